	.target	sm_90a

	.elftype	@"ET_EXEC"


//--------------------- .note.nv.tkinfo           --------------------------
	.section	.note.nv.tkinfo,"",@"SHT_NOTE"
	.sectionflags	@"SHF_NOTE_NV_TKINFO"
	.tkinfo
        /*0018*/ 	.word	0x00000002
        /*0030*/ 	.string	""
        /*0030*/ 	.string	"ptxas"
        /*0030*/ 	.string	"Cuda compilation tools, release 13.0, V13.0.88"
        /*0030*/ 	.string	"Build cuda_13.0.r13.0/compiler.36424714_0"
        /*0030*/ 	.string	"-v  -suppress-debug-info  -lineinfo  -arch sm_90a "



//--------------------- .note.nv.cuinfo           --------------------------
	.section	.note.nv.cuinfo,"",@"SHT_NOTE"
	.sectionflags	@"SHF_NOTE_NV_CUINFO"
        /*0018*/ 	.short	0x0002
        /*001a*/ 	.short	0x005a
        /*001c*/ 	.short	0x0082
	.zero		2


//--------------------- .nv.info                  --------------------------
	.section	.nv.info,"",@"SHT_CUDA_INFO"
	.align	4


	//----- nvinfo : EIATTR_REGCOUNT
	.align		4
        /*0000*/ 	.byte	0x04, 0x2f
        /*0002*/ 	.short	(.L_1 - .L_0)
	.align		4
.L_0:
        /*0004*/ 	.word	index@(matmul_kernel)
        /*0008*/ 	.word	0x000000ff


	//----- nvinfo : EIATTR_FRAME_SIZE
	.align		4
.L_1:
        /*000c*/ 	.byte	0x04, 0x11
        /*000e*/ 	.short	(.L_3 - .L_2)
	.align		4
.L_2:
        /*0010*/ 	.word	index@(matmul_kernel)
        /*0014*/ 	.word	0x00000d30


	//----- nvinfo : EIATTR_MIN_STACK_SIZE
	.align		4
.L_3:
        /*0018*/ 	.byte	0x04, 0x12
        /*001a*/ 	.short	(.L_5 - .L_4)
	.align		4
.L_4:
        /*001c*/ 	.word	index@(matmul_kernel)
        /*0020*/ 	.word	0x00000d30
.L_5:


//--------------------- .nv.compat                --------------------------
	.section	.nv.compat,"",@"SHT_CUDA_COMPAT_INFO"
	.align	4
        /*0000*/ 	.byte	0x02, 0x09, 0x01, 0x00, 0x02, 0x02, 0x04, 0x00, 0x02, 0x05, 0x05, 0x00, 0x03, 0x07, 0x01, 0x01
        /*0010*/ 	.byte	0x02, 0x03, 0x00, 0x00, 0x02, 0x06, 0x01, 0x00, 0x04, 0x0b, 0x08, 0x00, 0x00, 0x00, 0x00, 0x00
        /*0020*/ 	.byte	0x00, 0x00, 0x00, 0x00


//--------------------- .nv.info.matmul_kernel    --------------------------
	.section	.nv.info.matmul_kernel,"",@"SHT_CUDA_INFO"
	.sectionflags	@""
	.align	4


	//----- nvinfo : EIATTR_CUDA_API_VERSION
	.align		4
        /*0000*/ 	.byte	0x04, 0x37
        /*0002*/ 	.short	(.L_7 - .L_6)
.L_6:
        /*0004*/ 	.word	0x00000082


	//----- nvinfo : EIATTR_KPARAM_INFO
	.align		4
.L_7:
        /*0008*/ 	.byte	0x04, 0x17
        /*000a*/ 	.short	(.L_9 - .L_8)
.L_8:
        /*000c*/ 	.word	0x00000000
        /*0010*/ 	.short	0x000d
        /*0012*/ 	.short	0x0048
        /*0014*/ 	.byte	0x00, 0xf4, 0x21, 0x00


	//----- nvinfo : EIATTR_KPARAM_INFO
	.align		4
.L_9:
        /*0018*/ 	.byte	0x04, 0x17
        /*001a*/ 	.short	(.L_11 - .L_10)
.L_10:
        /*001c*/ 	.word	0x00000000
        /*0020*/ 	.short	0x000c
        /*0022*/ 	.short	0x0040
        /*0024*/ 	.byte	0x00, 0xf4, 0x21, 0x00


	//----- nvinfo : EIATTR_KPARAM_INFO
	.align		4
.L_11:
        /*0028*/ 	.byte	0x04, 0x17
        /*002a*/ 	.short	(.L_13 - .L_12)
.L_12:
        /*002c*/ 	.word	0x00000000
        /*0030*/ 	.short	0x000b
        /*0032*/ 	.short	0x0038
        /*0034*/ 	.byte	0x00, 0xf0, 0x11, 0x00


	//----- nvinfo : EIATTR_KPARAM_INFO
	.align		4
.L_13:
        /*0038*/ 	.byte	0x04, 0x17
        /*003a*/ 	.short	(.L_15 - .L_14)
.L_14:
        /*003c*/ 	.word	0x00000000
        /*0040*/ 	.short	0x000a
        /*0042*/ 	.short	0x0034
        /*0044*/ 	.byte	0x00, 0xf0, 0x11, 0x00


	//----- nvinfo : EIATTR_KPARAM_INFO
	.align		4
.L_15:
        /*0048*/ 	.byte	0x04, 0x17
        /*004a*/ 	.short	(.L_17 - .L_16)
.L_16:
        /*004c*/ 	.word	0x00000000
        /*0050*/ 	.short	0x0009
        /*0052*/ 	.short	0x0030
        /*0054*/ 	.byte	0x00, 0xf0, 0x11, 0x00


	//----- nvinfo : EIATTR_KPARAM_INFO
	.align		4
.L_17:
        /*0058*/ 	.byte	0x04, 0x17
        /*005a*/ 	.short	(.L_19 - .L_18)
.L_18:
        /*005c*/ 	.word	0x00000000
        /*0060*/ 	.short	0x0008
        /*0062*/ 	.short	0x002c
        /*0064*/ 	.byte	0x00, 0xf0, 0x11, 0x00


	//----- nvinfo : EIATTR_KPARAM_INFO
	.align		4
.L_19:
        /*0068*/ 	.byte	0x04, 0x17
        /*006a*/ 	.short	(.L_21 - .L_20)
.L_20:
        /*006c*/ 	.word	0x00000000
        /*0070*/ 	.short	0x0007
        /*0072*/ 	.short	0x0028
        /*0074*/ 	.byte	0x00, 0xf0, 0x11, 0x00


	//----- nvinfo : EIATTR_KPARAM_INFO
	.align		4
.L_21:
        /*0078*/ 	.byte	0x04, 0x17
        /*007a*/ 	.short	(.L_23 - .L_22)
.L_22:
        /*007c*/ 	.word	0x00000000
        /*0080*/ 	.short	0x0006
        /*0082*/ 	.short	0x0024
        /*0084*/ 	.byte	0x00, 0xf0, 0x11, 0x00


	//----- nvinfo : EIATTR_KPARAM_INFO
	.align		4
.L_23:
        /*0088*/ 	.byte	0x04, 0x17
        /*008a*/ 	.short	(.L_25 - .L_24)
.L_24:
        /*008c*/ 	.word	0x00000000
        /*0090*/ 	.short	0x0005
        /*0092*/ 	.short	0x0020
        /*0094*/ 	.byte	0x00, 0xf0, 0x11, 0x00


	//----- nvinfo : EIATTR_KPARAM_INFO
	.align		4
.L_25:
        /*0098*/ 	.byte	0x04, 0x17
        /*009a*/ 	.short	(.L_27 - .L_26)
.L_26:
        /*009c*/ 	.word	0x00000000
        /*00a0*/ 	.short	0x0004
        /*00a2*/ 	.short	0x001c
        /*00a4*/ 	.byte	0x00, 0xf0, 0x11, 0x00


	//----- nvinfo : EIATTR_KPARAM_INFO
	.align		4
.L_27:
        /*00a8*/ 	.byte	0x04, 0x17
        /*00aa*/ 	.short	(.L_29 - .L_28)
.L_28:
        /*00ac*/ 	.word	0x00000000
        /*00b0*/ 	.short	0x0003
        /*00b2*/ 	.short	0x0018
        /*00b4*/ 	.byte	0x00, 0xf0, 0x11, 0x00


	//----- nvinfo : EIATTR_KPARAM_INFO
	.align		4
.L_29:
        /*00b8*/ 	.byte	0x04, 0x17
        /*00ba*/ 	.short	(.L_31 - .L_30)
.L_30:
        /*00bc*/ 	.word	0x00000000
        /*00c0*/ 	.short	0x0002
        /*00c2*/ 	.short	0x0010
        /*00c4*/ 	.byte	0x00, 0xf4, 0x21, 0x00


	//----- nvinfo : EIATTR_KPARAM_INFO
	.align		4
.L_31:
        /*00c8*/ 	.byte	0x04, 0x17
        /*00ca*/ 	.short	(.L_33 - .L_32)
.L_32:
        /*00cc*/ 	.word	0x00000000
        /*00d0*/ 	.short	0x0001
        /*00d2*/ 	.short	0x0008
        /*00d4*/ 	.byte	0x00, 0xf4, 0x21, 0x00


	//----- nvinfo : EIATTR_KPARAM_INFO
	.align		4
.L_33:
        /*00d8*/ 	.byte	0x04, 0x17
        /*00da*/ 	.short	(.L_35 - .L_34)
.L_34:
        /*00dc*/ 	.word	0x00000000
        /*00e0*/ 	.short	0x0000
        /*00e2*/ 	.short	0x0000
        /*00e4*/ 	.byte	0x00, 0xf4, 0x21, 0x00


	//----- nvinfo : EIATTR_SPARSE_MMA_MASK
	.align		4
.L_35:
        /*00e8*/ 	.byte	0x03, 0x50
        /*00ea*/ 	.short	0x0000


	//----- nvinfo : EIATTR_MAXREG_COUNT
	.align		4
        /*00ec*/ 	.byte	0x03, 0x1b
        /*00ee*/ 	.short	0x00ff


	//----- nvinfo : EIATTR_NUM_BARRIERS
	.align		4
        /*00f0*/ 	.byte	0x02, 0x4c
        /*00f2*/ 	.byte	0x01
	.zero		1


	//----- nvinfo : EIATTR_ANNOTATIONS
	.align		4
        /*00f4*/ 	.byte	0x04, 0x55
        /*00f6*/ 	.short	(.L_37 - .L_36)


	//   ....[0]....
.L_36:
        /*00f8*/ 	.word	0x00000001
        /*00fc*/ 	.byte	0xa0, 0x01, 0x00, 0x00, 0x01, 0x00, 0x00, 0x00, 0xd0, 0x1d, 0x00, 0x00, 0x01, 0x00, 0x00, 0x00
        /* <DEDUP_REMOVED lines=1727> */
        /*6cfc*/ 	.byte	0xb0, 0x6c, 0x02, 0x00


	//----- nvinfo : EIATTR_MERCURY_ISA_VERSION
	.align		4
.L_37:
        /*6d00*/ 	.byte	0x03, 0x5f
        /*6d02*/ 	.short	0x0101


	//----- nvinfo : EIATTR_EXIT_INSTR_OFFSETS
	.align		4
        /*6d04*/ 	.byte	0x04, 0x1c
        /*6d06*/ 	.short	(.L_39 - .L_38)


	//   ....[0]....
.L_38:
        /*6d08*/ 	.word	0x0002abc0


	//   ....[1]....
        /*6d0c*/ 	.word	0x0002abe0


	//----- nvinfo : EIATTR_REQNTID
	.align		4
.L_39:
        /*6d10*/ 	.byte	0x04, 0x10
        /*6d12*/ 	.short	(.L_41 - .L_40)
.L_40:
        /*6d14*/ 	.word	0x00000080
        /*6d18*/ 	.word	0x00000001
        /*6d1c*/ 	.word	0x00000001


	//----- nvinfo : EIATTR_CBANK_PARAM_SIZE
	.align		4
.L_41:
        /*6d20*/ 	.byte	0x03, 0x19
        /*6d22*/ 	.short	0x0050


	//----- nvinfo : EIATTR_PARAM_CBANK
	.align		4
        /*6d24*/ 	.byte	0x04, 0x0a
        /*6d26*/ 	.short	(.L_43 - .L_42)
	.align		4
.L_42:
        /*6d28*/ 	.word	index@(.nv.constant0.matmul_kernel)
        /*6d2c*/ 	.short	0x0210
        /*6d2e*/ 	.short	0x0050


	//----- nvinfo : EIATTR_SW_WAR
	.align		4
.L_43:
        /*6d30*/ 	.byte	0x04, 0x36
        /*6d32*/ 	.short	(.L_45 - .L_44)
.L_44:
        /*6d34*/ 	.word	0x00000008
.L_45:


//--------------------- .nv.callgraph             --------------------------
	.section	.nv.callgraph,"",@"SHT_CUDA_CALLGRAPH"
	.align	4
	.sectionentsize	8
	.align		4
        /*0000*/ 	.word	0x00000000
	.align		4
        /*0004*/ 	.word	0xffffffff
	.align		4
        /*0008*/ 	.word	0x00000000
	.align		4
        /*000c*/ 	.word	0xfffffffe
	.align		4
        /*0010*/ 	.word	0x00000000
	.align		4
        /*0014*/ 	.word	0xfffffffd
	.align		4
        /*0018*/ 	.word	0x00000000
	.align		4
        /*001c*/ 	.word	0xfffffffc


//--------------------- .text.matmul_kernel       --------------------------
	.section	.text.matmul_kernel,"ax",@progbits
	.align	128
        .global         matmul_kernel
        .type           matmul_kernel,@function
        .size           matmul_kernel,(.L_x_3 - matmul_kernel)
        .other          matmul_kernel,@"STO_CUDA_ENTRY STV_DEFAULT"
matmul_kernel:
.text.matmul_kernel:
[----:B------:R-:W1:Y:S08]  /*0000*/  LDC R1, c[0x0][0x28] ;  /* 0x00000a00ff017b82 */ /* 0x000e700000000800 */
[----:B------:R-:W2:Y:S01]  /*0010*/  LDC.64 R2, c[0x0][0x228] ;  /* 0x00008a00ff027b82 */ /* 0x000ea20000000a00 */
[----:B-1----:R-:W-:Y:S01]  /*0020*/  VIADD R1, R1, 0xfffff2d0 ;  /* 0xfffff2d001017836 */ /* 0x002fe20000000000 */
[----:B------:R-:W1:Y:S01]  /*0030*/  S2R R5, SR_CTAID.X ;  /* 0x0000000000057919 */ /* 0x000e620000002500 */
[----:B------:R-:W-:Y:S01]  /*0040*/  ULDC.64 UR4, c[0x0][0x218] ;  /* 0x0000860000047ab9 */ /* 0x000fe20000000a00 */
[----:B------:R-:W-:Y:S01]  /*0050*/  ULDC UR6, c[0x0][0x240] ;  /* 0x0000900000067ab9 */ /* 0x000fe20000000800 */
[----:B------:R-:W-:Y:S01]  /*0060*/  ULDC UR13, c[0x0][0x240] ;  /* 0x00009000000d7ab9 */ /* 0x000fe20000000800 */
[----:B------:R-:W3:Y:S01]  /*0070*/  S2R R36, SR_TID.X ;  /* 0x0000000000247919 */ /* 0x000ee20000002100 */
[----:B------:R-:W-:Y:S01]  /*0080*/  ULDC UR7, c[0x0][0x240] ;  /* 0x0000900000077ab9 */ /* 0x000fe20000000800 */
        /* <DEDUP_REMOVED lines=8> */
[----:B------:R-:W4:Y:S01]  /*0110*/  LDC R50, c[0x0][0x230] ;  /* 0x00008c00ff327b82 */ /* 0x000f220000000800 */
[----:B------:R-:W-:Y:S01]  /*0120*/  ULDC UR17, c[0x0][0x240] ;  /* 0x0000900000117ab9 */ /* 0x000fe20000000800 */
[----:B------:R-:W-:Y:S01]  /*0130*/  ULDC UR18, c[0x0][0x240] ;  /* 0x0000900000127ab9 */ /* 0x000fe20000000800 */
[----:B------:R-:W-:Y:S01]  /*0140*/  ULDC UR19, c[0x0][0x240] ;  /* 0x0000900000137ab9 */ /* 0x000fe20000000800 */
[----:B------:R-:W-:Y:S01]  /*0150*/  ULDC UR20, c[0x0][0x240] ;  /* 0x0000900000147ab9 */ /* 0x000fe20000000800 */
[----:B------:R-:W-:Y:S01]  /*0160*/  ULDC UR21, c[0x0][0x240] ;  /* 0x0000900000157ab9 */ /* 0x000fe20000000800 */
[----:B------:R-:W-:Y:S01]  /*0170*/  ULDC UR22, c[0x0][0x240] ;  /* 0x0000900000167ab9 */ /* 0x000fe20000000800 */
[----:B------:R-:W-:Y:S01]  /*0180*/  ULDC UR23, c[0x0][0x240] ;  /* 0x0000900000177ab9 */ /* 0x000fe20000000800 */
[----:B--2---:R-:W-:Y:S01]  /*0190*/  IMAD.MOV.U32 R34, RZ, RZ, R3 ;  /* 0x000000ffff227224 */ /* 0x004fe200078e0003 */
[----:B------:R2:W-:Y:S01]  /*01a0*/  STL.64 [R1+0x948], R2 ;  /* 0x0009480201007387 */ /* 0x0005e20000100a00 */
[----:B------:R-:W-:Y:S01]  /*01b0*/  IMAD.MOV.U32 R42, RZ, RZ, R2 ;  /* 0x000000ffff2a7224 */ /* 0x000fe200078e0002 */
[----:B------:R-:W4:Y:S01]  /*01c0*/  LDC R52, c[0x0][0x230] ;  /* 0x00008c00ff347b82 */ /* 0x000f220000000800 */
[----:B------:R-:W-:Y:S01]  /*01d0*/  ULDC.64 UR48, c[0x0][0x208] ;  /* 0x0000820000307ab9 */ /* 0x000fe20000000a00 */
[----:B------:R-:W-:-:S02]  /*01e0*/  IADD3 R0, R34, 0x3f, RZ ;  /* 0x0000003f22007810 */ /* 0x000fc40007ffe0ff */
[----:B-1----:R-:W-:-:S04]  /*01f0*/  IABS R8, R5 ;  /* 0x0000000500087213 */ /* 0x002fc80000000000 */
[----:B------:R-:W1:Y:S01]  /*0200*/  LDC R48, c[0x0][0x230] ;  /* 0x00008c00ff307b82 */ /* 0x000e620000000800 */
[----:B--2---:R-:W-:Y:S02]  /*0210*/  SHF.R.S32.HI R3, RZ, 0x1f, R0 ;  /* 0x0000001fff037819 */ /* 0x004fe40000011400 */
[----:B---3--:R-:W-:Y:S02]  /*0220*/  LOP3.LUT R233, R36, 0x3f, RZ, 0xc0, !PT ;  /* 0x0000003f24e97812 */ /* 0x008fe400078ec0ff */
[----:B------:R-:W-:-:S03]  /*0230*/  LEA.HI R3, R3, R0, RZ, 0x6 ;  /* 0x0000000003037211 */ /* 0x000fc600078f30ff */
[----:B------:R-:W2:Y:S01]  /*0240*/  LDC R232, c[0x0][0x230] ;  /* 0x00008c00ffe87b82 */ /* 0x000ea20000000800 */
[----:B------:R-:W-:-:S05]  /*0250*/  SHF.R.S32.HI R3, RZ, 0x6, R3 ;  /* 0x00000006ff037819 */ /* 0x000fca0000011403 */
[----:B------:R-:W-:Y:S02]  /*0260*/  IMAD.SHL.U32 R4, R3, 0x8, RZ ;  /* 0x0000000803047824 */ /* 0x000fe400078e00ff */
[----:B------:R-:W3:Y:S03]  /*0270*/  LDC R252, c[0x0][0x230] ;  /* 0x00008c00fffc7b82 */ /* 0x000ee60000000800 */
[-C--:B------:R-:W-:Y:S02]  /*0280*/  IABS R7, R4.reuse ;  /* 0x0000000400077213 */ /* 0x080fe40000000000 */
[----:B------:R-:W-:Y:S02]  /*0290*/  IABS R10, R4 ;  /* 0x00000004000a7213 */ /* 0x000fe40000000000 */
[----:B------:R-:W4:Y:S08]  /*02a0*/  I2F.RP R0, R7 ;  /* 0x0000000700007306 */ /* 0x000f300000209400 */
[----:B----4-:R-:W4:Y:S02]  /*02b0*/  MUFU.RCP R0, R0 ;  /* 0x0000000000007308 */ /* 0x010f240000001000 */
[----:B----4-:R-:W-:-:S02]  /*02c0*/  VIADD R2, R0, 0xffffffe ;  /* 0x0ffffffe00027836 */ /* 0x010fc40000000000 */
[----:B------:R-:W-:-:S04]  /*02d0*/  IMAD.MOV R0, RZ, RZ, -R10 ;  /* 0x000000ffff007224 */ /* 0x000fc800078e0a0a */
[----:B------:R4:W1:Y:S02]  /*02e0*/  F2I.FTZ.U32.TRUNC.NTZ R3, R2 ;  /* 0x0000000200037305 */ /* 0x000864000021f000 */
[----:B----4-:R-:W-:Y:S02]  /*02f0*/  IMAD.MOV.U32 R2, RZ, RZ, RZ ;  /* 0x000000ffff027224 */ /* 0x010fe400078e00ff */
[----:B-1----:R-:W-:-:S04]  /*0300*/  IMAD.MOV R6, RZ, RZ, -R3 ;  /* 0x000000ffff067224 */ /* 0x002fc800078e0a03 */
[----:B------:R-:W-:Y:S01]  /*0310*/  IMAD R9, R6, R7, RZ ;  /* 0x0000000706097224 */ /* 0x000fe200078e02ff */
[----:B------:R-:W-:-:S03]  /*0320*/  MOV R6, R8 ;  /* 0x0000000800067202 */ /* 0x000fc60000000f00 */
[----:B------:R-:W-:-:S06]  /*0330*/  IMAD.HI.U32 R3, R3, R9, R2 ;  /* 0x0000000903037227 */ /* 0x000fcc00078e0002 */
[----:B------:R-:W-:-:S04]  /*0340*/  IMAD.HI.U32 R3, R3, R6, RZ ;  /* 0x0000000603037227 */ /* 0x000fc800078e00ff */
[----:B------:R-:W-:-:S05]  /*0350*/  IMAD R0, R3, R0, R6 ;  /* 0x0000000003007224 */ /* 0x000fca00078e0206 */
[----:B------:R-:W-:-:S13]  /*0360*/  ISETP.GT.U32.AND P1, PT, R7, R0, PT ;  /* 0x000000000700720c */ /* 0x000fda0003f24070 */
[----:B------:R-:W-:Y:S01]  /*0370*/  @!P1 IMAD.IADD R0, R0, 0x1, -R7 ;  /* 0x0000000100009824 */ /* 0x000fe200078e0a07 */
[----:B------:R-:W-:Y:S02]  /*0380*/  @!P1 IADD3 R3, R3, 0x1, RZ ;  /* 0x0000000103039810 */ /* 0x000fe40007ffe0ff */
[----:B------:R-:W-:Y:S02]  /*0390*/  ISETP.NE.AND P1, PT, R4, RZ, PT ;  /* 0x000000ff0400720c */ /* 0x000fe40003f25270 */
[----:B------:R-:W-:Y:S02]  /*03a0*/  ISETP.GE.U32.AND P0, PT, R0, R7, PT ;  /* 0x000000070000720c */ /* 0x000fe40003f06070 */
[----:B------:R-:W-:-:S04]  /*03b0*/  LOP3.LUT R0, R5, R4, RZ, 0x3c, !PT ;  /* 0x0000000405007212 */ /* 0x000fc800078e3cff */
[----:B------:R-:W-:Y:S01]  /*03c0*/  ISETP.GE.AND P2, PT, R0, RZ, PT ;  /* 0x000000ff0000720c */ /* 0x000fe20003f46270 */
[----:B------:R-:W-:-:S06]  /*03d0*/  VIADD R0, R42, 0x1ff ;  /* 0x000001ff2a007836 */ /* 0x000fcc0000000000 */
[----:B------:R-:W-:-:S04]  /*03e0*/  @P0 VIADD R3, R3, 0x1 ;  /* 0x0000000103030836 */ /* 0x000fc80000000000 */
[----:B------:R-:W-:Y:S01]  /*03f0*/  IMAD.MOV.U32 R2, RZ, RZ, R3 ;  /* 0x000000ffff027224 */ /* 0x000fe200078e0003 */
[----:B------:R-:W-:-:S04]  /*0400*/  SHF.R.S32.HI R3, RZ, 0x1f, R0 ;  /* 0x0000001fff037819 */ /* 0x000fc80000011400 */
[----:B------:R-:W-:Y:S02]  /*0410*/  @!P2 IADD3 R2, -R2, RZ, RZ ;  /* 0x000000ff0202a210 */ /* 0x000fe40007ffe1ff */
[----:B------:R-:W-:Y:S02]  /*0420*/  @!P1 LOP3.LUT R2, RZ, R4, RZ, 0x33, !PT ;  /* 0x00000004ff029212 */ /* 0x000fe400078e33ff */
[----:B------:R-:W-:-:S03]  /*0430*/  LEA.HI R3, R3, R0, RZ, 0x9 ;  /* 0x0000000003037211 */ /* 0x000fc600078f48ff */
[----:B------:R-:W-:Y:S02]  /*0440*/  IMAD.SHL.U32 R10, R2, 0x8, RZ ;  /* 0x00000008020a7824 */ /* 0x000fe400078e00ff */
[----:B------:R-:W-:-:S03]  /*0450*/  IMAD.MOV R2, RZ, RZ, -R2 ;  /* 0x000000ffff027224 */ /* 0x000fc600078e0a02 */
[----:B------:R-:W-:Y:S01]  /*0460*/  LEA.HI.SX32 R3, R3, -R10, 0x17 ;  /* 0x8000000a03037211 */ /* 0x000fe200078fbaff */
[----:B------:R-:W-:Y:S02]  /*0470*/  IMAD R19, R4, R2, R5 ;  /* 0x0000000204137224 */ /* 0x000fe400078e0205 */
[----:B------:R-:W-:Y:S01]  /*0480*/  IMAD.MOV.U32 R2, RZ, RZ, RZ ;  /* 0x000000ffff027224 */ /* 0x000fe200078e00ff */
[----:B------:R-:W-:Y:S02]  /*0490*/  VIMNMX R14, R3, 0x8, PT ;  /* 0x00000008030e7848 */ /* 0x000fe40003fe0100 */
[----:B------:R-:W-:Y:S02]  /*04a0*/  IABS R4, R19 ;  /* 0x0000001300047213 */ /* 0x000fe40000000000 */
[----:B------:R-:W-:-:S04]  /*04b0*/  IABS R7, R14 ;  /* 0x0000000e00077213 */ /* 0x000fc80000000000 */
[----:B------:R-:W1:Y:S08]  /*04c0*/  I2F.RP R0, R7 ;  /* 0x0000000700007306 */ /* 0x000e700000209400 */
[----:B-1----:R-:W1:Y:S02]  /*04d0*/  MUFU.RCP R0, R0 ;  /* 0x0000000000007308 */ /* 0x002e640000001000 */
[----:B-1----:R-:W-:Y:S01]  /*04e0*/  VIADD R3, R0, 0xffffffe ;  /* 0x0ffffffe00037836 */ /* 0x002fe20000000000 */
[----:B------:R-:W-:-:S05]  /*04f0*/  IABS R0, R34 ;  /* 0x0000002200007213 */ /* 0x000fca0000000000 */
[----:B------:R-:W1:Y:S08]  /*0500*/  I2F.RP R8, R0 ;  /* 0x0000000000087306 */ /* 0x000e700000209400 */
[----:B------:R-:W4:Y:S08]  /*0510*/  F2I.FTZ.U32.TRUNC.NTZ R3, R3 ;  /* 0x0000000300037305 */ /* 0x000f30000021f000 */
[----:B-1----:R-:W1:Y:S01]  /*0520*/  MUFU.RCP R8, R8 ;  /* 0x0000000800087308 */ /* 0x002e620000001000 */
[----:B----4-:R-:W-:-:S05]  /*0530*/  IADD3 R6, RZ, -R3, RZ ;  /* 0x80000003ff067210 */ /* 0x010fca0007ffe0ff */
[----:B------:R-:W-:Y:S01]  /*0540*/  IMAD R5, R6, R7, RZ ;  /* 0x0000000706057224 */ /* 0x000fe200078e02ff */
[----:B------:R-:W-:-:S03]  /*0550*/  IABS R6, R14 ;  /* 0x0000000e00067213 */ /* 0x000fc60000000000 */
[----:B------:R-:W-:-:S04]  /*0560*/  IMAD.HI.U32 R2, R3, R5, R2 ;  /* 0x0000000503027227 */ /* 0x000fc800078e0002 */
[----:B------:R-:W-:Y:S01]  /*0570*/  IMAD.MOV R5, RZ, RZ, -R6 ;  /* 0x000000ffff057224 */ /* 0x000fe200078e0a06 */
[----:B-1----:R-:W-:Y:S01]  /*0580*/  IADD3 R6, R8, 0xffffffe, RZ ;  /* 0x0ffffffe08067810 */ /* 0x002fe20007ffe0ff */
[----:B------:R-:W-:Y:S01]  /*0590*/  IMAD.HI.U32 R3, R2, R4, RZ ;  /* 0x0000000402037227 */ /* 0x000fe200078e00ff */
[----:B------:R-:W-:-:S03]  /*05a0*/  IABS R2, R42 ;  /* 0x0000002a00027213 */ /* 0x000fc60000000000 */
[----:B------:R-:W-:Y:S02]  /*05b0*/  IMAD R4, R3, R5, R4 ;  /* 0x0000000503047224 */ /* 0x000fe400078e0204 */
[----:B------:R-:W1:Y:S03]  /*05c0*/  I2F.RP R5, R2 ;  /* 0x0000000200057306 */ /* 0x000e660000209400 */
[----:B------:R-:W-:-:S05]  /*05d0*/  ISETP.GT.U32.AND P1, PT, R7, R4, PT ;  /* 0x000000040700720c */ /* 0x000fca0003f24070 */
[----:B-1----:R-:W1:Y:S08]  /*05e0*/  MUFU.RCP R5, R5 ;  /* 0x0000000500057308 */ /* 0x002e700000001000 */
[----:B------:R-:W-:Y:S02]  /*05f0*/  @!P1 IMAD.IADD R4, R4, 0x1, -R7 ;  /* 0x0000000104049824 */ /* 0x000fe400078e0a07 */
[----:B------:R-:W-:Y:S01]  /*0600*/  @!P1 VIADD R3, R3, 0x1 ;  /* 0x0000000103039836 */ /* 0x000fe20000000000 */
[----:B------:R-:W-:-:S02]  /*0610*/  ISETP.NE.AND P1, PT, R14, RZ, PT ;  /* 0x000000ff0e00720c */ /* 0x000fc40003f25270 */
[----:B------:R-:W-:Y:S02]  /*0620*/  ISETP.GE.U32.AND P0, PT, R4, R7, PT ;  /* 0x000000070400720c */ /* 0x000fe40003f06070 */
[----:B------:R-:W-:Y:S01]  /*0630*/  LOP3.LUT R4, R19, R14, RZ, 0x3c, !PT ;  /* 0x0000000e13047212 */ /* 0x000fe200078e3cff */
[----:B------:R-:W4:Y:S03]  /*0640*/  F2I.FTZ.U32.TRUNC.NTZ R7, R6 ;  /* 0x0000000600077305 */ /* 0x000f26000021f000 */
[----:B------:R-:W-:Y:S01]  /*0650*/  ISETP.GE.AND P2, PT, R4, RZ, PT ;  /* 0x000000ff0400720c */ /* 0x000fe20003f46270 */
[----:B-1----:R-:W-:-:S06]  /*0660*/  VIADD R4, R5, 0xffffffe ;  /* 0x0ffffffe05047836 */ /* 0x002fcc0000000000 */
[----:B------:R-:W-:Y:S01]  /*0670*/  @P0 VIADD R3, R3, 0x1 ;  /* 0x0000000103030836 */ /* 0x000fe20000000000 */
[----:B------:R-:W1:Y:S03]  /*0680*/  F2I.FTZ.U32.TRUNC.NTZ R5, R4 ;  /* 0x0000000400057305 */ /* 0x000e66000021f000 */
[----:B------:R-:W-:Y:S01]  /*0690*/  IMAD.MOV.U32 R16, RZ, RZ, R3 ;  /* 0x000000ffff107224 */ /* 0x000fe200078e0003 */
[----:B------:R-:W-:Y:S01]  /*06a0*/  SHF.R.U32.HI R3, RZ, 0x6, R36 ;  /* 0x00000006ff037819 */ /* 0x000fe20000011624 */
[----:B----4-:R-:W-:-:S03]  /*06b0*/  IMAD.MOV R11, RZ, RZ, -R7 ;  /* 0x000000ffff0b7224 */ /* 0x010fc600078e0a07 */
[----:B------:R-:W-:Y:S01]  /*06c0*/  @!P2 IADD3 R16, -R16, RZ, RZ ;  /* 0x000000ff1010a210 */ /* 0x000fe20007ffe1ff */
[----:B------:R-:W-:Y:S01]  /*06d0*/  IMAD R11, R11, R0, RZ ;  /* 0x000000000b0b7224 */ /* 0x000fe200078e02ff */
[----:B------:R-:W-:Y:S02]  /*06e0*/  @!P1 LOP3.LUT R16, RZ, R14, RZ, 0x33, !PT ;  /* 0x0000000eff109212 */ /* 0x000fe400078e33ff */
[----:B------:R-:W-:Y:S02]  /*06f0*/  SGXT.U32 R6, R3, 0x1 ;  /* 0x000000010306781a */ /* 0x000fe40000000000 */
[----:B------:R-:W-:Y:S01]  /*0700*/  SHF.R.S32.HI R3, RZ, 0x6, R36 ;  /* 0x00000006ff037819 */ /* 0x000fe20000011424 */
[----:B------:R-:W-:Y:S02]  /*0710*/  IMAD.SHL.U32 R9, R16, 0x40, RZ ;  /* 0x0000004010097824 */ /* 0x000fe400078e00ff */
[----:B-1----:R-:W-:Y:S01]  /*0720*/  IMAD.MOV R15, RZ, RZ, -R5 ;  /* 0x000000ffff0f7224 */ /* 0x002fe200078e0a05 */
[----:B------:R-:W-:-:S02]  /*0730*/  SGXT R3, R3, 0x1 ;  /* 0x000000010303781a */ /* 0x000fc40000000200 */
[----:B------:R-:W-:Y:S01]  /*0740*/  LOP3.LUT R8, R9, R6, RZ, 0xfc, !PT ;  /* 0x0000000609087212 */ /* 0x000fe200078efcff */
[----:B------:R-:W-:Y:S01]  /*0750*/  IMAD R15, R15, R2, RZ ;  /* 0x000000020f0f7224 */ /* 0x000fe200078e02ff */
[----:B------:R-:W-:Y:S02]  /*0760*/  MOV R6, RZ ;  /* 0x000000ff00067202 */ /* 0x000fe40000000f00 */
[----:B------:R-:W-:Y:S02]  /*0770*/  IABS R13, R8 ;  /* 0x00000008000d7213 */ /* 0x000fe40000000000 */
[----:B------:R-:W-:Y:S01]  /*0780*/  LOP3.LUT R3, R3, 0x90, RZ, 0xc0, !PT ;  /* 0x0000009003037812 */ /* 0x000fe200078ec0ff */
[----:B------:R-:W-:Y:S01]  /*0790*/  IMAD.HI.U32 R11, R7, R11, R6 ;  /* 0x0000000b070b7227 */ /* 0x000fe200078e0006 */
[C---:B------:R-:W-:Y:S02]  /*07a0*/  LOP3.LUT R18, R8.reuse, 0x3e, RZ, 0xfc, !PT ;  /* 0x0000003e08127812 */ /* 0x040fe400078efcff */
[----:B------:R-:W-:Y:S01]  /*07b0*/  LOP3.LUT R20, R8, 0x2, RZ, 0xfc, !PT ;  /* 0x0000000208147812 */ /* 0x000fe200078efcff */
[C---:B------:R-:W-:Y:S01]  /*07c0*/  IMAD.SHL.U32 R6, R36.reuse, 0x4, RZ ;  /* 0x0000000424067824 */ /* 0x040fe200078e00ff */
[----:B------:R-:W-:Y:S01]  /*07d0*/  IABS R17, R18 ;  /* 0x0000001200117213 */ /* 0x000fe20000000000 */
[----:B------:R-:W-:Y:S01]  /*07e0*/  IMAD.SHL.U32 R7, R36, 0x100, RZ ;  /* 0x0000010024077824 */ /* 0x000fe200078e00ff */
[----:B------:R-:W-:-:S02]  /*07f0*/  IABS R12, R20 ;  /* 0x00000014000c7213 */ /* 0x000fc40000000000 */
[----:B------:R-:W-:Y:S01]  /*0800*/  LOP3.LUT R6, R3, 0x7c, R6, 0x78, !PT ;  /* 0x0000007c03067812 */ /* 0x000fe200078e7806 */
[C---:B------:R-:W-:Y:S01]  /*0810*/  IMAD.HI.U32 R3, R11.reuse, R13, RZ ;  /* 0x0000000d0b037227 */ /* 0x040fe200078e00ff */
[----:B------:R-:W-:Y:S02]  /*0820*/  ISETP.GE.AND P4, PT, R8, RZ, PT ;  /* 0x000000ff0800720c */ /* 0x000fe40003f86270 */
[----:B------:R-:W-:Y:S01]  /*0830*/  LOP3.LUT R7, R6, 0x2000, R7, 0xf8, !PT ;  /* 0x0000200006077812 */ /* 0x000fe200078ef807 */
[----:B------:R-:W-:Y:S01]  /*0840*/  IMAD.HI.U32 R4, R11, R17, RZ ;  /* 0x000000110b047227 */ /* 0x000fe200078e00ff */
[----:B------:R-:W-:Y:S02]  /*0850*/  IADD3 R3, -R3, RZ, RZ ;  /* 0x000000ff03037210 */ /* 0x000fe40007ffe1ff */
[----:B------:R-:W-:Y:S01]  /*0860*/  ISETP.GE.AND P2, PT, R20, RZ, PT ;  /* 0x000000ff1400720c */ /* 0x000fe20003f46270 */
[----:B------:R-:W-:Y:S01]  /*0870*/  IMAD.MOV R4, RZ, RZ, -R4 ;  /* 0x000000ffff047224 */ /* 0x000fe200078e0a04 */
[----:B------:R-:W-:Y:S01]  /*0880*/  LOP3.LUT R20, R8, 0xe, RZ, 0xfc, !PT ;  /* 0x0000000e08147812 */ /* 0x000fe200078efcff */
[----:B------:R-:W-:Y:S01]  /*0890*/  IMAD R13, R0, R3, R13 ;  /* 0x00000003000d7224 */ /* 0x000fe200078e020d */
[----:B------:R-:W-:Y:S01]  /*08a0*/  LOP3.LUT R22, R8, 0x10, RZ, 0xfc, !PT ;  /* 0x0000001008167812 */ /* 0x000fe200078efcff */
[----:B------:R-:W-:Y:S01]  /*08b0*/  IMAD R17, R0, R4, R17 ;  /* 0x0000000400117224 */ /* 0x000fe200078e0211 */
[----:B------:R-:W-:Y:S01]  /*08c0*/  LOP3.LUT R24, R8, 0x14, RZ, 0xfc, !PT ;  /* 0x0000001408187812 */ /* 0x000fe200078efcff */
[----:B------:R-:W-:Y:S01]  /*08d0*/  IMAD.MOV R3, RZ, RZ, -R16 ;  /* 0x000000ffff037224 */ /* 0x000fe200078e0a10 */
[----:B------:R-:W-:Y:S01]  /*08e0*/  ISETP.GT.U32.AND P0, PT, R0, R13, PT ;  /* 0x0000000d0000720c */ /* 0x000fe20003f04070 */
[----:B------:R-:W-:Y:S01]  /*08f0*/  IMAD.MOV.U32 R4, RZ, RZ, RZ ;  /* 0x000000ffff047224 */ /* 0x000fe200078e00ff */
[----:B------:R-:W-:Y:S01]  /*0900*/  LOP3.LUT R16, R8, 0x4, RZ, 0xfc, !PT ;  /* 0x0000000408107812 */ /* 0x000fe200078efcff */
[----:B------:R-:W-:Y:S01]  /*0910*/  IMAD R3, R14, R3, R19 ;  /* 0x000000030e037224 */ /* 0x000fe200078e0213 */
[----:B------:R-:W-:Y:S01]  /*0920*/  ISETP.GT.U32.AND P1, PT, R0, R17, PT ;  /* 0x000000110000720c */ /* 0x000fe20003f24070 */
[----:B------:R-:W-:Y:S01]  /*0930*/  IMAD.HI.U32 R4, R5, R15, R4 ;  /* 0x0000000f05047227 */ /* 0x000fe200078e0004 */
[----:B------:R-:W-:-:S02]  /*0940*/  IABS R15, R16 ;  /* 0x00000010000f7213 */ /* 0x000fc40000000000 */
[----:B------:R-:W-:Y:S01]  /*0950*/  LOP3.LUT R19, R8, 0x8, RZ, 0xfc, !PT ;  /* 0x0000000808137812 */ /* 0x000fe200078efcff */
[----:B------:R-:W-:Y:S01]  /*0960*/  IMAD.HI.U32 R6, R11, R12, RZ ;  /* 0x0000000c0b067227 */ /* 0x000fe200078e00ff */
[----:B------:R-:W-:Y:S02]  /*0970*/  ISETP.GE.AND P5, PT, R16, RZ, PT ;  /* 0x000000ff1000720c */ /* 0x000fe40003fa6270 */
[----:B------:R-:W-:Y:S01]  /*0980*/  IABS R16, R19 ;  /* 0x0000001300107213 */ /* 0x000fe20000000000 */
[----:B------:R-:W-:Y:S01]  /*0990*/  @!P0 IMAD.IADD R13, R13, 0x1, -R0 ;  /* 0x000000010d0d8824 */ /* 0x000fe200078e0a00 */
[----:B------:R-:W-:Y:S01]  /*09a0*/  IADD3 R5, -R6, RZ, RZ ;  /* 0x000000ff06057210 */ /* 0x000fe20007ffe1ff */
[----:B------:R-:W-:Y:S01]  /*09b0*/  IMAD.IADD R10, R10, 0x1, R3 ;  /* 0x000000010a0a7824 */ /* 0x000fe200078e0203 */
[----:B------:R-:W-:Y:S01]  /*09c0*/  LOP3.LUT R6, R8, 0x6, RZ, 0xfc, !PT ;  /* 0x0000000608067812 */ /* 0x000fe200078efcff */
[----:B------:R-:W-:Y:S01]  /*09d0*/  IMAD.HI.U32 R3, R11, R15, RZ ;  /* 0x0000000f0b037227 */ /* 0x000fe200078e00ff */
[----:B------:R-:W-:-:S02]  /*09e0*/  ISETP.GT.U32.AND P0, PT, R0, R13, PT ;  /* 0x0000000d0000720c */ /* 0x000fc40003f04070 */
[----:B------:R-:W-:Y:S01]  /*09f0*/  ISETP.GE.AND P6, PT, R6, RZ, PT ;  /* 0x000000ff0600720c */ /* 0x000fe20003fc6270 */
[C---:B------:R-:W-:Y:S01]  /*0a00*/  IMAD R5, R0.reuse, R5, R12 ;  /* 0x0000000500057224 */ /* 0x040fe200078e020c */
[----:B------:R-:W-:Y:S01]  /*0a10*/  IADD3 R3, -R3, RZ, RZ ;  /* 0x000000ff03037210 */ /* 0x000fe20007ffe1ff */
[--C-:B------:R-:W-:Y:S01]  /*0a20*/  @!P1 IMAD.IADD R17, R17, 0x1, -R0.reuse ;  /* 0x0000000111119824 */ /* 0x100fe200078e0a00 */
[----:B------:R-:W-:Y:S01]  /*0a30*/  IABS R12, R6 ;  /* 0x00000006000c7213 */ /* 0x000fe20000000000 */
[----:B------:R-:W-:Y:S01]  /*0a40*/  IMAD.HI.U32 R6, R11, R16, RZ ;  /* 0x000000100b067227 */ /* 0x000fe200078e00ff */
[C---:B------:R-:W-:Y:S02]  /*0a50*/  ISETP.GT.U32.AND P3, PT, R0.reuse, R5, PT ;  /* 0x000000050000720c */ /* 0x040fe40003f64070 */
[C---:B------:R-:W-:Y:S01]  /*0a60*/  ISETP.GT.U32.AND P1, PT, R0.reuse, R17, PT ;  /* 0x000000110000720c */ /* 0x040fe20003f24070 */
[----:B------:R-:W-:Y:S01]  /*0a70*/  IMAD R15, R0, R3, R15 ;  /* 0x00000003000f7224 */ /* 0x000fe200078e020f */
[----:B------:R-:W-:Y:S01]  /*0a80*/  IABS R21, R22 ;  /* 0x0000001600157213 */ /* 0x000fe20000000000 */
[----:B------:R-:W-:Y:S01]  /*0a90*/  @!P0 IMAD.IADD R13, R13, 0x1, -R0 ;  /* 0x000000010d0d8824 */ /* 0x000fe200078e0a00 */
[----:B------:R-:W-:Y:S01]  /*0aa0*/  LOP3.LUT R26, R8, 0x1c, RZ, 0xfc, !PT ;  /* 0x0000001c081a7812 */ /* 0x000fe200078efcff */
[----:B------:R-:W-:Y:S01]  /*0ab0*/  IMAD.HI.U32 R3, R11, R12, RZ ;  /* 0x0000000c0b037227 */ /* 0x000fe200078e00ff */
[----:B------:R-:W-:-:S02]  /*0ac0*/  ISETP.GT.U32.AND P0, PT, R0, R15, PT ;  /* 0x0000000f0000720c */ /* 0x000fc40003f04070 */
[----:B------:R-:W-:Y:S01]  /*0ad0*/  MOV R14, R13 ;  /* 0x0000000d000e7202 */ /* 0x000fe20000000f00 */
[----:B------:R-:W-:Y:S01]  /*0ae0*/  IMAD.MOV R3, RZ, RZ, -R3 ;  /* 0x000000ffff037224 */ /* 0x000fe200078e0a03 */
[C---:B------:R-:W-:Y:S01]  /*0af0*/  LOP3.LUT R28, R8.reuse, 0x36, RZ, 0xfc, !PT ;  /* 0x00000036081c7812 */ /* 0x040fe200078efcff */
[--C-:B------:R-:W-:Y:S01]  /*0b00*/  @!P3 IMAD.IADD R5, R5, 0x1, -R0.reuse ;  /* 0x000000010505b824 */ /* 0x100fe200078e0a00 */
[----:B------:R-:W-:Y:S01]  /*0b10*/  LOP3.LUT R30, R8, 0x38, RZ, 0xfc, !PT ;  /* 0x00000038081e7812 */ /* 0x000fe200078efcff */
[----:B------:R-:W-:Y:S01]  /*0b20*/  @!P1 IMAD.IADD R17, R17, 0x1, -R0 ;  /* 0x0000000111119824 */ /* 0x000fe200078e0a00 */
[----:B------:R-:W-:Y:S01]  /*0b30*/  ISETP.GE.AND P1, PT, R18, RZ, PT ;  /* 0x000000ff1200720c */ /* 0x000fe20003f26270 */
[C---:B------:R-:W-:Y:S01]  /*0b40*/  IMAD R13, R0.reuse, R3, R12 ;  /* 0x00000003000d7224 */ /* 0x040fe200078e020c */
[----:B------:R-:W-:Y:S01]  /*0b50*/  ISETP.GT.U32.AND P3, PT, R0, R5, PT ;  /* 0x000000050000720c */ /* 0x000fe20003f64070 */
[----:B------:R-:W-:Y:S01]  /*0b60*/  IMAD.MOV.U32 R3, RZ, RZ, R17 ;  /* 0x000000ffff037224 */ /* 0x000fe200078e0011 */
[----:B------:R-:W-:Y:S01]  /*0b70*/  IADD3 R17, -R6, RZ, RZ ;  /* 0x000000ff06117210 */ /* 0x000fe20007ffe1ff */
[----:B------:R-:W-:Y:S01]  /*0b80*/  @!P0 IMAD.IADD R15, R15, 0x1, -R0 ;  /* 0x000000010f0f8824 */ /* 0x000fe200078e0a00 */
[----:B------:R-:W-:Y:S01]  /*0b90*/  LOP3.LUT R12, R8, 0xa, RZ, 0xfc, !PT ;  /* 0x0000000a080c7812 */ /* 0x000fe200078efcff */
[----:B------:R-:W-:Y:S01]  /*0ba0*/  @!P4 IMAD.MOV R14, RZ, RZ, -R14 ;  /* 0x000000ffff0ec224 */ /* 0x000fe200078e0a0e */
[----:B------:R-:W-:Y:S01]  /*0bb0*/  ISETP.GE.AND P4, PT, R19, RZ, PT ;  /* 0x000000ff1300720c */ /* 0x000fe20003f86270 */
[C---:B------:R-:W-:Y:S01]  /*0bc0*/  IMAD R17, R0.reuse, R17, R16 ;  /* 0x0000001100117224 */ /* 0x040fe200078e0210 */
[----:B------:R-:W-:Y:S01]  /*0bd0*/  ISETP.GT.U32.AND P0, PT, R0, R15, PT ;  /* 0x0000000f0000720c */ /* 0x000fe20003f04070 */
[----:B------:R-:W-:Y:S01]  /*0be0*/  IMAD.HI.U32 R16, R11, R21, RZ ;  /* 0x000000150b107227 */ /* 0x000fe200078e00ff */
[----:B------:R-:W-:-:S02]  /*0bf0*/  IABS R6, R12 ;  /* 0x0000000c00067213 */ /* 0x000fc40000000000 */
[----:B------:R-:W-:Y:S01]  /*0c00*/  IABS R19, R20 ;  /* 0x0000001400137213 */ /* 0x000fe20000000000 */
[----:B------:R-:W-:Y:S01]  /*0c10*/  @!P3 IMAD.IADD R5, R5, 0x1, -R0 ;  /* 0x000000010505b824 */ /* 0x000fe200078e0a00 */
[----:B------:R-:W-:Y:S01]  /*0c20*/  ISETP.GT.U32.AND P3, PT, R0, R13, PT ;  /* 0x0000000d0000720c */ /* 0x000fe20003f64070 */
[----:B------:R-:W-:Y:S01]  /*0c30*/  @!P1 IMAD.MOV R3, RZ, RZ, -R3 ;  /* 0x000000ffff039224 */ /* 0x000fe200078e0a03 */
[----:B------:R-:W-:Y:S01]  /*0c40*/  ISETP.GE.AND P1, PT, R12, RZ, PT ;  /* 0x000000ff0c00720c */ /* 0x000fe20003f26270 */
[----:B------:R-:W-:Y:S01]  /*0c50*/  IMAD.MOV R16, RZ, RZ, -R16 ;  /* 0x000000ffff107224 */ /* 0x000fe200078e0a10 */
[----:B------:R-:W-:Y:S01]  /*0c60*/  MOV R23, R5 ;  /* 0x0000000500177202 */ /* 0x000fe20000000f00 */
[----:B------:R-:W-:Y:S01]  /*0c70*/  IMAD.HI.U32 R5, R11, R6, RZ ;  /* 0x000000060b057227 */ /* 0x000fe200078e00ff */
[----:B------:R-:W-:Y:S02]  /*0c80*/  LOP3.LUT R12, R8, 0xc, RZ, 0xfc, !PT ;  /* 0x0000000c080c7812 */ /* 0x000fe400078efcff */
[----:B------:R-:W-:Y:S01]  /*0c90*/  IABS R75, R28 ;  /* 0x0000001c004b7213 */ /* 0x000fe20000000000 */
[----:B------:R-:W-:Y:S01]  /*0ca0*/  @!P0 IMAD.IADD R15, R15, 0x1, -R0 ;  /* 0x000000010f0f8824 */ /* 0x000fe200078e0a00 */
[C---:B------:R-:W-:Y:S01]  /*0cb0*/  ISETP.GT.U32.AND P0, PT, R0.reuse, R17, PT ;  /* 0x000000110000720c */ /* 0x040fe20003f04070 */
[----:B------:R-:W-:Y:S01]  /*0cc0*/  IMAD.MOV R5, RZ, RZ, -R5 ;  /* 0x000000ffff057224 */ /* 0x000fe200078e0a05 */
[----:B------:R-:W-:Y:S01]  /*0cd0*/  IABS R18, R12 ;  /* 0x0000000c00127213 */ /* 0x000fe20000000000 */
[----:B------:R-:W-:Y:S01]  /*0ce0*/  IMAD.MOV.U32 R25, RZ, RZ, R15 ;  /* 0x000000ffff197224 */ /* 0x000fe200078e000f */
[----:B------:R-:W-:Y:S01]  /*0cf0*/  @!P3 IADD3 R13, R13, -R0, RZ ;  /* 0x800000000d0db210 */ /* 0x000fe20007ffe0ff */
[C---:B------:R-:W-:Y:S01]  /*0d00*/  IMAD R5, R0.reuse, R5, R6 ;  /* 0x0000000500057224 */ /* 0x040fe200078e0206 */
[----:B------:R-:W-:Y:S01]  /*0d10*/  IABS R77, R30 ;  /* 0x0000001e004d7213 */ /* 0x000fe20000000000 */
[----:B------:R-:W-:Y:S01]  /*0d20*/  IMAD.HI.U32 R6, R11, R18, RZ ;  /* 0x000000120b067227 */ /* 0x000fe200078e00ff */
[----:B------:R-:W-:-:S02]  /*0d30*/  ISETP.GT.U32.AND P3, PT, R0, R13, PT ;  /* 0x0000000d0000720c */ /* 0x000fc40003f64070 */
[----:B------:R-:W-:Y:S01]  /*0d40*/  LOP3.LUT R32, R8, 0x3a, RZ, 0xfc, !PT ;  /* 0x0000003a08207812 */ /* 0x000fe200078efcff */
[----:B------:R-:W-:Y:S01]  /*0d50*/  @!P5 IMAD.MOV R25, RZ, RZ, -R25 ;  /* 0x000000ffff19d224 */ /* 0x000fe200078e0a19 */
[----:B------:R-:W-:Y:S01]  /*0d60*/  ISETP.GT.U32.AND P5, PT, R0, R5, PT ;  /* 0x000000050000720c */ /* 0x000fe20003fa4070 */
[----:B------:R-:W-:Y:S01]  /*0d70*/  @!P0 IMAD.IADD R17, R17, 0x1, -R0 ;  /* 0x0000000111118824 */ /* 0x000fe200078e0a00 */
[----:B------:R-:W-:Y:S01]  /*0d80*/  IADD3 R15, -R6, RZ, RZ ;  /* 0x000000ff060f7210 */ /* 0x000fe20007ffe1ff */
[----:B------:R-:W-:Y:S01]  /*0d90*/  @!P2 IMAD.MOV R23, RZ, RZ, -R23 ;  /* 0x000000ffff17a224 */ /* 0x000fe200078e0a17 */
[----:B------:R-:W-:Y:S01]  /*0da0*/  ISETP.GE.AND P2, PT, R12, RZ, PT ;  /* 0x000000ff0c00720c */ /* 0x000fe20003f46270 */
[----:B------:R-:W-:Y:S01]  /*0db0*/  IMAD.HI.U32 R12, R11, R19, RZ ;  /* 0x000000130b0c7227 */ /* 0x000fe200078e00ff */
[----:B------:R-:W-:Y:S02]  /*0dc0*/  ISETP.GT.U32.AND P0, PT, R0, R17, PT ;  /* 0x000000110000720c */ /* 0x000fe40003f04070 */
[----:B------:R-:W-:Y:S01]  /*0dd0*/  IABS R79, R32 ;  /* 0x00000020004f7213 */ /* 0x000fe20000000000 */
[----:B------:R-:W-:-:S02]  /*0de0*/  IMAD.MOV R12, RZ, RZ, -R12 ;  /* 0x000000ffff0c7224 */ /* 0x000fc400078e0a0c */
[----:B------:R-:W-:Y:S01]  /*0df0*/  @!P3 IMAD.IADD R13, R13, 0x1, -R0 ;  /* 0x000000010d0db824 */ /* 0x000fe200078e0a00 */
[----:B------:R-:W-:Y:S01]  /*0e00*/  ISETP.GE.AND P3, PT, R20, RZ, PT ;  /* 0x000000ff1400720c */ /* 0x000fe20003f66270 */
[C---:B------:R-:W-:Y:S01]  /*0e10*/  IMAD R15, R0.reuse, R15, R18 ;  /* 0x0000000f000f7224 */ /* 0x040fe200078e0212 */
[----:B------:R-:W-:Y:S01]  /*0e20*/  @!P5 IADD3 R5, R5, -R0, RZ ;  /* 0x800000000505d210 */ /* 0x000fe20007ffe0ff */
[----:B------:R-:W-:Y:S01]  /*0e30*/  IMAD R19, R0, R12, R19 ;  /* 0x0000000c00137224 */ /* 0x000fe200078e0213 */
[----:B------:R-:W-:Y:S01]  /*0e40*/  LOP3.LUT R20, R8, 0x12, RZ, 0xfc, !PT ;  /* 0x0000001208147812 */ /* 0x000fe200078efcff */
[----:B------:R-:W-:Y:S01]  /*0e50*/  IMAD.MOV.U32 R27, RZ, RZ, R13 ;  /* 0x000000ffff1b7224 */ /* 0x000fe200078e000d */
[C---:B------:R-:W-:Y:S01]  /*0e60*/  ISETP.GT.U32.AND P5, PT, R0.reuse, R5, PT ;  /* 0x000000050000720c */ /* 0x040fe20003fa4070 */
[----:B------:R-:W-:Y:S01]  /*0e70*/  @!P0 IMAD.IADD R17, R17, 0x1, -R0 ;  /* 0x0000000111118824 */ /* 0x000fe200078e0a00 */
[C---:B------:R-:W-:Y:S01]  /*0e80*/  ISETP.GT.U32.AND P0, PT, R0.reuse, R15, PT ;  /* 0x0000000f0000720c */ /* 0x040fe20003f04070 */
[----:B------:R-:W-:Y:S01]  /*0e90*/  @!P6 IMAD.MOV R27, RZ, RZ, -R27 ;  /* 0x000000ffff1be224 */ /* 0x000fe200078e0a1b */
[C---:B------:R-:W-:Y:S01]  /*0ea0*/  ISETP.GT.U32.AND P6, PT, R0.reuse, R19, PT ;  /* 0x000000130000720c */ /* 0x040fe20003fc4070 */
[----:B------:R-:W-:Y:S01]  /*0eb0*/  IMAD R21, R0, R16, R21 ;  /* 0x0000001000157224 */ /* 0x000fe200078e0215 */
[----:B------:R-:W-:-:S02]  /*0ec0*/  IABS R6, R20 ;  /* 0x0000001400067213 */ /* 0x000fc40000000000 */
[----:B------:R-:W-:Y:S02]  /*0ed0*/  IABS R18, R24 ;  /* 0x0000001800127213 */ /* 0x000fe40000000000 */
[----:B------:R-:W-:Y:S01]  /*0ee0*/  MOV R29, R17 ;  /* 0x00000011001d7202 */ /* 0x000fe20000000f00 */
[----:B------:R-:W-:Y:S02]  /*0ef0*/  IMAD.MOV.U32 R16, RZ, RZ, R6 ;  /* 0x000000ffff107224 */ /* 0x000fe400078e0006 */
[----:B------:R-:W-:Y:S01]  /*0f00*/  @!P5 IADD3 R5, R5, -R0, RZ ;  /* 0x800000000505d210 */ /* 0x000fe20007ffe0ff */
[----:B------:R-:W-:Y:S01]  /*0f10*/  IMAD.HI.U32 R12, R11, R18, RZ ;  /* 0x000000120b0c7227 */ /* 0x000fe200078e00ff */
[----:B------:R-:W-:Y:S02]  /*0f20*/  ISETP.GT.U32.AND P5, PT, R0, R21, PT ;  /* 0x000000150000720c */ /* 0x000fe40003fa4070 */
[----:B------:R-:W-:Y:S01]  /*0f30*/  @!P6 IADD3 R19, R19, -R0, RZ ;  /* 0x800000001313e210 */ /* 0x000fe20007ffe0ff */
[----:B------:R-:W-:Y:S01]  /*0f40*/  @!P0 IMAD.IADD R15, R15, 0x1, -R0 ;  /* 0x000000010f0f8824 */ /* 0x000fe200078e0a00 */
[----:B------:R-:W-:Y:S01]  /*0f50*/  ISETP.GE.AND P0, PT, R20, RZ, PT ;  /* 0x000000ff1400720c */ /* 0x000fe20003f06270 */
[----:B------:R-:W-:Y:S01]  /*0f60*/  IMAD.HI.U32 R6, R11, R16, RZ ;  /* 0x000000100b067227 */ /* 0x000fe200078e00ff */
[----:B------:R-:W-:-:S02]  /*0f70*/  LOP3.LUT R20, R8, 0x16, RZ, 0xfc, !PT ;  /* 0x0000001608147812 */ /* 0x000fc400078efcff */
[C---:B------:R-:W-:Y:S01]  /*0f80*/  ISETP.GT.U32.AND P6, PT, R0.reuse, R15, PT ;  /* 0x0000000f0000720c */ /* 0x040fe20003fc4070 */
[----:B------:R-:W-:Y:S01]  /*0f90*/  IMAD.MOV R13, RZ, RZ, -R6 ;  /* 0x000000ffff0d7224 */ /* 0x000fe200078e0a06 */
[----:B------:R-:W-:Y:S01]  /*0fa0*/  IABS R17, R20 ;  /* 0x0000001400117213 */ /* 0x000fe20000000000 */
[----:B------:R-:W-:Y:S02]  /*0fb0*/  IMAD.MOV.U32 R31, RZ, RZ, R5 ;  /* 0x000000ffff1f7224 */ /* 0x000fe400078e0005 */
[C---:B------:R-:W-:Y:S01]  /*0fc0*/  IMAD R13, R0.reuse, R13, R16 ;  /* 0x0000000d000d7224 */ /* 0x040fe200078e0210 */
[----:B------:R-:W-:Y:S01]  /*0fd0*/  IABS R16, R26 ;  /* 0x0000001a00107213 */ /* 0x000fe20000000000 */
[----:B------:R-:W-:Y:S01]  /*0fe0*/  @!P1 IMAD.MOV R31, RZ, RZ, -R31 ;  /* 0x000000ffff1f9224 */ /* 0x000fe200078e0a1f */
[----:B------:R-:W-:Y:S01]  /*0ff0*/  ISETP.GT.U32.AND P1, PT, R0, R19, PT ;  /* 0x000000130000720c */ /* 0x000fe20003f24070 */
[----:B------:R-:W-:Y:S02]  /*1000*/  IMAD.MOV R5, RZ, RZ, -R12 ;  /* 0x000000ffff057224 */ /* 0x000fe400078e0a0c */
[----:B------:R-:W-:-:S04]  /*1010*/  IMAD.HI.U32 R6, R11, R17, RZ ;  /* 0x000000110b067227 */ /* 0x000fc800078e00ff */
[----:B------:R-:W-:Y:S01]  /*1020*/  @!P6 IMAD.IADD R15, R15, 0x1, -R0 ;  /* 0x000000010f0fe824 */ /* 0x000fe200078e0a00 */
[C---:B------:R-:W-:Y:S01]  /*1030*/  ISETP.GT.U32.AND P6, PT, R0.reuse, R13, PT ;  /* 0x0000000d0000720c */ /* 0x040fe20003fc4070 */
[----:B------:R-:W-:Y:S01]  /*1040*/  IMAD R5, R0, R5, R18 ;  /* 0x0000000500057224 */ /* 0x000fe200078e0212 */
[----:B------:R-:W-:Y:S01]  /*1050*/  LOP3.LUT R18, R8, 0x18, RZ, 0xfc, !PT ;  /* 0x0000001808127812 */ /* 0x000fe200078efcff */
[----:B------:R-:W-:Y:S02]  /*1060*/  IMAD.MOV R12, RZ, RZ, -R6 ;  /* 0x000000ffff0c7224 */ /* 0x000fe400078e0a06 */
[----:B------:R-:W-:Y:S01]  /*1070*/  @!P1 IADD3 R19, R19, -R0, RZ ;  /* 0x8000000013139210 */ /* 0x000fe20007ffe0ff */
[----:B------:R-:W-:Y:S01]  /*1080*/  @!P4 IMAD.MOV R29, RZ, RZ, -R29 ;  /* 0x000000ffff1dc224 */ /* 0x000fe200078e0a1d */
[C---:B------:R-:W-:Y:S01]  /*1090*/  ISETP.GT.U32.AND P1, PT, R0.reuse, R5, PT ;  /* 0x000000050000720c */ /* 0x040fe20003f24070 */
[----:B------:R-:W-:Y:S01]  /*10a0*/  IMAD R17, R0, R12, R17 ;  /* 0x0000000c00117224 */ /* 0x000fe200078e0211 */
[----:B------:R-:W-:Y:S01]  /*10b0*/  ISETP.GE.AND P4, PT, R22, RZ, PT ;  /* 0x000000ff1600720c */ /* 0x000fe20003f86270 */
[----:B------:R-:W-:Y:S01]  /*10c0*/  IMAD.MOV.U32 R33, RZ, RZ, R15 ;  /* 0x000000ffff217224 */ /* 0x000fe200078e000f */
[----:B------:R-:W-:Y:S01]  /*10d0*/  IABS R45, R18 ;  /* 0x00000012002d7213 */ /* 0x000fe20000000000 */
[----:B------:R-:W-:Y:S01]  /*10e0*/  @!P5 IMAD.IADD R21, R21, 0x1, -R0 ;  /* 0x000000011515d824 */ /* 0x000fe200078e0a00 */
[----:B------:R-:W-:Y:S01]  /*10f0*/  @!P6 IADD3 R13, R13, -R0, RZ ;  /* 0x800000000d0de210 */ /* 0x000fe20007ffe0ff */
[----:B------:R-:W-:Y:S01]  /*1100*/  @!P2 IMAD.MOV R33, RZ, RZ, -R33 ;  /* 0x000000ffff21a224 */ /* 0x000fe200078e0a21 */
[----:B------:R-:W-:Y:S01]  /*1110*/  ISETP.GT.U32.AND P6, PT, R0, R17, PT ;  /* 0x000000110000720c */ /* 0x000fe20003fc4070 */
[----:B------:R-:W-:Y:S01]  /*1120*/  IMAD.HI.U32 R6, R11, R45, RZ ;  /* 0x0000002d0b067227 */ /* 0x000fe200078e00ff */
[----:B------:R-:W-:-:S02]  /*1130*/  LOP3.LUT R22, R8, 0x1a, RZ, 0xfc, !PT ;  /* 0x0000001a08167812 */ /* 0x000fc400078efcff */
[C---:B------:R-:W-:Y:S01]  /*1140*/  ISETP.GT.U32.AND P2, PT, R0.reuse, R13, PT ;  /* 0x0000000d0000720c */ /* 0x040fe20003f44070 */
[----:B------:R-:W-:Y:S01]  /*1150*/  @!P1 IMAD.IADD R5, R5, 0x1, -R0 ;  /* 0x0000000105059824 */ /* 0x000fe200078e0a00 */
[----:B------:R-:W-:Y:S01]  /*1160*/  IABS R47, R22 ;  /* 0x00000016002f7213 */ /* 0x000fe20000000000 */
[----:B------:R-:W-:Y:S01]  /*1170*/  IMAD.MOV R6, RZ, RZ, -R6 ;  /* 0x000000ffff067224 */ /* 0x000fe200078e0a06 */
[----:B------:R-:W-:Y:S02]  /*1180*/  ISETP.GT.U32.AND P5, PT, R0, R21, PT ;  /* 0x000000150000720c */ /* 0x000fe40003fa4070 */
[----:B------:R-:W-:Y:S01]  /*1190*/  ISETP.GE.AND P1, PT, R20, RZ, PT ;  /* 0x000000ff1400720c */ /* 0x000fe20003f26270 */
[----:B------:R-:W-:Y:S01]  /*11a0*/  IMAD.HI.U32 R12, R11, R47, RZ ;  /* 0x0000002f0b0c7227 */ /* 0x000fe200078e00ff */
[----:B------:R-:W-:Y:S02]  /*11b0*/  MOV R35, R19 ;  /* 0x0000001300237202 */ /* 0x000fe40000000f00 */
[----:B------:R-:W-:Y:S01]  /*11c0*/  LOP3.LUT R20, R8, 0x1e, RZ, 0xfc, !PT ;  /* 0x0000001e08147812 */ /* 0x000fe200078efcff */
[----:B------:R-:W-:Y:S01]  /*11d0*/  @!P6 IMAD.IADD R17, R17, 0x1, -R0 ;  /* 0x000000011111e824 */ /* 0x000fe200078e0a00 */
[C---:B------:R-:W-:Y:S01]  /*11e0*/  ISETP.GT.U32.AND P6, PT, R0.reuse, R5, PT ;  /* 0x000000050000720c */ /* 0x040fe20003fc4070 */
[----:B------:R-:W-:-:S02]  /*11f0*/  IMAD R45, R0, R6, R45 ;  /* 0x00000006002d7224 */ /* 0x000fc400078e022d */
[----:B------:R-:W-:Y:S02]  /*1200*/  IMAD.MOV R12, RZ, RZ, -R12 ;  /* 0x000000ffff0c7224 */ /* 0x000fe400078e0a0c */
[----:B------:R-:W-:-:S04]  /*1210*/  IMAD.HI.U32 R6, R11, R16, RZ ;  /* 0x000000100b067227 */ /* 0x000fc800078e00ff */
[C---:B------:R-:W-:Y:S01]  /*1220*/  IMAD R47, R0.reuse, R12, R47 ;  /* 0x0000000c002f7224 */ /* 0x040fe200078e022f */
[----:B------:R-:W-:Y:S01]  /*1230*/  IABS R12, R20 ;  /* 0x00000014000c7213 */ /* 0x000fe20000000000 */
[----:B------:R-:W-:Y:S02]  /*1240*/  IMAD.MOV R15, RZ, RZ, -R6 ;  /* 0x000000ffff0f7224 */ /* 0x000fe400078e0a06 */
[----:B------:R-:W-:Y:S01]  /*1250*/  @!P2 IMAD.IADD R13, R13, 0x1, -R0 ;  /* 0x000000010d0da824 */ /* 0x000fe200078e0a00 */
[C---:B------:R-:W-:Y:S01]  /*1260*/  ISETP.GT.U32.AND P2, PT, R0.reuse, R47, PT ;  /* 0x0000002f0000720c */ /* 0x040fe20003f44070 */
[----:B------:R-:W-:Y:S02]  /*1270*/  IMAD R15, R0, R15, R16 ;  /* 0x0000000f000f7224 */ /* 0x000fe400078e0210 */
[--C-:B------:R-:W-:Y:S01]  /*1280*/  @!P5 IMAD.IADD R21, R21, 0x1, -R0.reuse ;  /* 0x000000011515d824 */ /* 0x100fe200078e0a00 */
[----:B------:R-:W-:Y:S01]  /*1290*/  ISETP.GE.AND P5, PT, R24, RZ, PT ;  /* 0x000000ff1800720c */ /* 0x000fe20003fa6270 */
[----:B------:R-:W-:Y:S01]  /*12a0*/  @!P6 IMAD.IADD R5, R5, 0x1, -R0 ;  /* 0x000000010505e824 */ /* 0x000fe200078e0a00 */
[----:B------:R-:W-:Y:S01]  /*12b0*/  LOP3.LUT R24, R8, 0x20, RZ, 0xfc, !PT ;  /* 0x0000002008187812 */ /* 0x000fe200078efcff */
[----:B------:R-:W-:Y:S01]  /*12c0*/  @!P3 IMAD.MOV R35, RZ, RZ, -R35 ;  /* 0x000000ffff23b224 */ /* 0x000fe200078e0a23 */
[C---:B------:R-:W-:Y:S01]  /*12d0*/  ISETP.GT.U32.AND P6, PT, R0.reuse, R15, PT ;  /* 0x0000000f0000720c */ /* 0x040fe20003fc4070 */
[----:B------:R-:W-:Y:S01]  /*12e0*/  IMAD.MOV.U32 R19, RZ, RZ, R12 ;  /* 0x000000ffff137224 */ /* 0x000fe200078e000c */
[----:B------:R-:W-:Y:S01]  /*12f0*/  ISETP.GT.U32.AND P3, PT, R0, R17, PT ;  /* 0x000000110000720c */ /* 0x000fe20003f64070 */
[----:B------:R-:W-:Y:S01]  /*1300*/  IMAD.MOV.U32 R41, RZ, RZ, R5 ;  /* 0x000000ffff297224 */ /* 0x000fe200078e0005 */
[----:B------:R-:W-:Y:S01]  /*1310*/  IABS R6, R24 ;  /* 0x0000001800067213 */ /* 0x000fe20000000000 */
[----:B------:R-:W-:Y:S01]  /*1320*/  @!P2 IMAD.IADD R47, R47, 0x1, -R0 ;  /* 0x000000012f2fa824 */ /* 0x000fe200078e0a00 */
[----:B------:R-:W-:-:S02]  /*1330*/  MOV R37, R21 ;  /* 0x0000001500257202 */ /* 0x000fc40000000f00 */
[----:B------:R-:W-:Y:S01]  /*1340*/  MOV R16, R6 ;  /* 0x0000000600107202 */ /* 0x000fe20000000f00 */
[----:B------:R-:W-:Y:S01]  /*1350*/  IMAD.HI.U32 R6, R11, R19, RZ ;  /* 0x000000130b067227 */ /* 0x000fe200078e00ff */
[----:B------:R-:W-:-:S03]  /*1360*/  MOV R39, R13 ;  /* 0x0000000d00277202 */ /* 0x000fc60000000f00 */
[--C-:B------:R-:W-:Y:S01]  /*1370*/  @!P6 IMAD.IADD R15, R15, 0x1, -R0.reuse ;  /* 0x000000010f0fe824 */ /* 0x100fe200078e0a00 */
[----:B------:R-:W-:Y:S01]  /*1380*/  IADD3 R12, -R6, RZ, RZ ;  /* 0x000000ff060c7210 */ /* 0x000fe20007ffe1ff */
[----:B------:R-:W-:Y:S01]  /*1390*/  @!P3 IMAD.IADD R17, R17, 0x1, -R0 ;  /* 0x000000011111b824 */ /* 0x000fe200078e0a00 */
[C---:B------:R-:W-:Y:S01]  /*13a0*/  ISETP.GT.U32.AND P6, PT, R0.reuse, R47, PT ;  /* 0x0000002f0000720c */ /* 0x040fe20003fc4070 */
[----:B------:R-:W-:Y:S01]  /*13b0*/  @!P4 IMAD.MOV R37, RZ, RZ, -R37 ;  /* 0x000000ffff25c224 */ /* 0x000fe200078e0a25 */
[----:B------:R-:W-:Y:S01]  /*13c0*/  ISETP.GT.U32.AND P4, PT, R0, R45, PT ;  /* 0x0000002d0000720c */ /* 0x000fe20003f84070 */
[----:B------:R-:W-:Y:S01]  /*13d0*/  IMAD.HI.U32 R6, R11, R16, RZ ;  /* 0x000000100b067227 */ /* 0x000fe200078e00ff */
[----:B------:R-:W-:Y:S02]  /*13e0*/  MOV R43, R17 ;  /* 0x00000011002b7202 */ /* 0x000fe40000000f00 */
[----:B------:R-:W-:Y:S01]  /*13f0*/  ISETP.GE.AND P3, PT, R18, RZ, PT ;  /* 0x000000ff1200720c */ /* 0x000fe20003f66270 */
[----:B------:R-:W-:Y:S01]  /*1400*/  IMAD.MOV R21, RZ, RZ, -R6 ;  /* 0x000000ffff157224 */ /* 0x000fe200078e0a06 */
[----:B------:R-:W-:Y:S01]  /*1410*/  LOP3.LUT R18, R8, 0x22, RZ, 0xfc, !PT ;  /* 0x0000002208127812 */ /* 0x000fe200078efcff */
[----:B------:R-:W-:-:S02]  /*1420*/  IMAD R19, R0, R12, R19 ;  /* 0x0000000c00137224 */ /* 0x000fc400078e0213 */
[C---:B------:R-:W-:Y:S01]  /*1430*/  IMAD R13, R0.reuse, R21, R16 ;  /* 0x00000015000d7224 */ /* 0x040fe200078e0210 */
[----:B------:R-:W-:Y:S01]  /*1440*/  IABS R12, R18 ;  /* 0x00000012000c7213 */ /* 0x000fe20000000000 */
[----:B------:R-:W-:Y:S01]  /*1450*/  @!P1 IMAD.MOV R43, RZ, RZ, -R43 ;  /* 0x000000ffff2b9224 */ /* 0x000fe200078e0a2b */
[C---:B------:R-:W-:Y:S01]  /*1460*/  ISETP.GT.U32.AND P1, PT, R0.reuse, R19, PT ;  /* 0x000000130000720c */ /* 0x040fe20003f24070 */
[--C-:B------:R-:W-:Y:S01]  /*1470*/  @!P6 IMAD.IADD R47, R47, 0x1, -R0.reuse ;  /* 0x000000012f2fe824 */ /* 0x100fe200078e0a00 */
[----:B------:R-:W-:Y:S01]  /*1480*/  ISETP.GT.U32.AND P6, PT, R0, R13, PT ;  /* 0x0000000d0000720c */ /* 0x000fe20003fc4070 */
[----:B------:R-:W-:Y:S01]  /*1490*/  @!P4 IMAD.IADD R45, R45, 0x1, -R0 ;  /* 0x000000012d2dc824 */ /* 0x000fe200078e0a00 */
[----:B------:R-:W-:Y:S01]  /*14a0*/  ISETP.GE.AND P4, PT, R22, RZ, PT ;  /* 0x000000ff1600720c */ /* 0x000fe20003f86270 */
[----:B------:R-:W-:Y:S01]  /*14b0*/  IMAD.MOV.U32 R17, RZ, RZ, R12 ;  /* 0x000000ffff117224 */ /* 0x000fe200078e000c */
[----:B------:R-:W-:Y:S01]  /*14c0*/  LOP3.LUT R12, R8, 0x24, RZ, 0xfc, !PT ;  /* 0x00000024080c7812 */ /* 0x000fe200078efcff */
[----:B------:R-:W-:Y:S01]  /*14d0*/  @!P0 IMAD.MOV R39, RZ, RZ, -R39 ;  /* 0x000000ffff278224 */ /* 0x000fe200078e0a27 */
[C---:B------:R-:W-:Y:S01]  /*14e0*/  ISETP.GT.U32.AND P0, PT, R0.reuse, R15, PT ;  /* 0x0000000f0000720c */ /* 0x040fe20003f04070 */
[----:B------:R-:W-:Y:S01]  /*14f0*/  IMAD.HI.U32 R5, R11, R17, RZ ;  /* 0x000000110b057227 */ /* 0x000fe200078e00ff */
[----:B------:R-:W-:-:S02]  /*1500*/  ISETP.GT.U32.AND P2, PT, R0, R45, PT ;  /* 0x0000002d0000720c */ /* 0x000fc40003f44070 */
[----:B------:R-:W-:Y:S01]  /*1510*/  IABS R6, R12 ;  /* 0x0000000c00067213 */ /* 0x000fe20000000000 */
[----:B------:R-:W-:Y:S01]  /*1520*/  IMAD.MOV R5, RZ, RZ, -R5 ;  /* 0x000000ffff057224 */ /* 0x000fe200078e0a05 */
[----:B------:R-:W-:Y:S01]  /*1530*/  @!P1 IADD3 R19, R19, -R0, RZ ;  /* 0x8000000013139210 */ /* 0x000fe20007ffe0ff */
[--C-:B------:R-:W-:Y:S01]  /*1540*/  @!P6 IMAD.IADD R13, R13, 0x1, -R0.reuse ;  /* 0x000000010d0de824 */ /* 0x100fe200078e0a00 */
[----:B------:R-:W-:Y:S01]  /*1550*/  ISETP.GE.AND P1, PT, R18, RZ, PT ;  /* 0x000000ff1200720c */ /* 0x000fe20003f26270 */
[C---:B------:R-:W-:Y:S01]  /*1560*/  IMAD R17, R0.reuse, R5, R17 ;  /* 0x0000000500117224 */ /* 0x040fe200078e0211 */
[----:B------:R-:W-:Y:S01]  /*1570*/  ISETP.GT.U32.AND P6, PT, R0, R19, PT ;  /* 0x000000130000720c */ /* 0x000fe20003fc4070 */
[----:B------:R-:W-:Y:S01]  /*1580*/  IMAD.HI.U32 R5, R11, R6, RZ ;  /* 0x000000060b057227 */ /* 0x000fe200078e00ff */
[C---:B------:R-:W-:Y:S02]  /*1590*/  LOP3.LUT R18, R8.reuse, 0x26, RZ, 0xfc, !PT ;  /* 0x0000002608127812 */ /* 0x040fe400078efcff */
[----:B------:R-:W-:Y:S01]  /*15a0*/  LOP3.LUT R22, R8, 0x30, RZ, 0xfc, !PT ;  /* 0x0000003008167812 */ /* 0x000fe200078efcff */
[----:B------:R-:W-:Y:S01]  /*15b0*/  @!P0 IMAD.IADD R15, R15, 0x1, -R0 ;  /* 0x000000010f0f8824 */ /* 0x000fe200078e0a00 */
[----:B------:R-:W-:Y:S01]  /*15c0*/  @!P2 IADD3 R45, R45, -R0, RZ ;  /* 0x800000002d2da210 */ /* 0x000fe20007ffe0ff */
[----:B------:R-:W-:Y:S01]  /*15d0*/  IMAD.MOV R5, RZ, RZ, -R5 ;  /* 0x000000ffff057224 */ /* 0x000fe200078e0a05 */
[----:B------:R-:W-:Y:S01]  /*15e0*/  IABS R21, R18 ;  /* 0x0000001200157213 */ /* 0x000fe20000000000 */
[----:B------:R-:W-:Y:S01]  /*15f0*/  @!P4 IMAD.MOV R47, RZ, RZ, -R47 ;  /* 0x000000ffff2fc224 */ /* 0x000fe200078e0a2f */
[----:B------:R-:W-:Y:S01]  /*1600*/  MOV R49, R15 ;  /* 0x0000000f00317202 */ /* 0x000fe20000000f00 */
[C---:B------:R-:W-:Y:S01]  /*1610*/  IMAD R15, R0.reuse, R5, R6 ;  /* 0x00000005000f7224 */ /* 0x040fe200078e0206 */
[C---:B------:R-:W-:Y:S01]  /*1620*/  ISETP.GT.U32.AND P4, PT, R0.reuse, R17, PT ;  /* 0x000000110000720c */ /* 0x040fe20003f84070 */
[----:B------:R-:W-:Y:S01]  /*1630*/  @!P3 IMAD.MOV R45, RZ, RZ, -R45 ;  /* 0x000000ffff2db224 */ /* 0x000fe200078e0a2d */
[C---:B------:R-:W-:Y:S01]  /*1640*/  ISETP.GT.U32.AND P3, PT, R0.reuse, R13, PT ;  /* 0x0000000d0000720c */ /* 0x040fe20003f64070 */
[----:B------:R-:W-:Y:S01]  /*1650*/  @!P6 IMAD.IADD R19, R19, 0x1, -R0 ;  /* 0x000000011313e824 */ /* 0x000fe200078e0a00 */
[----:B------:R-:W-:Y:S01]  /*1660*/  ISETP.GT.U32.AND P6, PT, R0, R15, PT ;  /* 0x0000000f0000720c */ /* 0x000fe20003fc4070 */
[----:B------:R-:W-:Y:S01]  /*1670*/  @!P5 IMAD.MOV R41, RZ, RZ, -R41 ;  /* 0x000000ffff29d224 */ /* 0x000fe200078e0a29 */
[----:B------:R-:W-:Y:S01]  /*1680*/  ISETP.GE.AND P5, PT, R26, RZ, PT ;  /* 0x000000ff1a00720c */ /* 0x000fe20003fa6270 */
[----:B------:R-:W-:Y:S01]  /*1690*/  IMAD.HI.U32 R5, R11, R21, RZ ;  /* 0x000000150b057227 */ /* 0x000fe200078e00ff */
[----:B------:R-:W-:-:S02]  /*16a0*/  ISETP.GE.AND P0, PT, R24, RZ, PT ;  /* 0x000000ff1800720c */ /* 0x000fc40003f06270 */
[----:B------:R-:W-:Y:S01]  /*16b0*/  ISETP.GE.AND P2, PT, R20, RZ, PT ;  /* 0x000000ff1400720c */ /* 0x000fe20003f46270 */
[----:B------:R-:W-:Y:S01]  /*16c0*/  IMAD.MOV R5, RZ, RZ, -R5 ;  /* 0x000000ffff057224 */ /* 0x000fe200078e0a05 */
[----:B------:R-:W-:Y:S01]  /*16d0*/  LOP3.LUT R20, R8, 0x28, RZ, 0xfc, !PT ;  /* 0x0000002808147812 */ /* 0x000fe200078efcff */
[--C-:B------:R-:W-:Y:S01]  /*16e0*/  @!P4 IMAD.IADD R17, R17, 0x1, -R0.reuse ;  /* 0x000000011111c824 */ /* 0x100fe200078e0a00 */
[----:B------:R-:W-:Y:S01]  /*16f0*/  MOV R51, R19 ;  /* 0x0000001300337202 */ /* 0x000fe20000000f00 */
[C---:B------:R-:W-:Y:S01]  /*1700*/  IMAD R21, R0.reuse, R5, R21 ;  /* 0x0000000500157224 */ /* 0x040fe200078e0215 */
[----:B------:R-:W-:Y:S01]  /*1710*/  @!P3 IADD3 R13, R13, -R0, RZ ;  /* 0x800000000d0db210 */ /* 0x000fe20007ffe0ff */
[----:B------:R-:W-:Y:S01]  /*1720*/  @!P6 IMAD.IADD R15, R15, 0x1, -R0 ;  /* 0x000000010f0fe824 */ /* 0x000fe200078e0a00 */
[----:B------:R-:W-:Y:S01]  /*1730*/  ISETP.GT.U32.AND P6, PT, R0, R17, PT ;  /* 0x000000110000720c */ /* 0x000fe20003fc4070 */
[----:B------:R-:W-:Y:S01]  /*1740*/  @!P5 IMAD.MOV R49, RZ, RZ, -R49 ;  /* 0x000000ffff31d224 */ /* 0x000fe200078e0a31 */
[----:B------:R-:W-:Y:S01]  /*1750*/  ISETP.GE.AND P5, PT, R12, RZ, PT ;  /* 0x000000ff0c00720c */ /* 0x000fe20003fa6270 */
[----:B------:R-:W-:Y:S01]  /*1760*/  IMAD.MOV.U32 R53, RZ, RZ, R13 ;  /* 0x000000ffff357224 */ /* 0x000fe200078e000d */
[----:B------:R-:W-:Y:S01]  /*1770*/  IABS R16, R20 ;  /* 0x0000001400107213 */ /* 0x000fe20000000000 */
[C---:B------:R-:W-:Y:S01]  /*1780*/  IMAD.SHL.U32 R12, R36.reuse, 0x10, RZ ;  /* 0x00000010240c7824 */ /* 0x040fe200078e00ff */
[----:B------:R-:W-:Y:S01]  /*1790*/  LOP3.LUT R5, R36, 0x7f, RZ, 0xc0, !PT ;  /* 0x0000007f24057812 */ /* 0x000fe200078ec0ff */
[----:B------:R-:W-:Y:S01]  /*17a0*/  @!P0 IMAD.MOV R53, RZ, RZ, -R53 ;  /* 0x000000ffff358224 */ /* 0x000fe200078e0a35 */
[C---:B------:R-:W-:Y:S01]  /*17b0*/  ISETP.GT.U32.AND P0, PT, R0.reuse, R21, PT ;  /* 0x000000150000720c */ /* 0x040fe20003f04070 */
[----:B------:R-:W-:Y:S01]  /*17c0*/  @!P2 IMAD.MOV R51, RZ, RZ, -R51 ;  /* 0x000000ffff33a224 */ /* 0x000fe200078e0a33 */
[----:B------:R-:W-:Y:S01]  /*17d0*/  ISETP.GT.U32.AND P2, PT, R0, R15, PT ;  /* 0x0000000f0000720c */ /* 0x000fe20003f44070 */
[----:B------:R-:W-:Y:S01]  /*17e0*/  IMAD.HI.U32 R6, R11, R16, RZ ;  /* 0x000000100b067227 */ /* 0x000fe200078e00ff */
[----:B------:R-:W-:-:S02]  /*17f0*/  LOP3.LUT R12, R12, 0x70, RZ, 0xc0, !PT ;  /* 0x000000700c0c7812 */ /* 0x000fc400078ec0ff */
[----:B------:R-:W-:Y:S01]  /*1800*/  @!P6 IADD3 R17, R17, -R0, RZ ;  /* 0x800000001111e210 */ /* 0x000fe20007ffe0ff */
[----:B------:R-:W-:Y:S01]  /*1810*/  IMAD.MOV R19, RZ, RZ, -R6 ;  /* 0x000000ffff137224 */ /* 0x000fe200078e0a06 */
[----:B------:R-:W-:Y:S01]  /*1820*/  LEA R6, R5, R12, 0x7 ;  /* 0x0000000c05067211 */ /* 0x000fe200078e38ff */
[----:B------:R-:W-:Y:S01]  /*1830*/  IMAD R10, R10, 0x200, R5 ;  /* 0x000002000a0a7824 */ /* 0x000fe200078e0205 */
[C---:B------:R-:W-:Y:S01]  /*1840*/  LOP3.LUT R5, R8.reuse, 0x2a, RZ, 0xfc, !PT ;  /* 0x0000002a08057812 */ /* 0x040fe200078efcff */
[----:B------:R-:W-:Y:S01]  /*1850*/  IMAD.MOV.U32 R55, RZ, RZ, R17 ;  /* 0x000000ffff377224 */ /* 0x000fe200078e0011 */
[----:B------:R-:W-:Y:S01]  /*1860*/  LOP3.LUT R12, R8, 0x2c, RZ, 0xfc, !PT ;  /* 0x0000002c080c7812 */ /* 0x000fe200078efcff */
[--C-:B------:R-:W-:Y:S01]  /*1870*/  @!P0 IMAD.IADD R21, R21, 0x1, -R0.reuse ;  /* 0x0000000115158824 */ /* 0x100fe200078e0a00 */
[----:B------:R-:W-:Y:S01]  /*1880*/  IABS R63, R5 ;  /* 0x00000005003f7213 */ /* 0x000fe20000000000 */
[----:B------:R-:W-:Y:S01]  /*1890*/  @!P2 IMAD.IADD R15, R15, 0x1, -R0 ;  /* 0x000000010f0fa824 */ /* 0x000fe200078e0a00 */
[----:B------:R-:W-:Y:S01]  /*18a0*/  @!P1 IADD3 R55, -R55, RZ, RZ ;  /* 0x000000ff37379210 */ /* 0x000fe20007ffe1ff */
[C---:B------:R-:W-:Y:S01]  /*18b0*/  IMAD R19, R0.reuse, R19, R16 ;  /* 0x0000001300137224 */ /* 0x040fe200078e0210 */
[----:B------:R-:W-:Y:S01]  /*18c0*/  ISETP.GE.AND P6, PT, R5, RZ, PT ;  /* 0x000000ff0500720c */ /* 0x000fe20003fc6270 */
[----:B------:R-:W-:Y:S01]  /*18d0*/  IMAD.HI.U32 R5, R11, R63, RZ ;  /* 0x0000003f0b057227 */ /* 0x000fe200078e00ff */
[----:B------:R-:W-:-:S02]  /*18e0*/  ISETP.GT.U32.AND P1, PT, R0, R21, PT ;  /* 0x000000150000720c */ /* 0x000fc40003f24070 */
[----:B------:R-:W-:Y:S01]  /*18f0*/  IABS R65, R12 ;  /* 0x0000000c00417213 */ /* 0x000fe20000000000 */
[----:B------:R-:W-:Y:S01]  /*1900*/  IMAD.MOV.U32 R57, RZ, RZ, R15 ;  /* 0x000000ffff397224 */ /* 0x000fe200078e000f */
[----:B------:R-:W-:Y:S01]  /*1910*/  LOP3.LUT R13, R8, 0x2e, RZ, 0xfc, !PT ;  /* 0x0000002e080d7812 */ /* 0x000fe200078efcff */
[----:B------:R-:W-:Y:S01]  /*1920*/  IMAD.MOV R5, RZ, RZ, -R5 ;  /* 0x000000ffff057224 */ /* 0x000fe200078e0a05 */
[----:B------:R-:W-:Y:S01]  /*1930*/  ISETP.GE.AND P2, PT, R12, RZ, PT ;  /* 0x000000ff0c00720c */ /* 0x000fe20003f46270 */
[----:B------:R-:W-:Y:S01]  /*1940*/  @!P5 IMAD.MOV R57, RZ, RZ, -R57 ;  /* 0x000000ffff39d224 */ /* 0x000fe200078e0a39 */
[C---:B------:R-:W-:Y:S01]  /*1950*/  ISETP.GT.U32.AND P5, PT, R0.reuse, R19, PT ;  /* 0x000000130000720c */ /* 0x040fe20003fa4070 */
[----:B------:R-:W-:Y:S01]  /*1960*/  IMAD R63, R0, R5, R63 ;  /* 0x00000005003f7224 */ /* 0x000fe200078e023f */
[----:B------:R-:W-:Y:S01]  /*1970*/  IABS R67, R13 ;  /* 0x0000000d00437213 */ /* 0x000fe20000000000 */
[----:B------:R-:W-:Y:S01]  /*1980*/  IMAD.HI.U32 R5, R11, R65, RZ ;  /* 0x000000410b057227 */ /* 0x000fe200078e00ff */
[----:B------:R-:W-:-:S02]  /*1990*/  IABS R69, R22 ;  /* 0x0000001600457213 */ /* 0x000fc40000000000 */
[----:B------:R-:W-:Y:S01]  /*19a0*/  @!P1 IADD3 R21, R21, -R0, RZ ;  /* 0x8000000015159210 */ /* 0x000fe20007ffe0ff */
[----:B------:R-:W-:Y:S01]  /*19b0*/  IMAD.MOV R5, RZ, RZ, -R5 ;  /* 0x000000ffff057224 */ /* 0x000fe200078e0a05 */
[----:B------:R-:W-:Y:S01]  /*19c0*/  ISETP.GT.U32.AND P1, PT, R0, R63, PT ;  /* 0x0000003f0000720c */ /* 0x000fe20003f24070 */
[----:B------:R-:W-:Y:S01]  /*19d0*/  IMAD.HI.U32 R12, R11, R67, RZ ;  /* 0x000000430b0c7227 */ /* 0x000fe200078e00ff */
[----:B------:R-:W-:Y:S02]  /*19e0*/  ISETP.GE.AND P0, PT, R13, RZ, PT ;  /* 0x000000ff0d00720c */ /* 0x000fe40003f06270 */
[C---:B------:R-:W-:Y:S01]  /*19f0*/  LOP3.LUT R24, R8.reuse, 0x32, RZ, 0xfc, !PT ;  /* 0x0000003208187812 */ /* 0x040fe200078efcff */
[----:B------:R-:W-:Y:S01]  /*1a00*/  @!P5 IMAD.IADD R19, R19, 0x1, -R0 ;  /* 0x000000011313d824 */ /* 0x000fe200078e0a00 */
[----:B------:R-:W-:Y:S01]  /*1a10*/  LOP3.LUT R26, R8, 0x34, RZ, 0xfc, !PT ;  /* 0x00000034081a7812 */ /* 0x000fe200078efcff */
[C---:B------:R-:W-:Y:S01]  /*1a20*/  IMAD R65, R0.reuse, R5, R65 ;  /* 0x0000000500417224 */ /* 0x040fe200078e0241 */
[----:B------:R-:W-:Y:S01]  /*1a30*/  IABS R71, R24 ;  /* 0x0000001800477213 */ /* 0x000fe20000000000 */
[----:B------:R-:W-:Y:S01]  /*1a40*/  IMAD.MOV R12, RZ, RZ, -R12 ;  /* 0x000000ffff0c7224 */ /* 0x000fe200078e0a0c */
[----:B------:R-:W-:Y:S01]  /*1a50*/  ISETP.GT.U32.AND P5, PT, R0, R19, PT ;  /* 0x000000130000720c */ /* 0x000fe20003fa4070 */
[----:B------:R-:W-:Y:S01]  /*1a60*/  IMAD.HI.U32 R13, R11, R69, RZ ;  /* 0x000000450b0d7227 */ /* 0x000fe200078e00ff */
[----:B------:R-:W-:-:S02]  /*1a70*/  ISETP.GE.AND P3, PT, R18, RZ, PT ;  /* 0x000000ff1200720c */ /* 0x000fc40003f66270 */
[----:B------:R-:W-:Y:S01]  /*1a80*/  IABS R73, R26 ;  /* 0x0000001a00497213 */ /* 0x000fe20000000000 */
[--C-:B------:R-:W-:Y:S01]  /*1a90*/  @!P1 IMAD.IADD R63, R63, 0x1, -R0.reuse ;  /* 0x000000013f3f9824 */ /* 0x100fe200078e0a00 */
[----:B------:R-:W-:Y:S01]  /*1aa0*/  IADD3 R13, -R13, RZ, RZ ;  /* 0x000000ff0d0d7210 */ /* 0x000fe20007ffe1ff */
[C---:B------:R-:W-:Y:S01]  /*1ab0*/  IMAD R67, R0.reuse, R12, R67 ;  /* 0x0000000c00437224 */ /* 0x040fe200078e0243 */
[----:B------:R-:W-:Y:S01]  /*1ac0*/  MOV R59, R21 ;  /* 0x00000015003b7202 */ /* 0x000fe20000000f00 */
[----:B------:R-:W-:Y:S01]  /*1ad0*/  IMAD.HI.U32 R15, R11, R71, RZ ;  /* 0x000000470b0f7227 */ /* 0x000fe200078e00ff */
[----:B------:R-:W-:Y:S02]  /*1ae0*/  ISETP.GT.U32.AND P1, PT, R0, R63, PT ;  /* 0x0000003f0000720c */ /* 0x000fe40003f24070 */
[----:B------:R-:W-:Y:S01]  /*1af0*/  ISETP.GE.AND P4, PT, R20, RZ, PT ;  /* 0x000000ff1400720c */ /* 0x000fe20003f86270 */
[----:B------:R-:W-:Y:S01]  /*1b00*/  @!P5 IMAD.IADD R19, R19, 0x1, -R0 ;  /* 0x000000011313d824 */ /* 0x000fe200078e0a00 */
[C---:B------:R-:W-:Y:S01]  /*1b10*/  ISETP.GT.U32.AND P5, PT, R0.reuse, R65, PT ;  /* 0x000000410000720c */ /* 0x040fe20003fa4070 */
[----:B------:R-:W-:Y:S01]  /*1b20*/  IMAD R69, R0, R13, R69 ;  /* 0x0000000d00457224 */ /* 0x000fe200078e0245 */
[----:B------:R-:W-:Y:S01]  /*1b30*/  @!P3 IADD3 R59, -R59, RZ, RZ ;  /* 0x000000ff3b3bb210 */ /* 0x000fe20007ffe1ff */
[----:B------:R-:W-:Y:S01]  /*1b40*/  IMAD.MOV R15, RZ, RZ, -R15 ;  /* 0x000000ffff0f7224 */ /* 0x000fe200078e0a0f */
[----:B------:R-:W-:Y:S01]  /*1b50*/  LOP3.LUT R20, R8, 0x3c, RZ, 0xfc, !PT ;  /* 0x0000003c08147812 */ /* 0x000fe200078efcff */
[----:B------:R-:W-:Y:S01]  /*1b60*/  IMAD.HI.U32 R5, R11, R73, RZ ;  /* 0x000000490b057227 */ /* 0x000fe200078e00ff */
[----:B------:R-:W-:-:S02]  /*1b70*/  IADD3 R13, R10, 0x80, RZ ;  /* 0x000000800a0d7810 */ /* 0x000fc40007ffe0ff */
[----:B------:R-:W-:Y:S01]  /*1b80*/  IABS R81, R20 ;  /* 0x0000001400517213 */ /* 0x000fe20000000000 */
[C---:B------:R-:W-:Y:S01]  /*1b90*/  IMAD R71, R0.reuse, R15, R71 ;  /* 0x0000000f00477224 */ /* 0x040fe200078e0247 */
[----:B------:R-:W-:Y:S01]  /*1ba0*/  @!P1 IADD3 R63, R63, -R0, RZ ;  /* 0x800000003f3f9210 */ /* 0x000fe20007ffe0ff */
[----:B------:R-:W-:Y:S01]  /*1bb0*/  IMAD.MOV R5, RZ, RZ, -R5 ;  /* 0x000000ffff057224 */ /* 0x000fe200078e0a05 */
[C---:B------:R-:W-:Y:S01]  /*1bc0*/  ISETP.GT.U32.AND P1, PT, R0.reuse, R67, PT ;  /* 0x000000430000720c */ /* 0x040fe20003f24070 */
[----:B------:R-:W-:Y:S01]  /*1bd0*/  @!P5 IMAD.IADD R65, R65, 0x1, -R0 ;  /* 0x000000014141d824 */ /* 0x000fe200078e0a00 */
[C---:B------:R-:W-:Y:S01]  /*1be0*/  ISETP.GT.U32.AND P5, PT, R0.reuse, R69, PT ;  /* 0x000000450000720c */ /* 0x040fe20003fa4070 */
[----:B------:R-:W-:Y:S01]  /*1bf0*/  IMAD R73, R0, R5, R73 ;  /* 0x0000000500497224 */ /* 0x000fe200078e0249 */
[----:B------:R-:W-:Y:S01]  /*1c00*/  IABS R15, R10 ;  /* 0x0000000a000f7213 */ /* 0x000fe20000000000 */
[----:B------:R-:W-:Y:S01]  /*1c10*/  IMAD.HI.U32 R5, R11, R75, RZ ;  /* 0x0000004b0b057227 */ /* 0x000fe200078e00ff */
[----:B------:R-:W-:-:S03]  /*1c20*/  IABS R17, R13 ;  /* 0x0000000d00117213 */ /* 0x000fc60000000000 */
[----:B------:R-:W-:-:S04]  /*1c30*/  IMAD.HI.U32 R8, R11, R77, RZ ;  /* 0x0000004d0b087227 */ /* 0x000fc800078e00ff */
[--C-:B------:R-:W-:Y:S01]  /*1c40*/  @!P1 IMAD.IADD R67, R67, 0x1, -R0.reuse ;  /* 0x0000000143439824 */ /* 0x100fe200078e0a00 */
[C---:B------:R-:W-:Y:S01]  /*1c50*/  ISETP.GT.U32.AND P1, PT, R0.reuse, R65, PT ;  /* 0x000000410000720c */ /* 0x040fe20003f24070 */
[----:B------:R-:W-:Y:S02]  /*1c60*/  @!P5 IMAD.IADD R69, R69, 0x1, -R0 ;  /* 0x000000014545d824 */ /* 0x000fe400078e0a00 */
[----:B------:R-:W-:Y:S01]  /*1c70*/  IMAD.MOV R5, RZ, RZ, -R5 ;  /* 0x000000ffff057224 */ /* 0x000fe200078e0a05 */
[C---:B------:R-:W-:Y:S01]  /*1c80*/  ISETP.GT.U32.AND P5, PT, R0.reuse, R67, PT ;  /* 0x000000430000720c */ /* 0x040fe20003fa4070 */
[----:B------:R-:W-:Y:S01]  /*1c90*/  IMAD.MOV R8, RZ, RZ, -R8 ;  /* 0x000000ffff087224 */ /* 0x000fe200078e0a08 */
[C---:B------:R-:W-:Y:S01]  /*1ca0*/  ISETP.GT.U32.AND P3, PT, R0.reuse, R69, PT ;  /* 0x000000450000720c */ /* 0x040fe20003f64070 */
[C---:B------:R-:W-:Y:S02]  /*1cb0*/  IMAD R75, R0.reuse, R5, R75 ;  /* 0x00000005004b7224 */ /* 0x040fe400078e024b */
[----:B------:R-:W-:-:S02]  /*1cc0*/  IMAD R77, R0, R8, R77 ;  /* 0x00000008004d7224 */ /* 0x000fc400078e024d */
[----:B------:R-:W-:-:S04]  /*1cd0*/  IMAD.HI.U32 R12, R11, R79, RZ ;  /* 0x0000004f0b0c7227 */ /* 0x000fc800078e00ff */
[--C-:B------:R-:W-:Y:S01]  /*1ce0*/  @!P1 IMAD.IADD R65, R65, 0x1, -R0.reuse ;  /* 0x0000000141419824 */ /* 0x100fe200078e0a00 */
[C---:B------:R-:W-:Y:S01]  /*1cf0*/  ISETP.GT.U32.AND P1, PT, R0.reuse, R71, PT ;  /* 0x000000470000720c */ /* 0x040fe20003f24070 */
[----:B------:R-:W-:Y:S01]  /*1d00*/  @!P5 IMAD.IADD R67, R67, 0x1, -R0 ;  /* 0x000000014343d824 */ /* 0x000fe200078e0a00 */
[C---:B------:R-:W-:Y:S01]  /*1d10*/  ISETP.GT.U32.AND P5, PT, R0.reuse, R73, PT ;  /* 0x000000490000720c */ /* 0x040fe20003fa4070 */
[----:B------:R-:W-:Y:S01]  /*1d20*/  IMAD.MOV R12, RZ, RZ, -R12 ;  /* 0x000000ffff0c7224 */ /* 0x000fe200078e0a0c */
[----:B------:R-:W-:Y:S01]  /*1d30*/  @!P3 IADD3 R69, R69, -R0, RZ ;  /* 0x800000004545b210 */ /* 0x000fe20007ffe0ff */
[----:B------:R-:W-:Y:S01]  /*1d40*/  IMAD.MOV.U32 R61, RZ, RZ, R19 ;  /* 0x000000ffff3d7224 */ /* 0x000fe200078e0013 */
[C---:B------:R-:W-:Y:S01]  /*1d50*/  ISETP.GT.U32.AND P3, PT, R0.reuse, R75, PT ;  /* 0x0000004b0000720c */ /* 0x040fe20003f64070 */
[----:B------:R-:W-:Y:S02]  /*1d60*/  IMAD R79, R0, R12, R79 ;  /* 0x0000000c004f7224 */ /* 0x000fe400078e024f */
[----:B------:R-:W-:-:S02]  /*1d70*/  VIADD R12, R10, 0x100 ;  /* 0x000001000a0c7836 */ /* 0x000fc40000000000 */
[----:B------:R-:W-:-:S03]  /*1d80*/  IMAD.HI.U32 R5, R4, R15, RZ ;  /* 0x0000000f04057227 */ /* 0x000fc600078e00ff */
[----:B------:R-:W-:Y:S01]  /*1d90*/  IABS R21, R12 ;  /* 0x0000000c00157213 */ /* 0x000fe20000000000 */
[--C-:B------:R-:W-:Y:S01]  /*1da0*/  @!P1 IMAD.IADD R71, R71, 0x1, -R0.reuse ;  /* 0x0000000147479824 */ /* 0x100fe200078e0a00 */
[C---:B------:R-:W-:Y:S01]  /*1db0*/  ISETP.GT.U32.AND P1, PT, R0.reuse, R77, PT ;  /* 0x0000004d0000720c */ /* 0x040fe20003f24070 */
[----:B------:R-:W-:Y:S01]  /*1dc0*/  @!P5 IMAD.IADD R73, R73, 0x1, -R0 ;  /* 0x000000014949d824 */ /* 0x000fe200078e0a00 */
[----:B------:R-:W-:Y:S01]  /*1dd0*/  STL.64 [R1+0xab8], R12 ;  /* 0x000ab80c01007387 */ /* 0x000fe20000100a00 */
[----:B------:R-:W-:Y:S01]  /*1de0*/  @!P3 IADD3 R75, R75, -R0, RZ ;  /* 0x800000004b4bb210 */ /* 0x000fe20007ffe0ff */
[----:B------:R-:W-:Y:S01]  /*1df0*/  @!P4 IMAD.MOV R61, RZ, RZ, -R61 ;  /* 0x000000ffff3dc224 */ /* 0x000fe200078e0a3d */
[C---:B------:R-:W-:Y:S01]  /*1e00*/  ISETP.GT.U32.AND P5, PT, R0.reuse, R71, PT ;  /* 0x000000470000720c */ /* 0x040fe20003fa4070 */
[----:B------:R-:W-:Y:S01]  /*1e10*/  IMAD.HI.U32 R11, R11, R81, RZ ;  /* 0x000000510b0b7227 */ /* 0x000fe200078e00ff */
[----:B------:R-:W-:-:S03]  /*1e20*/  ISETP.GT.U32.AND P3, PT, R0, R73, PT ;  /* 0x000000490000720c */ /* 0x000fc60003f64070 */
[----:B------:R-:W-:Y:S02]  /*1e30*/  IMAD.MOV R16, RZ, RZ, -R5 ;  /* 0x000000ffff107224 */ /* 0x000fe400078e0a05 */
[----:B------:R-:W-:-:S04]  /*1e40*/  IMAD.HI.U32 R5, R4, R17, RZ ;  /* 0x0000001104057227 */ /* 0x000fc800078e00ff */
[----:B------:R-:W-:Y:S01]  /*1e50*/  @!P1 IMAD.IADD R77, R77, 0x1, -R0 ;  /* 0x000000014d4d9824 */ /* 0x000fe200078e0a00 */
[----:B------:R-:W-:Y:S01]  /*1e60*/  ISETP.GT.U32.AND P1, PT, R0, R75, PT ;  /* 0x0000004b0000720c */ /* 0x000fe20003f24070 */
[----:B------:R-:W-:Y:S01]  /*1e70*/  IMAD.MOV R11, RZ, RZ, -R11 ;  /* 0x000000ffff0b7224 */ /* 0x000fe200078e0a0b */
[----:B------:R-:W-:Y:S01]  /*1e80*/  @!P5 IADD3 R71, R71, -R0, RZ ;  /* 0x800000004747d210 */ /* 0x000fe20007ffe0ff */
[----:B------:R-:W-:Y:S01]  /*1e90*/  IMAD.HI.U32 R8, R4, R21, RZ ;  /* 0x0000001504087227 */ /* 0x000fe200078e00ff */
[C---:B------:R-:W-:Y:S02]  /*1ea0*/  ISETP.GT.U32.AND P4, PT, R0.reuse, R77, PT ;  /* 0x0000004d0000720c */ /* 0x040fe40003f84070 */
[----:B------:R-:W-:Y:S01]  /*1eb0*/  ISETP.GT.U32.AND P5, PT, R0, R79, PT ;  /* 0x0000004f0000720c */ /* 0x000fe20003fa4070 */
[----:B------:R-:W-:Y:S02]  /*1ec0*/  IMAD.MOV R18, RZ, RZ, -R5 ;  /* 0x000000ffff127224 */ /* 0x000fe400078e0a05 */
[----:B------:R-:W-:-:S02]  /*1ed0*/  IMAD R5, R2, R16, R15 ;  /* 0x0000001002057224 */ /* 0x000fc400078e020f */
[----:B------:R-:W-:Y:S02]  /*1ee0*/  IMAD R81, R0, R11, R81 ;  /* 0x0000000b00517224 */ /* 0x000fe400078e0251 */
[----:B------:R-:W-:Y:S02]  /*1ef0*/  IMAD.MOV R8, RZ, RZ, -R8 ;  /* 0x000000ffff087224 */ /* 0x000fe400078e0a08 */
[----:B------:R-:W-:Y:S02]  /*1f00*/  VIADD R11, R10, 0x180 ;  /* 0x000001800a0b7836 */ /* 0x000fe40000000000 */
[C---:B------:R-:W-:Y:S02]  /*1f10*/  IMAD R15, R2.reuse, R18, R17 ;  /* 0x00000012020f7224 */ /* 0x040fe400078e0211 */
[--C-:B------:R-:W-:Y:S01]  /*1f20*/  @!P1 IMAD.IADD R75, R75, 0x1, -R0.reuse ;  /* 0x000000014b4b9824 */ /* 0x100fe200078e0a00 */
[----:B------:R-:W-:Y:S01]  /*1f30*/  ISETP.GT.U32.AND P1, PT, R2, R5, PT ;  /* 0x000000050200720c */ /* 0x000fe20003f24070 */
[--C-:B------:R-:W-:Y:S01]  /*1f40*/  @!P3 IMAD.IADD R73, R73, 0x1, -R0.reuse ;  /* 0x000000014949b824 */ /* 0x100fe200078e0a00 */
[----:B------:R-:W-:Y:S01]  /*1f50*/  ISETP.GT.U32.AND P3, PT, R0, R81, PT ;  /* 0x000000510000720c */ /* 0x000fe20003f64070 */
[C---:B------:R-:W-:Y:S01]  /*1f60*/  IMAD R17, R2.reuse, R8, R21 ;  /* 0x0000000802117224 */ /* 0x040fe200078e0215 */
[----:B------:R-:W-:Y:S01]  /*1f70*/  IABS R83, R11 ;  /* 0x0000000b00537213 */ /* 0x000fe20000000000 */
[--C-:B------:R-:W-:Y:S01]  /*1f80*/  @!P4 IMAD.IADD R77, R77, 0x1, -R0.reuse ;  /* 0x000000014d4dc824 */ /* 0x100fe200078e0a00 */
[C---:B------:R-:W-:Y:S01]  /*1f90*/  ISETP.GT.U32.AND P4, PT, R2.reuse, R15, PT ;  /* 0x0000000f0200720c */ /* 0x040fe20003f84070 */
[----:B------:R-:W-:Y:S01]  /*1fa0*/  @!P5 IMAD.IADD R79, R79, 0x1, -R0 ;  /* 0x000000014f4fd824 */ /* 0x000fe200078e0a00 */
[----:B------:R-:W-:Y:S01]  /*1fb0*/  ISETP.GT.U32.AND P5, PT, R2, R17, PT ;  /* 0x000000110200720c */ /* 0x000fe20003fa4070 */
[----:B------:R-:W-:Y:S01]  /*1fc0*/  IMAD.HI.U32 R4, R4, R83, RZ ;  /* 0x0000005304047227 */ /* 0x000fe200078e00ff */
[----:B------:R-:W1:Y:S01]  /*1fd0*/  LDC.64 R18, c[0x0][0x238] ;  /* 0x00008e00ff127b82 */ /* 0x000e620000000a00 */
[----:B------:R4:W-:Y:S02]  /*1fe0*/  STL.64 [R1+0xac0], R10 ;  /* 0x000ac00a01007387 */ /* 0x0009e40000100a00 */
[--C-:B------:R-:W-:Y:S01]  /*1ff0*/  @!P1 IMAD.IADD R5, R5, 0x1, -R2.reuse ;  /* 0x0000000105059824 */ /* 0x100fe200078e0a02 */
[----:B------:R-:W-:Y:S01]  /*2000*/  IADD3 R4, -R4, RZ, RZ ;  /* 0x000000ff04047210 */ /* 0x000fe20007ffe1ff */
[----:B------:R-:W-:Y:S01]  /*2010*/  @!P2 IMAD.MOV R65, RZ, RZ, -R65 ;  /* 0x000000ffff41a224 */ /* 0x000fe200078e0a41 */
[----:B------:R-:W-:Y:S01]  /*2020*/  @!P3 IADD3 R81, R81, -R0, RZ ;  /* 0x800000005151b210 */ /* 0x000fe20007ffe0ff */
[----:B------:R-:W-:Y:S01]  /*2030*/  @!P6 IMAD.MOV R63, RZ, RZ, -R63 ;  /* 0x000000ffff3fe224 */ /* 0x000fe200078e0a3f */
[----:B------:R-:W-:Y:S01]  /*2040*/  ISETP.GT.U32.AND P1, PT, R0, R79, PT ;  /* 0x0000004f0000720c */ /* 0x000fe20003f24070 */
[----:B------:R-:W-:Y:S01]  /*2050*/  IMAD R21, R2, R4, R83 ;  /* 0x0000000402157224 */ /* 0x000fe200078e0253 */
[----:B------:R-:W-:Y:S01]  /*2060*/  @!P4 IADD3 R15, R15, -R2, RZ ;  /* 0x800000020f0fc210 */ /* 0x000fe20007ffe0ff */
[----:B------:R-:W-:Y:S01]  /*2070*/  @!P5 IMAD.IADD R17, R17, 0x1, -R2 ;  /* 0x000000011111d824 */ /* 0x000fe200078e0a02 */
[----:B------:R-:W-:Y:S01]  /*2080*/  ISETP.GT.U32.AND P2, PT, R0, R81, PT ;  /* 0x000000510000720c */ /* 0x000fe20003f44070 */
[----:B------:R-:W-:Y:S01]  /*2090*/  @!P0 IMAD.MOV R67, RZ, RZ, -R67 ;  /* 0x000000ffff438224 */ /* 0x000fe200078e0a43 */
[----:B------:R-:W-:-:S02]  /*20a0*/  ISETP.GT.U32.AND P4, PT, R2, R5, PT ;  /* 0x000000050200720c */ /* 0x000fc40003f84070 */
[C---:B------:R-:W-:Y:S02]  /*20b0*/  ISETP.GT.U32.AND P5, PT, R2.reuse, R15, PT ;  /* 0x0000000f0200720c */ /* 0x040fe40003fa4070 */
[----:B------:R-:W-:Y:S02]  /*20c0*/  ISETP.GT.U32.AND P3, PT, R2, R21, PT ;  /* 0x000000150200720c */ /* 0x000fe40003f64070 */
[----:B------:R-:W-:Y:S01]  /*20d0*/  ISETP.GE.AND P6, PT, R22, RZ, PT ;  /* 0x000000ff1600720c */ /* 0x000fe20003fc6270 */
[--C-:B------:R-:W-:Y:S01]  /*20e0*/  @!P1 IMAD.IADD R79, R79, 0x1, -R0.reuse ;  /* 0x000000014f4f9824 */ /* 0x100fe200078e0a00 */
[----:B------:R-:W-:Y:S02]  /*20f0*/  ISETP.GT.U32.AND P0, PT, R2, R17, PT ;  /* 0x000000110200720c */ /* 0x000fe40003f04070 */
[----:B------:R-:W-:Y:S01]  /*2100*/  ISETP.GE.AND P1, PT, R26, RZ, PT ;  /* 0x000000ff1a00720c */ /* 0x000fe20003f26270 */
[----:B------:R-:W-:Y:S01]  /*2110*/  @!P2 IMAD.IADD R81, R81, 0x1, -R0 ;  /* 0x000000015151a824 */ /* 0x000fe200078e0a00 */
[----:B------:R-:W-:Y:S01]  /*2120*/  ISETP.GE.AND P2, PT, R28, RZ, PT ;  /* 0x000000ff1c00720c */ /* 0x000fe20003f46270 */
[--C-:B------:R-:W-:Y:S01]  /*2130*/  @!P4 IMAD.IADD R5, R5, 0x1, -R2.reuse ;  /* 0x000000010505c824 */ /* 0x100fe200078e0a02 */
[----:B------:R-:W-:Y:S01]  /*2140*/  ISETP.GE.AND P4, PT, R30, RZ, PT ;  /* 0x000000ff1e00720c */ /* 0x000fe20003f86270 */
[----:B-1----:R-:W-:Y:S01]  /*2150*/  IMAD R19, R233, R19, RZ ;  /* 0x00000013e9137224 */ /* 0x002fe200078e02ff */
[----:B------:R-:W-:Y:S01]  /*2160*/  @!P5 IADD3 R15, R15, -R2, RZ ;  /* 0x800000020f0fd210 */ /* 0x000fe20007ffe0ff */
[--C-:B------:R-:W-:Y:S01]  /*2170*/  @!P3 IMAD.IADD R21, R21, 0x1, -R2.reuse ;  /* 0x000000011515b824 */ /* 0x100fe200078e0a02 */
[----:B------:R-:W-:Y:S01]  /*2180*/  ISETP.GE.AND P5, PT, R32, RZ, PT ;  /* 0x000000ff2000720c */ /* 0x000fe20003fa6270 */
[----:B------:R-:W-:Y:S01]  /*2190*/  IMAD.SHL.U32 R247, R18, 0x4, RZ ;  /* 0x0000000412f77824 */ /* 0x000fe200078e00ff */
[----:B------:R-:W-:Y:S01]  /*21a0*/  @!P6 IADD3 R69, -R69, RZ, RZ ;  /* 0x000000ff4545e210 */ /* 0x000fe20007ffe1ff */
[--C-:B------:R-:W-:Y:S01]  /*21b0*/  @!P0 IMAD.IADD R17, R17, 0x1, -R2.reuse ;  /* 0x0000000111118824 */ /* 0x100fe200078e0a02 */
[----:B------:R-:W-:Y:S01]  /*21c0*/  ISETP.GT.U32.AND P3, PT, R2, R21, PT ;  /* 0x000000150200720c */ /* 0x000fe20003f64070 */
[----:B------:R-:W-:Y:S01]  /*21d0*/  IMAD R239, R18, 0x5, RZ ;  /* 0x0000000512ef7824 */ /* 0x000fe200078e02ff */
[----:B------:R-:W-:Y:S01]  /*21e0*/  ISETP.GE.AND P6, PT, R24, RZ, PT ;  /* 0x000000ff1800720c */ /* 0x000fe20003fc6270 */
[----:B------:R-:W-:Y:S01]  /*21f0*/  @!P2 IMAD.MOV R75, RZ, RZ, -R75 ;  /* 0x000000ffff4ba224 */ /* 0x000fe200078e0a4b */
[----:B------:R-:W-:Y:S01]  /*2200*/  ISETP.GE.AND P0, PT, R20, RZ, PT ;  /* 0x000000ff1400720c */ /* 0x000fe20003f06270 */
[----:B------:R-:W-:Y:S01]  /*2210*/  @!P4 IMAD.MOV R77, RZ, RZ, -R77 ;  /* 0x000000ffff4dc224 */ /* 0x000fe200078e0a4d */
[----:B------:R-:W-:Y:S01]  /*2220*/  @!P1 IADD3 R73, -R73, RZ, RZ ;  /* 0x000000ff49499210 */ /* 0x000fe20007ffe1ff */
[----:B------:R-:W-:Y:S01]  /*2230*/  IMAD R85, R18, 0x25, RZ ;  /* 0x0000002512557824 */ /* 0x000fe200078e02ff */
[----:B------:R-:W-:Y:S01]  /*2240*/  ISETP.GE.AND P1, PT, R10, RZ, PT ;  /* 0x000000ff0a00720c */ /* 0x000fe20003f26270 */
[----:B------:R-:W-:Y:S01]  /*2250*/  @!P5 IMAD.MOV R79, RZ, RZ, -R79 ;  /* 0x000000ffff4fd224 */ /* 0x000fe200078e0a4f */
[----:B------:R-:W-:Y:S01]  /*2260*/  ISETP.GE.AND P2, PT, R13, RZ, PT ;  /* 0x000000ff0d00720c */ /* 0x000fe20003f46270 */
[----:B------:R-:W-:Y:S01]  /*2270*/  IMAD R93, R18, 0x26, RZ ;  /* 0x00000026125d7824 */ /* 0x000fe200078e02ff */
[----:B------:R-:W-:Y:S01]  /*2280*/  ISETP.GE.AND P4, PT, R12, RZ, PT ;  /* 0x000000ff0c00720c */ /* 0x000fe20003f86270 */
[----:B------:R-:W-:Y:S01]  /*2290*/  @!P3 IMAD.IADD R21, R21, 0x1, -R2 ;  /* 0x000000011515b824 */ /* 0x000fe200078e0a02 */
[----:B------:R-:W-:Y:S01]  /*22a0*/  ISETP.GE.AND P5, PT, R11, RZ, PT ;  /* 0x000000ff0b00720c */ /* 0x000fe20003fa6270 */
[----:B------:R-:W-:Y:S01]  /*22b0*/  @!P6 IMAD.MOV R71, RZ, RZ, -R71 ;  /* 0x000000ffff47e224 */ /* 0x000fe200078e0a47 */
[----:B------:R-:W-:Y:S01]  /*22c0*/  ISETP.NE.AND P3, PT, R34, RZ, PT ;  /* 0x000000ff2200720c */ /* 0x000fe20003f65270 */
[C---:B------:R-:W-:Y:S01]  /*22d0*/  IMAD R101, R18.reuse, 0x27, RZ ;  /* 0x0000002712657824 */ /* 0x040fe200078e02ff */
[----:B------:R-:W-:Y:S01]  /*22e0*/  LOP3.LUT R0, RZ, R34, RZ, 0x33, !PT ;  /* 0x00000022ff007212 */ /* 0x000fe200078e33ff */
[----:B------:R-:W-:Y:S01]  /*22f0*/  IMAD R117, R18, 0x9, RZ ;  /* 0x0000000912757824 */ /* 0x000fe200078e02ff */
[----:B------:R-:W-:Y:S01]  /*2300*/  @!P0 IADD3 R81, -R81, RZ, RZ ;  /* 0x000000ff51518210 */ /* 0x000fe20007ffe1ff */
[----:B------:R-:W-:Y:S01]  /*2310*/  @!P1 IMAD.MOV R5, RZ, RZ, -R5 ;  /* 0x000000ffff059224 */ /* 0x000fe200078e0a05 */
[C---:B------:R-:W-:Y:S01]  /*2320*/  SEL R2, R0.reuse, R23, !P3 ;  /* 0x0000001700027207 */ /* 0x040fe20005800000 */
[----:B------:R-:W-:Y:S01]  /*2330*/  @!P2 IMAD.MOV R15, RZ, RZ, -R15 ;  /* 0x000000ffff0fa224 */ /* 0x000fe200078e0a0f */
[C---:B------:R-:W-:Y:S01]  /*2340*/  SEL R4, R0.reuse, R25, !P3 ;  /* 0x0000001900047207 */ /* 0x040fe20005800000 */
[----:B------:R-:W-:Y:S01]  /*2350*/  @!P4 IMAD.MOV R17, RZ, RZ, -R17 ;  /* 0x000000ffff11c224 */ /* 0x000fe200078e0a11 */
[----:B------:R-:W-:Y:S01]  /*2360*/  SEL R8, R0, R29, !P3 ;  /* 0x0000001d00087207 */ /* 0x000fe20005800000 */
[----:B------:R-:W-:Y:S01]  /*2370*/  IMAD R125, R18, 0xa, RZ ;  /* 0x0000000a127d7824 */ /* 0x000fe200078e02ff */
        /* <DEDUP_REMOVED lines=16> */
[C---:B------:R-:W-:Y:S01]  /*2480*/  SEL R22, R0.reuse, R43, !P3 ;  /* 0x0000002b00167207 */ /* 0x040fe20005800000 */
[----:B------:R-:W1:Y:S01]  /*2490*/  LDC R41, c[0x0][0x230] ;  /* 0x00008c00ff297b82 */ /* 0x000e620000000800 */
        /* <DEDUP_REMOVED lines=9> */
[----:B------:R-:W2:Y:S01]  /*2530*/  LDC R51, c[0x0][0x230] ;  /* 0x00008c00ff337b82 */ /* 0x000ea20000000800 */
[C---:B------:R-:W-:Y:S01]  /*2540*/  SEL R55, R0.reuse, R55, !P3 ;  /* 0x0000003700377207 */ /* 0x040fe20005800000 */
[----:B------:R-:W-:Y:S01]  /*2550*/  IMAD R25, R25, UR7, RZ ;  /* 0x0000000719197c24 */ /* 0x000fe2000f8e02ff */
[----:B------:R-:W-:Y:S01]  /*2560*/  SEL R28, R0, R57, !P3 ;  /* 0x00000039001c7207 */ /* 0x000fe20005800000 */
[----:B------:R-:W-:Y:S01]  /*2570*/  IMAD R26, R26, UR8, RZ ;  /* 0x000000081a1a7c24 */ /* 0x000fe2000f8e02ff */
[----:B------:R-:W-:Y:S01]  /*2580*/  SEL R29, R0, R59, !P3 ;  /* 0x0000003b001d7207 */ /* 0x000fe20005800000 */
[----:B------:R-:W-:Y:S01]  /*2590*/  IMAD R228, R18, 0x2f, RZ ;  /* 0x0000002f12e47824 */ /* 0x000fe200078e02ff */
[----:B------:R-:W-:Y:S01]  /*25a0*/  SEL R30, R0, R61, !P3 ;  /* 0x0000003d001e7207 */ /* 0x000fe20005800000 */
[----:B------:R-:W-:Y:S01]  /*25b0*/  IMAD R28, R28, UR10, RZ ;  /* 0x0000000a1c1c7c24 */ /* 0x000fe2000f8e02ff */
[C---:B------:R-:W-:Y:S01]  /*25c0*/  SEL R63, R0.reuse, R63, !P3 ;  /* 0x0000003f003f7207 */ /* 0x040fe20005800000 */
[----:B------:R-:W-:Y:S01]  /*25d0*/  IMAD R29, R29, UR11, RZ ;  /* 0x0000000b1d1d7c24 */ /* 0x000fe2000f8e02ff */
[----:B------:R-:W-:Y:S01]  /*25e0*/  SEL R32, R0, R65, !P3 ;  /* 0x0000004100207207 */ /* 0x000fe20005800000 */
[----:B------:R-:W-:Y:S01]  /*25f0*/  IMAD R30, R30, UR12, RZ ;  /* 0x0000000c1e1e7c24 */ /* 0x000fe2000f8e02ff */
[C---:B------:R-:W-:Y:S01]  /*2600*/  SEL R67, R0.reuse, R67, !P3 ;  /* 0x0000004300437207 */ /* 0x040fe20005800000 */
[----:B------:R-:W3:Y:S01]  /*2610*/  LDC R53, c[0x0][0x230] ;  /* 0x00008c00ff357b82 */ /* 0x000ee20000000800 */
[----:B------:R-:W-:Y:S01]  /*2620*/  SEL R34, R0, R69, !P3 ;  /* 0x0000004500227207 */ /* 0x000fe20005800000 */
[----:B------:R-:W-:Y:S01]  /*2630*/  IMAD R32, R32, UR14, RZ ;  /* 0x0000000e20207c24 */ /* 0x000fe2000f8e02ff */
[C---:B------:R-:W-:Y:S01]  /*2640*/  SEL R35, R0.reuse, R71, !P3 ;  /* 0x0000004700237207 */ /* 0x040fe20005800000 */
[----:B-1----:R-:W-:Y:S01]  /*2650*/  VIADD R41, R41, 0xffffffff ;  /* 0xffffffff29297836 */ /* 0x002fe20000000000 */
[----:B------:R-:W-:Y:S01]  /*2660*/  SEL R36, R0, R73, !P3 ;  /* 0x0000004900247207 */ /* 0x000fe20005800000 */
[----:B------:R-:W-:Y:S01]  /*2670*/  IMAD R34, R34, UR16, RZ ;  /* 0x0000001022227c24 */ /* 0x000fe2000f8e02ff */
[C---:B------:R-:W-:Y:S01]  /*2680*/  SEL R75, R0.reuse, R75, !P3 ;  /* 0x0000004b004b7207 */ /* 0x040fe20005800000 */
[----:B------:R-:W-:Y:S01]  /*2690*/  IMAD R35, R35, UR17, RZ ;  /* 0x0000001123237c24 */ /* 0x000fe2000f8e02ff */
[----:B------:R-:W-:Y:S01]  /*26a0*/  SEL R38, R0, R77, !P3 ;  /* 0x0000004d00267207 */ /* 0x000fe20005800000 */
[----:B------:R-:W-:Y:S01]  /*26b0*/  IMAD R36, R36, UR18, RZ ;  /* 0x0000001224247c24 */ /* 0x000fe2000f8e02ff */
[C---:B------:R-:W-:Y:S01]  /*26c0*/  SEL R79, R0.reuse, R79, !P3 ;  /* 0x0000004f004f7207 */ /* 0x040fe20005800000 */
[----:B------:R-:W-:Y:S01]  /*26d0*/  UMOV UR10, 0x400 ;  /* 0x00000400000a7882 */ /* 0x000fe20000000000 */
[----:B------:R-:W-:Y:S01]  /*26e0*/  SEL R40, R0, R81, !P3 ;  /* 0x0000005100287207 */ /* 0x000fe20005800000 */
[----:B------:R-:W-:Y:S01]  /*26f0*/  IMAD R38, R38, UR20, RZ ;  /* 0x0000001426267c24 */ /* 0x000fe2000f8e02ff */
[----:B------:R-:W-:Y:S01]  /*2700*/  SEL R3, R0, R3, !P3 ;  /* 0x0000000300037207 */ /* 0x000fe20005800000 */
[----:B------:R-:W-:Y:S01]  /*2710*/  IMAD R77, R18, 0x24, RZ ;  /* 0x00000024124d7824 */ /* 0x000fe200078e02ff */
[----:B------:R-:W-:Y:S01]  /*2720*/  ISETP.NE.AND P0, PT, R42, RZ, PT ;  /* 0x000000ff2a00720c */ /* 0x000fe20003f05270 */
[----:B------:R-:W-:Y:S01]  /*2730*/  IMAD R40, R40, UR22, RZ ;  /* 0x0000001628287c24 */ /* 0x000fe2000f8e02ff */
[----:B------:R-:W-:Y:S01]  /*2740*/  LOP3.LUT R0, RZ, R42, RZ, 0x33, !PT ;  /* 0x0000002aff007212 */ /* 0x000fe200078e33ff */
[----:B------:R-:W-:Y:S01]  /*2750*/  IMAD R3, R3, UR23, RZ ;  /* 0x0000001703037c24 */ /* 0x000fe2000f8e02ff */
[----:B------:R-:W-:-:S02]  /*2760*/  @!P5 IADD3 R21, -R21, RZ, RZ ;  /* 0x000000ff1515d210 */ /* 0x000fc40007ffe1ff */
[----:B------:R-:W-:Y:S01]  /*2770*/  LEA R43, P3, R19, UR4, 0x2 ;  /* 0x00000004132b7c11 */ /* 0x000fe2000f8610ff */
[----:B------:R-:W-:Y:S01]  /*2780*/  ULDC UR4, c[0x0][0x240] ;  /* 0x0000900000047ab9 */ /* 0x000fe20000000800 */
[----:B------:R-:W-:Y:S01]  /*2790*/  SEL R42, R0, R5, !P0 ;  /* 0x00000005002a7207 */ /* 0x000fe20004000000 */
[----:B------:R-:W-:Y:S01]  /*27a0*/  IMAD R4, R4, UR4, RZ ;  /* 0x0000000404047c24 */ /* 0x000fe2000f8e02ff */
[----:B------:R-:W-:Y:S01]  /*27b0*/  SEL R44, R0, R15, !P0 ;  /* 0x0000000f002c7207 */ /* 0x000fe20004000000 */
[----:B------:R-:W-:Y:S01]  /*27c0*/  IMAD R2, R2, UR4, RZ ;  /* 0x0000000402027c24 */ /* 0x000fe2000f8e02ff */
[C---:B------:R-:W-:Y:S01]  /*27d0*/  SEL R46, R0.reuse, R17, !P0 ;  /* 0x00000011002e7207 */ /* 0x040fe20004000000 */
[----:B------:R-:W-:Y:S01]  /*27e0*/  IMAD R5, R27, UR4, RZ ;  /* 0x000000041b057c24 */ /* 0x000fe2000f8e02ff */
[----:B------:R-:W-:Y:S01]  /*27f0*/  SEL R47, R0, R21, !P0 ;  /* 0x00000015002f7207 */ /* 0x000fe20004000000 */
[----:B------:R-:W-:Y:S01]  /*2800*/  IMAD R0, R14, UR4, RZ ;  /* 0x000000040e007c24 */ /* 0x000fe2000f8e02ff */
[----:B------:R-:W-:Y:S01]  /*2810*/  LEA.HI.X.SX32 R45, R19, UR5, 0x2, P3 ;  /* 0x00000005132d7c11 */ /* 0x000fe200098f16ff */
[----:B------:R-:W-:Y:S01]  /*2820*/  IMAD R14, R31, UR4, RZ ;  /* 0x000000041f0e7c24 */ /* 0x000fe2000f8e02ff */
[-C--:B------:R-:W-:Y:S01]  /*2830*/  LEA R64, P3, R4, R43.reuse, 0x2 ;  /* 0x0000002b04407211 */ /* 0x080fe200078610ff */
[----:B------:R-:W-:Y:S01]  /*2840*/  IMAD R8, R8, UR4, RZ ;  /* 0x0000000408087c24 */ /* 0x000fe2000f8e02ff */
[-C--:B----4-:R-:W-:Y:S01]  /*2850*/  LEA R10, P0, R0, R43.reuse, 0x2 ;  /* 0x0000002b000a7211 */ /* 0x090fe200078010ff */
[----:B------:R-:W-:Y:S01]  /*2860*/  IMAD R15, R33, UR4, RZ ;  /* 0x00000004210f7c24 */ /* 0x000fe2000f8e02ff */
[-C--:B------:R-:W-:Y:S01]  /*2870*/  LEA R70, P2, R2, R43.reuse, 0x2 ;  /* 0x0000002b02467211 */ /* 0x080fe200078410ff */
[----:B------:R-:W-:Y:S01]  /*2880*/  IMAD R16, R16, UR4, RZ ;  /* 0x0000000410107c24 */ /* 0x000fe2000f8e02ff */
[----:B------:R-:W-:Y:S01]  /*2890*/  LEA R56, P4, R5, R43, 0x2 ;  /* 0x0000002b05387211 */ /* 0x000fe200078810ff */
[----:B------:R-:W-:Y:S01]  /*28a0*/  IMAD R17, R37, UR4, RZ ;  /* 0x0000000425117c24 */ /* 0x000fe2000f8e02ff */
[----:B------:R-:W-:Y:S01]  /*28b0*/  LEA.HI.X.SX32 R11, R0, R45, 0x2, P0 ;  /* 0x0000002d000b7211 */ /* 0x000fe200000f16ff */
[----:B------:R-:W-:Y:S01]  /*28c0*/  IMAD R19, R39, UR4, RZ ;  /* 0x0000000427137c24 */ /* 0x000fe2000f8e02ff */
[-C--:B------:R-:W-:Y:S01]  /*28d0*/  LEA R12, P6, R14, R43.reuse, 0x2 ;  /* 0x0000002b0e0c7211 */ /* 0x080fe200078c10ff */
[----:B------:R-:W-:Y:S01]  /*28e0*/  IMAD R21, R22, UR4, RZ ;  /* 0x0000000416157c24 */ /* 0x000fe2000f8e02ff */
[----:B------:R-:W-:Y:S01]  /*28f0*/  LEA R60, P5, R8, R43, 0x2 ;  /* 0x0000002b083c7211 */ /* 0x000fe200078a10ff */
[----:B------:R-:W-:Y:S01]  /*2900*/  ULDC UR5, c[0x0][0x240] ;  /* 0x0000900000057ab9 */ /* 0x000fe20000000800 */
[----:B------:R-:W-:Y:S01]  /*2910*/  LEA.HI.X.SX32 R65, R4, R45, 0x2, P3 ;  /* 0x0000002d04417211 */ /* 0x000fe200018f16ff */
[----:B------:R-:W-:Y:S01]  /*2920*/  IMAD R20, R20, UR4, RZ ;  /* 0x0000000414147c24 */ /* 0x000fe2000f8e02ff */
[----:B------:R-:W-:Y:S01]  /*2930*/  LEA R58, P0, R15, R43, 0x2 ;  /* 0x0000002b0f3a7211 */ /* 0x000fe200078010ff */
[----:B------:R-:W-:Y:S01]  /*2940*/  STL.64 [R1+0x450], R10 ;  /* 0x0004500a01007387 */ /* 0x000fe20000100a00 */
[-C--:B------:R-:W-:Y:S01]  /*2950*/  LEA.HI.X.SX32 R71, R2, R45.reuse, 0x2, P2 ;  /* 0x0000002d02477211 */ /* 0x080fe200010f16ff */
[----:B------:R-:W-:Y:S01]  /*2960*/  IMAD R22, R23, UR4, RZ ;  /* 0x0000000417167c24 */ /* 0x000fe2000f8e02ff */
[-C--:B------:R-:W-:Y:S01]  /*2970*/  LEA.HI.X.SX32 R57, R5, R45.reuse, 0x2, P4 ;  /* 0x0000002d05397211 */ /* 0x080fe200020f16ff */
[----:B------:R1:W-:Y:S01]  /*2980*/  STL.64 [R1+0x440], R64 ;  /* 0x0004404001007387 */ /* 0x0003e20000100a00 */
[----:B------:R-:W-:Y:S01]  /*2990*/  LEA.HI.X.SX32 R13, R14, R45, 0x2, P6 ;  /* 0x0000002d0e0d7211 */ /* 0x000fe200030f16ff */
[----:B------:R-:W-:Y:S01]  /*29a0*/  IMAD R23, R24, UR5, RZ ;  /* 0x0000000518177c24 */ /* 0x000fe2000f8e02ff */
[----:B------:R-:W-:Y:S01]  /*29b0*/  LEA R68, P1, R16, R43, 0x2 ;  /* 0x0000002b10447211 */ /* 0x000fe200078210ff */
[----:B------:R-:W-:Y:S01]  /*29c0*/  STL.64 [R1+0x448], R70 ;  /* 0x0004484601007387 */ /* 0x000fe20000100a00 */
[----:B------:R-:W-:Y:S01]  /*29d0*/  LEA.HI.X.SX32 R61, R8, R45, 0x2, P5 ;  /* 0x0000002d083d7211 */ /* 0x000fe200028f16ff */
[----:B------:R-:W-:Y:S01]  /*29e0*/  IMAD R24, R49, UR6, RZ ;  /* 0x0000000631187c24 */ /* 0x000fe2000f8e02ff */
[----:B------:R-:W-:Y:S01]  /*29f0*/  LEA R62, P2, R17, R43, 0x2 ;  /* 0x0000002b113e7211 */ /* 0x000fe200078410ff */
[----:B------:R4:W-:Y:S01]  /*2a00*/  STL.64 [R1+0x438], R56 ;  /* 0x0004383801007387 */ /* 0x0009e20000100a00 */
[----:B------:R-:W-:Y:S01]  /*2a10*/  LEA.HI.X.SX32 R59, R15, R45, 0x2, P0 ;  /* 0x0000002d0f3b7211 */ /* 0x000fe200000f16ff */
[----:B------:R-:W-:Y:S01]  /*2a20*/  IMAD R31, R63, UR13, RZ ;  /* 0x0000000d3f1f7c24 */ /* 0x000fe2000f8e02ff */
[-C--:B------:R-:W-:Y:S01]  /*2a30*/  LEA R54, P5, R21, R43.reuse, 0x2 ;  /* 0x0000002b15367211 */ /* 0x080fe200078a10ff */
[----:B------:R2:W-:Y:S01]  /*2a40*/  STL.64 [R1+0x428], R12 ;  /* 0x0004280c01007387 */ /* 0x0005e20000100a00 */
[----:B-1----:R-:W-:Y:S01]  /*2a50*/  LEA R64, P3, R19, R43, 0x2 ;  /* 0x0000002b13407211 */ /* 0x002fe200078610ff */
[----:B------:R-:W-:Y:S01]  /*2a60*/  IMAD R27, R55, UR9, RZ ;  /* 0x00000009371b7c24 */ /* 0x000fe2000f8e02ff */
[-C--:B------:R-:W-:Y:S01]  /*2a70*/  LEA.HI.X.SX32 R69, R16, R45.reuse, 0x2, P1 ;  /* 0x0000002d10457211 */ /* 0x080fe200008f16ff */
[----:B------:R-:W-:Y:S01]  /*2a80*/  STL.64 [R1+0x430], R60 ;  /* 0x0004303c01007387 */ /* 0x000fe20000100a00 */
[-C--:B------:R-:W-:Y:S01]  /*2a90*/  LEA.HI.X.SX32 R63, R17, R45.reuse, 0x2, P2 ;  /* 0x0000002d113f7211 */ /* 0x080fe200010f16ff */
[----:B------:R-:W-:Y:S01]  /*2aa0*/  IMAD R33, R67, UR15, RZ ;  /* 0x0000000f43217c24 */ /* 0x000fe2000f8e02ff */
[----:B------:R-:W-:Y:S01]  /*2ab0*/  LEA.HI.X.SX32 R65, R19, R45, 0x2, P3 ;  /* 0x0000002d13417211 */ /* 0x000fe200018f16ff */
[----:B------:R1:W-:Y:S01]  /*2ac0*/  STL.64 [R1+0x420], R58 ;  /* 0x0004203a01007387 */ /* 0x0003e20000100a00 */
[----:B----4-:R-:W-:Y:S01]  /*2ad0*/  LEA R56, P4, R20, R43, 0x2 ;  /* 0x0000002b14387211 */ /* 0x010fe200078810ff */
[----:B------:R-:W-:Y:S01]  /*2ae0*/  IMAD R37, R75, UR19, RZ ;  /* 0x000000134b257c24 */ /* 0x000fe2000f8e02ff */
[----:B------:R-:W-:Y:S01]  /*2af0*/  LEA.HI.X.SX32 R55, R21, R45, 0x2, P5 ;  /* 0x0000002d15377211 */ /* 0x000fe200028f16ff */
[----:B------:R-:W-:Y:S01]  /*2b00*/  STL.64 [R1+0x418], R68 ;  /* 0x0004184401007387 */ /* 0x000fe20000100a00 */
[-C--:B--2---:R-:W-:Y:S01]  /*2b10*/  LEA R12, P6, R22, R43.reuse, 0x2 ;  /* 0x0000002b160c7211 */ /* 0x084fe200078c10ff */
[----:B------:R-:W-:Y:S01]  /*2b20*/  IMAD R39, R79, UR21, RZ ;  /* 0x000000154f277c24 */ /* 0x000fe2000f8e02ff */
[----:B------:R-:W-:Y:S01]  /*2b30*/  LEA R14, P1, R24, R43, 0x2 ;  /* 0x0000002b180e7211 */ /* 0x000fe200078210ff */
[----:B------:R-:W-:Y:S01]  /*2b40*/  STL.64 [R1+0x410], R62 ;  /* 0x0004103e01007387 */ /* 0x000fe20000100a00 */
[----:B------:R-:W-:Y:S01]  /*2b50*/  LEA.HI.X.SX32 R57, R20, R45, 0x2, P4 ;  /* 0x0000002d14397211 */ /* 0x000fe200020f16ff */
[----:B------:R-:W2:Y:S01]  /*2b60*/  S2UR UR4, SR_CgaCtaId ;  /* 0x00000000000479c3 */ /* 0x000ea20000008800 */
[-C--:B------:R-:W-:Y:S01]  /*2b70*/  LEA R4, P2, R25, R43.reuse, 0x2 ;  /* 0x0000002b19047211 */ /* 0x080fe200078410ff */
[----:B------:R-:W-:Y:S01]  /*2b80*/  STL.64 [R1+0x408], R64 ;  /* 0x0004084001007387 */ /* 0x000fe20000100a00 */
[----:B-1----:R-:W-:Y:S01]  /*2b90*/  LEA R58, P0, R23, R43, 0x2 ;  /* 0x0000002b173a7211 */ /* 0x002fe200078010ff */
[----:B------:R-:W-:Y:S01]  /*2ba0*/  VIADD R2, R50, 0xfffffffd ;  /* 0xfffffffd32027836 */ /* 0x000fe20000000000 */
[----:B------:R-:W-:Y:S01]  /*2bb0*/  LEA.HI.X.SX32 R13, R22, R45, 0x2, P6 ;  /* 0x0000002d160d7211 */ /* 0x000fe200030f16ff */
[----:B------:R1:W-:Y:S01]  /*2bc0*/  STL.64 [R1+0x3f8], R54 ;  /* 0x0003f83601007387 */ /* 0x0003e20000100a00 */
[----:B------:R-:W-:Y:S01]  /*2bd0*/  LEA R16, P4, R27, R43, 0x2 ;  /* 0x0000002b1b107211 */ /* 0x000fe200078810ff */
[----:B------:R-:W-:Y:S01]  /*2be0*/  ULDC UR5, c[0x0][0x234] ;  /* 0x00008d0000057ab9 */ /* 0x000fe20000000800 */
[----:B------:R-:W-:Y:S01]  /*2bf0*/  LEA.HI.X.SX32 R59, R23, R45, 0x2, P0 ;  /* 0x0000002d173b7211 */ /* 0x000fe200000f16ff */
[----:B------:R4:W-:Y:S01]  /*2c00*/  STL.64 [R1+0x400], R56 ;  /* 0x0004003801007387 */ /* 0x0009e20000100a00 */
[----:B------:R-:W-:Y:S01]  /*2c10*/  LEA R66, P3, R26, R43, 0x2 ;  /* 0x0000002b1a427211 */ /* 0x000fe200078610ff */
[----:B------:R-:W-:Y:S01]  /*2c20*/  VIADD R0, R48, 0xfffffffe ;  /* 0xfffffffe30007836 */ /* 0x000fe20000000000 */
[-C--:B------:R-:W-:Y:S01]  /*2c30*/  LEA.HI.X.SX32 R15, R24, R45.reuse, 0x2, P1 ;  /* 0x0000002d180f7211 */ /* 0x080fe200008f16ff */
[----:B------:R-:W-:Y:S01]  /*2c40*/  STL.64 [R1+0x3f0], R12 ;  /* 0x0003f00c01007387 */ /* 0x000fe20000100a00 */
[-C--:B------:R-:W-:Y:S01]  /*2c50*/  LEA.HI.X.SX32 R5, R25, R45.reuse, 0x2, P2 ;  /* 0x0000002d19057211 */ /* 0x080fe200010f16ff */
[----:B------:R-:W-:Y:S01]  /*2c60*/  ULDC.64 UR6, c[0x0][0x210] ;  /* 0x0000840000067ab9 */ /* 0x000fe20000000a00 */
[----:B------:R-:W-:Y:S01]  /*2c70*/  LEA.HI.X.SX32 R17, R27, R45, 0x2, P4 ;  /* 0x0000002d1b117211 */ /* 0x000fe200020f16ff */
[----:B------:R-:W-:Y:S01]  /*2c80*/  STL.64 [R1+0x3e8], R58 ;  /* 0x0003e83a01007387 */ /* 0x000fe20000100a00 */
[-C--:B-1----:R-:W-:Y:S01]  /*2c90*/  LEA R54, P5, R28, R43.reuse, 0x2 ;  /* 0x0000002b1c367211 */ /* 0x082fe200078a10ff */
[----:B------:R-:W1:Y:S01]  /*2ca0*/  LDC R8, c[0x0][0x230] ;  /* 0x00008c00ff087b82 */ /* 0x000e620000000800 */
[-C--:B------:R-:W-:Y:S01]  /*2cb0*/  LEA R64, P0, R30, R43.reuse, 0x2 ;  /* 0x0000002b1e407211 */ /* 0x080fe200078010ff */
[----:B------:R3:W-:Y:S01]  /*2cc0*/  STL.64 [R1+0x3e0], R14 ;  /* 0x0003e00e01007387 */ /* 0x0007e20000100a00 */
[----:B----4-:R-:W-:Y:S01]  /*2cd0*/  LEA R56, P6, R29, R43, 0x2 ;  /* 0x0000002b1d387211 */ /* 0x010fe200078c10ff */
[----:B--2---:R-:W-:Y:S01]  /*2ce0*/  ULEA UR10, UR4, UR10, 0x18 ;  /* 0x0000000a040a7291 */ /* 0x004fe2000f8ec03f */
[----:B------:R-:W-:Y:S01]  /*2cf0*/  LEA.HI.X.SX32 R67, R26, R45, 0x2, P3 ;  /* 0x0000002d1a437211 */ /* 0x000fe200018f16ff */
[----:B------:R2:W-:Y:S01]  /*2d00*/  STL.64 [R1+0x3d8], R4 ;  /* 0x0003d80401007387 */ /* 0x0005e20000100a00 */
[----:B------:R-:W-:Y:S01]  /*2d10*/  LEA R20, P1, R31, R43, 0x2 ;  /* 0x0000002b1f147211 */ /* 0x000fe200078210ff */
[----:B------:R-:W-:Y:S01]  /*2d20*/  IMAD R69, R18, 0x7, RZ ;  /* 0x0000000712457824 */ /* 0x000fe200078e02ff */
[-C--:B------:R-:W-:Y:S01]  /*2d30*/  LEA.HI.X.SX32 R55, R28, R45.reuse, 0x2, P5 ;  /* 0x0000002d1c377211 */ /* 0x080fe200028f16ff */
[----:B------:R4:W-:Y:S01]  /*2d40*/  STL.64 [R1+0x3c8], R16 ;  /* 0x0003c81001007387 */ /* 0x0009e20000100a00 */
[-C--:B------:R-:W-:Y:S01]  /*2d50*/  LEA.HI.X.SX32 R57, R29, R45.reuse, 0x2, P6 ;  /* 0x0000002d1d397211 */ /* 0x080fe200030f16ff */
[----:B------:R-:W1:Y:S01]  /*2d60*/  LDC R19, c[0x0][0x230] ;  /* 0x00008c00ff137b82 */ /* 0x000e620000000800 */
[----:B------:R-:W-:Y:S01]  /*2d70*/  LEA.HI.X.SX32 R65, R30, R45, 0x2, P0 ;  /* 0x0000002d1e417211 */ /* 0x000fe200000f16ff */
[----:B------:R-:W-:Y:S01]  /*2d80*/  STL.64 [R1+0x3d0], R66 ;  /* 0x0003d04201007387 */ /* 0x000fe20000100a00 */
[----:B---3--:R-:W-:Y:S01]  /*2d90*/  LEA R14, P2, R32, R43, 0x2 ;  /* 0x0000002b200e7211 */ /* 0x008fe200078410ff */
[----:B------:R-:W-:Y:S01]  /*2da0*/  ULDC UR4, c[0x0][0x230] ;  /* 0x00008c0000047ab9 */ /* 0x000fe20000000800 */
[----:B------:R-:W-:Y:S01]  /*2db0*/  LEA.HI.X.SX32 R21, R31, R45, 0x2, P1 ;  /* 0x0000002d1f157211 */ /* 0x000fe200008f16ff */
[----:B------:R3:W-:Y:S01]  /*2dc0*/  STL.64 [R1+0x3c0], R54 ;  /* 0x0003c03601007387 */ /* 0x0007e20000100a00 */
[----:B--2---:R-:W-:-:S02]  /*2dd0*/  LEA R4, P3, R33, R43, 0x2 ;  /* 0x0000002b21047211 */ /* 0x004fc400078610ff */
[----:B------:R-:W-:Y:S01]  /*2de0*/  LEA.HI.X.SX32 R15, R32, R45, 0x2, P2 ;  /* 0x0000002d200f7211 */ /* 0x000fe200010f16ff */
[----:B------:R-:W-:Y:S01]  /*2df0*/  STL.64 [R1+0x3b8], R56 ;  /* 0x0003b83801007387 */ /* 0x000fe20000100a00 */
[-C--:B----4-:R-:W-:Y:S02]  /*2e00*/  LEA R16, P4, R34, R43.reuse, 0x2 ;  /* 0x0000002b22107211 */ /* 0x090fe400078810ff */
[-C--:B------:R-:W-:Y:S01]  /*2e10*/  LEA R26, P6, R36, R43.reuse, 0x2 ;  /* 0x0000002b241a7211 */ /* 0x080fe200078c10ff */
[----:B------:R-:W-:Y:S01]  /*2e20*/  STL.64 [R1+0x580], R64 ;  /* 0x0005804001007387 */ /* 0x000fe20000100a00 */
[----:B------:R-:W-:Y:S02]  /*2e30*/  LEA R24, P0, R37, R43, 0x2 ;  /* 0x0000002b25187211 */ /* 0x000fe400078010ff */
[----:B------:R-:W-:Y:S01]  /*2e40*/  LEA.HI.X.SX32 R5, R33, R45, 0x2, P3 ;  /* 0x0000002d21057211 */ /* 0x000fe200018f16ff */
[----:B------:R2:W-:Y:S01]  /*2e50*/  STL.64 [R1+0x5a0], R20 ;  /* 0x0005a01401007387 */ /* 0x0005e20000100a00 */
[----:B---3--:R-:W-:-:S02]  /*2e60*/  LEA R54, P5, R35, R43, 0x2 ;  /* 0x0000002b23367211 */ /* 0x008fc400078a10ff */
[----:B------:R-:W-:Y:S01]  /*2e70*/  LEA R22, P1, R38, R43, 0x2 ;  /* 0x0000002b26167211 */ /* 0x000fe200078210ff */
[----:B------:R3:W-:Y:S01]  /*2e80*/  STL.64 [R1+0x5c0], R14 ;  /* 0x0005c00e01007387 */ /* 0x0007e20000100a00 */
[-C--:B------:R-:W-:Y:S02]  /*2e90*/  LEA.HI.X.SX32 R17, R34, R45.reuse, 0x2, P4 ;  /* 0x0000002d22117211 */ /* 0x080fe400020f16ff */
[-C--:B------:R-:W-:Y:S01]  /*2ea0*/  LEA.HI.X.SX32 R55, R35, R45.reuse, 0x2, P5 ;  /* 0x0000002d23377211 */ /* 0x080fe200028f16ff */
[----:B------:R4:W-:Y:S01]  /*2eb0*/  STL.64 [R1+0x5d0], R4 ;  /* 0x0005d00401007387 */ /* 0x0009e20000100a00 */
[-C--:B------:R-:W-:Y:S02]  /*2ec0*/  LEA.HI.X.SX32 R27, R36, R45.reuse, 0x2, P6 ;  /* 0x0000002d241b7211 */ /* 0x080fe400030f16ff */
[----:B------:R-:W-:Y:S01]  /*2ed0*/  LEA.HI.X.SX32 R25, R37, R45, 0x2, P0 ;  /* 0x0000002d25197211 */ /* 0x000fe200000f16ff */
[----:B------:R-:W-:Y:S01]  /*2ee0*/  STL.64 [R1+0x5e8], R16 ;  /* 0x0005e81001007387 */ /* 0x000fe20000100a00 */
[----:B--2---:R-:W-:-:S02]  /*2ef0*/  LEA R20, P2, R39, R43, 0x2 ;  /* 0x0000002b27147211 */ /* 0x004fc400078410ff */
[----:B------:R-:W-:Y:S01]  /*2f00*/  LEA.HI.X.SX32 R23, R38, R45, 0x2, P1 ;  /* 0x0000002d26177211 */ /* 0x000fe200008f16ff */
[----:B------:R2:W-:Y:S01]  /*2f10*/  STL.64 [R1+0x608], R54 ;  /* 0x0006083601007387 */ /* 0x0005e20000100a00 */
[C---:B---3--:R-:W-:Y:S02]  /*2f20*/  LEA R14, P3, R40.reuse, R43, 0x2 ;  /* 0x0000002b280e7211 */ /* 0x048fe400078610ff */
[-C--:B------:R-:W-:Y:S01]  /*2f30*/  LEA.HI.X.SX32 R21, R39, R45.reuse, 0x2, P2 ;  /* 0x0000002d27157211 */ /* 0x080fe200010f16ff */
[----:B------:R-:W-:Y:S01]  /*2f40*/  STL.64 [R1+0x610], R26 ;  /* 0x0006101a01007387 */ /* 0x000fe20000100a00 */
[----:B------:R-:W-:Y:S02]  /*2f50*/  LEA.HI.X.SX32 R15, R40, R45, 0x2, P3 ;  /* 0x0000002d280f7211 */ /* 0x000fe400018f16ff */
[C---:B----4-:R-:W-:Y:S01]  /*2f60*/  LEA R4, P4, R3.reuse, R43, 0x2 ;  /* 0x0000002b03047211 */ /* 0x050fe200078810ff */
[----:B------:R-:W-:Y:S01]  /*2f70*/  STL.64 [R1+0x630], R24 ;  /* 0x0006301801007387 */ /* 0x000fe20000100a00 */
[----:B------:R-:W-:Y:S01]  /*2f80*/  ISETP.GE.U32.AND P0, PT, R2, 0x7fffffbe, PT ;  /* 0x7fffffbe0200780c */ /* 0x000fe20003f06070 */
[----:B------:R-:W-:Y:S01]  /*2f90*/  IMAD R2, R44, UR5, RZ ;  /* 0x000000052c027c24 */ /* 0x000fe2000f8e02ff */
[----:B------:R-:W-:Y:S01]  /*2fa0*/  LEA.HI.X.SX32 R5, R3, R45, 0x2, P4 ;  /* 0x0000002d03057211 */ /* 0x000fe200020f16ff */
[----:B------:R3:W-:Y:S01]  /*2fb0*/  STL.64 [R1+0x658], R22 ;  /* 0x0006581601007387 */ /* 0x0007e20000100a00 */
[----:B------:R-:W-:Y:S01]  /*2fc0*/  ISETP.GE.U32.AND P1, PT, R0, 0x7fffffbf, PT ;  /* 0x7fffffbf0000780c */ /* 0x000fe20003f26070 */
[----:B------:R-:W-:Y:S01]  /*2fd0*/  IMAD R0, R42, UR5, RZ ;  /* 0x000000052a007c24 */ /* 0x000fe2000f8e02ff */
[----:B--2---:R-:W-:Y:S01]  /*2fe0*/  LEA R54, P5, R2, UR6, 0x2 ;  /* 0x0000000602367c11 */ /* 0x004fe2000f8a10ff */
[----:B------:R-:W-:Y:S01]  /*2ff0*/  STL.64 [R1+0x688], R20 ;  /* 0x0006881401007387 */ /* 0x000fe20000100a00 */
[----:B------:R-:W-:Y:S01]  /*3000*/  IADD3 R3, R51, -0x4, RZ ;  /* 0xfffffffc33037810 */ /* 0x000fe20007ffe0ff */
[----:B------:R-:W-:Y:S01]  /*3010*/  IMAD.SHL.U32 R43, R18, 0x20, RZ ;  /* 0x00000020122b7824 */ /* 0x000fe200078e00ff */
[----:B------:R-:W-:Y:S01]  /*3020*/  LEA.HI.X.SX32 R55, R2, UR7, 0x2, P5 ;  /* 0x0000000702377c11 */ /* 0x000fe2000a8f16ff */
[----:B------:R2:W-:Y:S01]  /*3030*/  STL.64 [R1+0x690], R14 ;  /* 0x0006900e01007387 */ /* 0x0005e20000100a00 */
[----:B------:R-:W-:Y:S01]  /*3040*/  ISETP.GE.U32.AND P3, PT, R41, 0x7fffffc0, PT ;  /* 0x7fffffc02900780c */ /* 0x000fe20003f66070 */
[----:B------:R-:W-:Y:S01]  /*3050*/  VIADD R2, R6, UR10 ;  /* 0x0000000a06027c36 */ /* 0x000fe20008000000 */
[----:B------:R-:W-:Y:S01]  /*3060*/  ISETP.GE.U32.AND P2, PT, R3, 0x7fffffbd, PT ;  /* 0x7fffffbd0300780c */ /* 0x000fe20003f46070 */
[----:B------:R4:W-:Y:S01]  /*3070*/  STL.64 [R1+0x698], R4 ;  /* 0x0006980401007387 */ /* 0x0009e20000100a00 */
[----:B------:R-:W-:Y:S01]  /*3080*/  IMAD R3, R46, UR5, RZ ;  /* 0x000000052e037c24 */ /* 0x000fe2000f8e02ff */
[----:B---3--:R-:W-:Y:S01]  /*3090*/  LEA R22, P6, R0, UR6, 0x2 ;  /* 0x0000000600167c11 */ /* 0x008fe2000f8c10ff */
[C---:B------:R-:W-:Y:S01]  /*30a0*/  IMAD.WIDE R28, R18.reuse, 0x4, R54 ;  /* 0x00000004121c7825 */ /* 0x040fe200078e0236 */
[----:B------:R-:W-:-:S02]  /*30b0*/  SHF.L.U32 R109, R18, 0x3, RZ ;  /* 0x00000003126d7819 */ /* 0x000fc400000006ff */
[----:B------:R-:W-:Y:S01]  /*30c0*/  LEA.HI.X.SX32 R23, R0, UR7, 0x2, P6 ;  /* 0x0000000700177c11 */ /* 0x000fe2000b0f16ff */
[----:B------:R-:W-:Y:S01]  /*30d0*/  IMAD.WIDE R32, R43, 0x4, R54 ;  /* 0x000000042b207825 */ /* 0x000fe200078e0236 */
[----:B--2---:R-:W2:Y:S03]  /*30e0*/  LDC R14, c[0x0][0x230] ;  /* 0x00008c00ff0e7b82 */ /* 0x004ea60000000800 */
[----:B------:R-:W-:Y:S01]  /*30f0*/  @!PT LDS RZ, [RZ] ;  /* 0x00000000fffff984 */ /* 0x000fe20000000800 */
[----:B------:R-:W-:Y:S01]  /*3100*/  @!PT LDS RZ, [RZ] ;  /* 0x00000000fffff984 */ /* 0x000fe20000000800 */
[----:B------:R-:W-:Y:S01]  /*3110*/  @!PT LDS RZ, [RZ] ;  /* 0x00000000fffff984 */ /* 0x000fe20000000800 */
[----:B------:R-:W-:Y:S01]  /*3120*/  LDGSTS.E [R2], desc[UR48][R22.64], !P3 ;  /* 0x0000000016027fae */ /* 0x000fe2000d921870 */
[----:B----4-:R-:W-:Y:S01]  /*3130*/  VIADD R4, R52, 0xffffffdf ;  /* 0xffffffdf34047836 */ /* 0x010fe20000000000 */
[----:B------:R-:W-:Y:S01]  /*3140*/  LEA R52, P6, R3, UR6, 0x2 ;  /* 0x0000000603347c11 */ /* 0x000fe2000f8c10ff */
[----:B------:R-:W-:Y:S01]  /*3150*/  VIADD R5, R53, 0xffffffde ;  /* 0xffffffde35057836 */ /* 0x000fe20000000000 */
[----:B------:R-:W-:Y:S01]  /*3160*/  LDGSTS.E [R2+0x4000], desc[UR48][R54.64], !P3 ;  /* 0x0400000036027fae */ /* 0x000fe2000d921870 */
[----:B------:R-:W3:Y:S01]  /*3170*/  LDC R15, c[0x0][0x230] ;  /* 0x00008c00ff0f7b82 */ /* 0x000ee20000000800 */
[----:B------:R-:W-:Y:S01]  /*3180*/  ISETP.GE.U32.AND P4, PT, R4, 0x7fffffa0, PT ;  /* 0x7fffffa00400780c */ /* 0x000fe20003f86070 */
[----:B------:R-:W-:Y:S01]  /*3190*/  IMAD R4, R47, UR5, RZ ;  /* 0x000000052f047c24 */ /* 0x000fe2000f8e02ff */
[----:B------:R-:W-:Y:S01]  /*31a0*/  LEA.HI.X.SX32 R53, R3, UR7, 0x2, P6 ;  /* 0x0000000703357c11 */ /* 0x000fe2000b0f16ff */
[----:B------:R-:W-:Y:S01]  /*31b0*/  IMAD.WIDE R30, R18, 0x4, R22 ;  /* 0x00000004121e7825 */ /* 0x000fe200078e0216 */
[----:B------:R-:W-:-:S02]  /*31c0*/  ISETP.GE.U32.AND P6, PT, R5, 0x7fffff9f, PT ;  /* 0x7fffff9f0500780c */ /* 0x000fc40003fc6070 */
[----:B------:R-:W-:Y:S01]  /*31d0*/  LEA R20, P5, R4, UR6, 0x2 ;  /* 0x0000000604147c11 */ /* 0x000fe2000f8a10ff */
[----:B------:R-:W-:Y:S01]  /*31e0*/  LDGSTS.E [R2+0x8000], desc[UR48][R52.64], !P3 ;  /* 0x0800000034027fae */ /* 0x000fe2000d921870 */
[----:B------:R-:W-:Y:S02]  /*31f0*/  IMAD.WIDE R26, R18, 0x4, R52 ;  /* 0x00000004121a7825 */ /* 0x000fe400078e0234 */
[----:B------:R-:W-:Y:S01]  /*3200*/  LEA.HI.X.SX32 R21, R4, UR7, 0x2, P5 ;  /* 0x0000000704157c11 */ /* 0x000fe2000a8f16ff */
[----:B------:R4:W-:Y:S01]  /*3210*/  STL.64 [R1+0x60], R30 ;  /* 0x0000601e01007387 */ /* 0x0009e20000100a00 */
[----:B------:R-:W4:Y:S01]  /*3220*/  LDC R4, c[0x0][0x230] ;  /* 0x00008c00ff047b82 */ /* 0x000f220000000800 */
[----:B------:R-:W-:Y:S02]  /*3230*/  IMAD.SHL.U32 R3, R18, 0x2, RZ ;  /* 0x0000000212037824 */ /* 0x000fe400078e00ff */
[----:B--2---:R-:W-:Y:S01]  /*3240*/  VIADD R0, R14, 0xffffffdd ;  /* 0xffffffdd0e007836 */ /* 0x004fe20000000000 */
[----:B------:R-:W-:Y:S01]  /*3250*/  LDGSTS.E [R2+0xc000], desc[UR48][R20.64], !P3 ;  /* 0x0c00000014027fae */ /* 0x000fe2000d921870 */
[----:B------:R-:W-:-:S03]  /*3260*/  IMAD.WIDE R24, R18, 0x4, R20 ;  /* 0x0000000412187825 */ /* 0x000fc600078e0214 */
[----:B------:R-:W-:Y:S01]  /*3270*/  ISETP.GE.U32.AND P5, PT, R0, 0x7fffff9e, PT ;  /* 0x7fffff9e0000780c */ /* 0x000fe20003fa6070 */
[----:B------:R-:W2:Y:S01]  /*3280*/  LDC R14, c[0x0][0x230] ;  /* 0x00008c00ff0e7b82 */ /* 0x000ea20000000800 */
[----:B------:R4:W-:Y:S01]  /*3290*/  LDGSTS.E [R2+0x4], desc[UR48][R30.64], !P1 ;  /* 0x000040001e027fae */ /* 0x0009e2000c921870 */
[----:B---3--:R-:W-:Y:S01]  /*32a0*/  IADD3 R0, R15, -0x24, RZ ;  /* 0xffffffdc0f007810 */ /* 0x008fe20007ffe0ff */
[----:B------:R-:W-:Y:S02]  /*32b0*/  IMAD R5, R18, 0x3, RZ ;  /* 0x0000000312057824 */ /* 0x000fe400078e02ff */
[----:B------:R3:W-:Y:S01]  /*32c0*/  STL.64 [R1+0x58], R28 ;  /* 0x0000581c01007387 */ /* 0x0007e20000100a00 */
[----:B------:R-:W-:Y:S01]  /*32d0*/  ISETP.GE.U32.AND P3, PT, R0, 0x7fffff9d, PT ;  /* 0x7fffff9d0000780c */ /* 0x000fe20003f66070 */
[----:B-1----:R-:W-:Y:S02]  /*32e0*/  VIADD R0, R8, 0xfffffffb ;  /* 0xfffffffb08007836 */ /* 0x002fe40000000000 */
[----:B------:R-:W1:Y:S01]  /*32f0*/  LDC R8, c[0x0][0x230] ;  /* 0x00008c00ff087b82 */ /* 0x000e620000000800 */
[----:B------:R3:W-:Y:S01]  /*3300*/  LDGSTS.E [R2+0x4004], desc[UR48][R28.64], !P1 ;  /* 0x040040001c027fae */ /* 0x0007e2000c921870 */
[----:B------:R-:W-:-:S03]  /*3310*/  IMAD.WIDE R48, R43, 0x4, R22 ;  /* 0x000000042b307825 */ /* 0x000fc600078e0216 */
[----:B------:R3:W-:Y:S01]  /*3320*/  STL.64 [R1+0x50], R26 ;  /* 0x0000501a01007387 */ /* 0x0007e20000100a00 */
[----:B----4-:R-:W-:-:S03]  /*3330*/  IMAD.WIDE R30, R3, 0x4, R22 ;  /* 0x00000004031e7825 */ /* 0x010fc600078e0216 */
[----:B------:R4:W-:Y:S01]  /*3340*/  LDGSTS.E [R2+0x8004], desc[UR48][R26.64], !P1 ;  /* 0x080040001a027fae */ /* 0x0009e2000c921870 */
[----:B------:R-:W-:-:S03]  /*3350*/  IMAD.WIDE R44, R43, 0x4, R52 ;  /* 0x000000042b2c7825 */ /* 0x000fc600078e0234 */
[----:B------:R4:W-:Y:S01]  /*3360*/  STL.64 [R1+0x48], R24 ;  /* 0x0000481801007387 */ /* 0x0009e20000100a00 */
[----:B---3--:R-:W-:-:S03]  /*3370*/  IMAD.WIDE R28, R3, 0x4, R54 ;  /* 0x00000004031c7825 */ /* 0x008fc600078e0236 */
[----:B------:R3:W-:Y:S01]  /*3380*/  LDGSTS.E [R2+0xc004], desc[UR48][R24.64], !P1 ;  /* 0x0c00400018027fae */ /* 0x0007e2000c921870 */
[----:B------:R-:W-:Y:S01]  /*3390*/  ISETP.GE.U32.AND P1, PT, R0, 0x7fffffbc, PT ;  /* 0x7fffffbc0000780c */ /* 0x000fe20003f26070 */
[----:B------:R-:W-:Y:S01]  /*33a0*/  IMAD.WIDE R42, R43, 0x4, R20 ;  /* 0x000000042b2a7825 */ /* 0x000fe200078e0214 */
[----:B------:R-:W-:Y:S01]  /*33b0*/  IADD3 R0, R4, -0x6, RZ ;  /* 0xfffffffa04007810 */ /* 0x000fe20007ffe0ff */
[----:B------:R2:W-:Y:S01]  /*33c0*/  STL.64 [R1+0x40], R30 ;  /* 0x0000401e01007387 */ /* 0x0005e20000100a00 */
[----:B------:R-:W1:Y:S01]  /*33d0*/  LDC R4, c[0x0][0x230] ;  /* 0x00008c00ff047b82 */ /* 0x000e620000000800 */
[----:B----4-:R-:W-:Y:S02]  /*33e0*/  IMAD.WIDE R26, R3, 0x4, R52 ;  /* 0x00000004031a7825 */ /* 0x010fe400078e0234 */
[----:B------:R2:W-:Y:S02]  /*33f0*/  LDGSTS.E [R2+0x8], desc[UR48][R30.64], !P0 ;  /* 0x000080001e027fae */ /* 0x0005e4000c121870 */
[----:B------:R-:W-:-:S02]  /*3400*/  IMAD R51, R18, 0x22, RZ ;  /* 0x0000002212337824 */ /* 0x000fc400078e02ff */
[----:B---3--:R-:W-:Y:S01]  /*3410*/  IMAD.WIDE R24, R3, 0x4, R20 ;  /* 0x0000000403187825 */ /* 0x008fe200078e0214 */
[----:B------:R3:W-:Y:S01]  /*3420*/  STL.64 [R1+0x38], R28 ;  /* 0x0000381c01007387 */ /* 0x0007e20000100a00 */
[----:B------:R-:W4:Y:S02]  /*3430*/  LDC R3, c[0x0][0x230] ;  /* 0x00008c00ff037b82 */ /* 0x000f240000000800 */
[--C-:B------:R-:W-:Y:S01]  /*3440*/  IMAD.WIDE R56, R51, 0x4, R22.reuse ;  /* 0x0000000433387825 */ /* 0x100fe200078e0216 */
[----:B------:R3:W-:Y:S03]  /*3450*/  LDGSTS.E [R2+0x4008], desc[UR48][R28.64], !P0 ;  /* 0x040080001c027fae */ /* 0x0007e6000c121870 */
[----:B--2---:R-:W-:Y:S01]  /*3460*/  IMAD.WIDE R30, R5, 0x4, R22 ;  /* 0x00000004051e7825 */ /* 0x004fe200078e0216 */
[----:B------:R2:W-:Y:S03]  /*3470*/  STL.64 [R1+0x30], R26 ;  /* 0x0000301a01007387 */ /* 0x0005e60000100a00 */
[--C-:B------:R-:W-:Y:S01]  /*3480*/  IMAD.WIDE R36, R51, 0x4, R54.reuse ;  /* 0x0000000433247825 */ /* 0x100fe200078e0236 */
[----:B------:R2:W-:Y:S03]  /*3490*/  LDGSTS.E [R2+0x8008], desc[UR48][R26.64], !P0 ;  /* 0x080080001a027fae */ /* 0x0005e6000c121870 */
[--C-:B------:R-:W-:Y:S01]  /*34a0*/  IMAD.WIDE R250, R247, 0x4, R54.reuse ;  /* 0x00000004f7fa7825 */ /* 0x100fe200078e0236 */
[----:B------:R2:W-:Y:S03]  /*34b0*/  STL.64 [R1+0x28], R24 ;  /* 0x0000281801007387 */ /* 0x0005e60000100a00 */
[----:B---3--:R-:W-:Y:S01]  /*34c0*/  IMAD.WIDE R28, R5, 0x4, R54 ;  /* 0x00000004051c7825 */ /* 0x008fe200078e0236 */
[----:B------:R3:W-:Y:S01]  /*34d0*/  LDGSTS.E [R2+0xc008], desc[UR48][R24.64], !P0 ;  /* 0x0c00800018027fae */ /* 0x0007e2000c121870 */
[----:B------:R-:W-:-:S02]  /*34e0*/  ISETP.GE.U32.AND P0, PT, R0, 0x7fffffbb, PT ;  /* 0x7fffffbb0000780c */ /* 0x000fc40003f06070 */
[----:B------:R-:W-:Y:S01]  /*34f0*/  VIADD R0, R14, 0xfffffff9 ;  /* 0xfffffff90e007836 */ /* 0x000fe20000000000 */
[----:B------:R1:W-:Y:S01]  /*3500*/  LDGSTS.E [R2+0xc], desc[UR48][R30.64], !P2 ;  /* 0x0000c0001e027fae */ /* 0x0003e2000d121870 */
[----:B--2---:R-:W-:-:S03]  /*3510*/  IMAD.WIDE R26, R5, 0x4, R52 ;  /* 0x00000004051a7825 */ /* 0x004fc600078e0234 */
[----:B------:R1:W-:Y:S01]  /*3520*/  STL.64 [R1+0x20], R30 ;  /* 0x0000201e01007387 */ /* 0x0003e20000100a00 */
[----:B------:R-:W-:-:S03]  /*3530*/  IMAD.WIDE R14, R247, 0x4, R22 ;  /* 0x00000004f70e7825 */ /* 0x000fc600078e0216 */
[----:B------:R-:W-:Y:S01]  /*3540*/  LDGSTS.E [R2+0x400c], desc[UR48][R28.64], !P2 ;  /* 0x0400c0001c027fae */ /* 0x000fe2000d121870 */
[----:B---3--:R-:W-:Y:S02]  /*3550*/  IMAD.WIDE R24, R5, 0x4, R20 ;  /* 0x0000000405187825 */ /* 0x008fe400078e0214 */
[----:B------:R-:W2:Y:S01]  /*3560*/  LDC R5, c[0x0][0x230] ;  /* 0x00008c00ff057b82 */ /* 0x000ea20000000800 */
[----:B------:R3:W-:Y:S01]  /*3570*/  LDGSTS.E [R2+0x800c], desc[UR48][R26.64], !P2 ;  /* 0x0800c0001a027fae */ /* 0x0007e2000d121870 */
[----:B------:R-:W-:-:S03]  /*3580*/  IMAD.WIDE R248, R247, 0x4, R52 ;  /* 0x00000004f7f87825 */ /* 0x000fc600078e0234 */
[----:B------:R3:W-:Y:S01]  /*3590*/  LDGSTS.E [R2+0xc00c], desc[UR48][R24.64], !P2 ;  /* 0x0c00c00018027fae */ /* 0x0007e2000d121870 */
[----:B-1----:R-:W-:Y:S01]  /*35a0*/  IMAD R31, R18, 0x21, RZ ;  /* 0x00000021121f7824 */ /* 0x002fe200078e02ff */
[----:B------:R-:W-:Y:S01]  /*35b0*/  ISETP.GE.U32.AND P2, PT, R0, 0x7fffffba, PT ;  /* 0x7fffffba0000780c */ /* 0x000fe20003f46070 */
[----:B------:R-:W-:Y:S01]  /*35c0*/  VIADD R0, R8, 0xfffffff8 ;  /* 0xfffffff808007836 */ /* 0x000fe20000000000 */
[----:B------:R1:W-:Y:S01]  /*35d0*/  LDGSTS.E [R2+0x10000], desc[UR48][R48.64], !P4 ;  /* 0x1000000030027fae */ /* 0x0003e2000e121870 */
[C---:B------:R-:W-:Y:S01]  /*35e0*/  IMAD.WIDE R40, R31.reuse, 0x4, R22 ;  /* 0x000000041f287825 */ /* 0x040fe200078e0216 */
[----:B------:R-:W2:Y:S02]  /*35f0*/  LDC R8, c[0x0][0x230] ;  /* 0x00008c00ff087b82 */ /* 0x000ea40000000800 */
[----:B------:R2:W-:Y:S01]  /*3600*/  LDGSTS.E [R2+0x14000], desc[UR48][R32.64], !P4 ;  /* 0x1400000020027fae */ /* 0x0005e2000e121870 */
[----:B------:R-:W-:-:S03]  /*3610*/  IMAD.WIDE R34, R31, 0x4, R54 ;  /* 0x000000041f227825 */ /* 0x000fc600078e0236 */
[----:B------:R2:W-:Y:S01]  /*3620*/  LDGSTS.E [R2+0x18000], desc[UR48][R44.64], !P4 ;  /* 0x180000002c027fae */ /* 0x0005e2000e121870 */
[----:B------:R-:W-:-:S03]  /*3630*/  IMAD.WIDE R46, R31, 0x4, R52 ;  /* 0x000000041f2e7825 */ /* 0x000fc600078e0234 */
[----:B------:R2:W-:Y:S01]  /*3640*/  LDGSTS.E [R2+0x1c000], desc[UR48][R42.64], !P4 ;  /* 0x1c0000002a027fae */ /* 0x0005e2000e121870 */
[--C-:B------:R-:W-:Y:S01]  /*3650*/  IMAD.WIDE R30, R31, 0x4, R20.reuse ;  /* 0x000000041f1e7825 */ /* 0x100fe200078e0214 */
[----:B------:R-:W-:Y:S02]  /*3660*/  ISETP.GE.U32.AND P4, PT, R0, 0x7fffffb9, PT ;  /* 0x7fffffb90000780c */ /* 0x000fe40003f86070 */
[----:B----4-:R-:W-:Y:S01]  /*3670*/  IADD3 R0, R3, -0x25, RZ ;  /* 0xffffffdb03007810 */ /* 0x010fe20007ffe0ff */
[----:B------:R4:W-:Y:S01]  /*3680*/  LDGSTS.E [R2+0x10004], desc[UR48][R40.64], !P6 ;  /* 0x1000400028027fae */ /* 0x0009e2000f121870 */
[----:B------:R-:W-:Y:S01]  /*3690*/  LOP3.LUT R3, R6, 0x10, RZ, 0x3c, !PT ;  /* 0x0000001006037812 */ /* 0x000fe200078e3cff */
[----:B------:R-:W-:Y:S02]  /*36a0*/  IMAD.WIDE R246, R247, 0x4, R20 ;  /* 0x00000004f7f67825 */ /* 0x000fe400078e0214 */
[----:B------:R4:W-:Y:S01]  /*36b0*/  LDGSTS.E [R2+0x14004], desc[UR48][R34.64], !P6 ;  /* 0x1400400022027fae */ /* 0x0009e2000f121870 */
[----:B------:R-:W-:Y:S01]  /*36c0*/  IADD3 R3, R3, UR10, RZ ;  /* 0x0000000a03037c10 */ /* 0x000fe2000fffe0ff */
[----:B------:R-:W-:-:S02]  /*36d0*/  IMAD.WIDE R244, R239, 0x4, R22 ;  /* 0x00000004eff47825 */ /* 0x000fc400078e0216 */
[----:B------:R4:W-:Y:S02]  /*36e0*/  LDGSTS.E [R2+0x18004], desc[UR48][R46.64], !P6 ;  /* 0x180040002e027fae */ /* 0x0009e4000f121870 */
[C---:B------:R-:W-:Y:S02]  /*36f0*/  IMAD.WIDE R242, R239.reuse, 0x4, R54 ;  /* 0x00000004eff27825 */ /* 0x040fe400078e0236 */
[----:B------:R-:W-:Y:S01]  /*3700*/  LDGSTS.E [R2+0x1c004], desc[UR48][R30.64], !P6 ;  /* 0x1c0040001e027fae */ /* 0x000fe2000f121870 */
[----:B------:R-:W-:Y:S01]  /*3710*/  ISETP.GE.U32.AND P6, PT, R0, 0x7fffff9c, PT ;  /* 0x7fffff9c0000780c */ /* 0x000fe20003fc6070 */
[----:B------:R-:W-:Y:S02]  /*3720*/  VIADD R0, R4, 0xffffffda ;  /* 0xffffffda04007836 */ /* 0x000fe40000000000 */
[----:B------:R-:W4:Y:S01]  /*3730*/  LDC R4, c[0x0][0x230] ;  /* 0x00008c00ff047b82 */ /* 0x000f220000000800 */
[----:B------:R-:W-:Y:S01]  /*3740*/  STL.64 [R1+0x18], R28 ;  /* 0x0000181c01007387 */ /* 0x000fe20000100a00 */
[----:B------:R-:W-:-:S03]  /*3750*/  IMAD.WIDE R240, R239, 0x4, R52 ;  /* 0x00000004eff07825 */ /* 0x000fc600078e0234 */
[----:B------:R3:W-:Y:S01]  /*3760*/  STL.64 [R1+0x10], R26 ;  /* 0x0000101a01007387 */ /* 0x0007e20000100a00 */
[----:B------:R-:W-:-:S03]  /*3770*/  IMAD.WIDE R238, R239, 0x4, R20 ;  /* 0x00000004efee7825 */ /* 0x000fc600078e0214 */
[----:B------:R1:W-:Y:S01]  /*3780*/  STL.64 [R1+0x8], R24 ;  /* 0x0000081801007387 */ /* 0x0003e20000100a00 */
[----:B------:R-:W-:-:S03]  /*3790*/  IMAD.WIDE R70, R77, 0x4, R22 ;  /* 0x000000044d467825 */ /* 0x000fc600078e0216 */
[----:B------:R-:W-:Y:S01]  /*37a0*/  LDGSTS.E [R2+0x10008], desc[UR48][R56.64], !P5 ;  /* 0x1000800038027fae */ /* 0x000fe2000e921870 */
[----:B------:R-:W-:-:S03]  /*37b0*/  IMAD.WIDE R72, R77, 0x4, R54 ;  /* 0x000000044d487825 */ /* 0x000fc600078e0236 */
[----:B------:R-:W-:Y:S01]  /*37c0*/  LDGSTS.E [R2+0x14008], desc[UR48][R36.64], !P5 ;  /* 0x1400800024027fae */ /* 0x000fe2000e921870 */
[----:B---3--:R-:W-:Y:S02]  /*37d0*/  IMAD R27, R18, 0x23, RZ ;  /* 0x00000023121b7824 */ /* 0x008fe400078e02ff */
[--C-:B------:R-:W-:Y:S01]  /*37e0*/  IMAD.WIDE R74, R77, 0x4, R52.reuse ;  /* 0x000000044d4a7825 */ /* 0x100fe200078e0234 */
[----:B------:R3:W-:Y:S03]  /*37f0*/  STL.64 [R1+0xc68], R48 ;  /* 0x000c683001007387 */ /* 0x0007e60000100a00 */
[C---:B-1----:R-:W-:Y:S01]  /*3800*/  IMAD.WIDE R24, R51.reuse, 0x4, R52 ;  /* 0x0000000433187825 */ /* 0x042fe200078e0234 */
[----:B------:R1:W-:Y:S03]  /*3810*/  STL.64 [R1+0xc70], R32 ;  /* 0x000c702001007387 */ /* 0x0003e60000100a00 */
[----:B------:R-:W-:Y:S01]  /*3820*/  IMAD.WIDE R50, R51, 0x4, R20 ;  /* 0x0000000433327825 */ /* 0x000fe200078e0214 */
[----:B------:R-:W-:Y:S03]  /*3830*/  LDGSTS.E [R2+0x18008], desc[UR48][R24.64], !P5 ;  /* 0x1800800018027fae */ /* 0x000fe6000e921870 */
[----:B------:R-:W-:Y:S01]  /*3840*/  IMAD.WIDE R58, R27, 0x4, R22 ;  /* 0x000000041b3a7825 */ /* 0x000fe200078e0216 */
[----:B------:R-:W-:Y:S01]  /*3850*/  LDGSTS.E [R2+0x1c008], desc[UR48][R50.64], !P5 ;  /* 0x1c00800032027fae */ /* 0x000fe2000e921870 */
[----:B------:R-:W-:-:S02]  /*3860*/  ISETP.GE.U32.AND P5, PT, R0, 0x7fffff9b, PT ;  /* 0x7fffff9b0000780c */ /* 0x000fc40003fa6070 */
[C---:B------:R-:W-:Y:S01]  /*3870*/  IMAD.WIDE R38, R27.reuse, 0x4, R54 ;  /* 0x000000041b267825 */ /* 0x040fe200078e0236 */
[----:B------:R-:W-:Y:S01]  /*3880*/  LDGSTS.E [R2+0x1000c], desc[UR48][R58.64], !P3 ;  /* 0x1000c0003a027fae */ /* 0x000fe2000d921870 */
[----:B---3--:R-:W-:Y:S02]  /*3890*/  MOV R48, R64 ;  /* 0x0000004000307202 */ /* 0x008fe40000000f00 */
[C---:B------:R-:W-:Y:S01]  /*38a0*/  IMAD.WIDE R28, R27.reuse, 0x4, R52 ;  /* 0x000000041b1c7825 */ /* 0x040fe200078e0234 */
[----:B------:R-:W-:Y:S03]  /*38b0*/  LDGSTS.E [R2+0x1400c], desc[UR48][R38.64], !P3 ;  /* 0x1400c00026027fae */ /* 0x000fe6000d921870 */
[----:B------:R-:W-:Y:S01]  /*38c0*/  IMAD.WIDE R26, R27, 0x4, R20 ;  /* 0x000000041b1a7825 */ /* 0x000fe200078e0214 */
[----:B------:R-:W-:Y:S03]  /*38d0*/  LDGSTS.E [R2+0x1800c], desc[UR48][R28.64], !P3 ;  /* 0x1800c0001c027fae */ /* 0x000fe6000d921870 */
[----:B--2---:R-:W-:Y:S01]  /*38e0*/  VIADD R0, R5, 0xffffffd9 ;  /* 0xffffffd905007836 */ /* 0x004fe20000000000 */
[----:B------:R-:W-:Y:S01]  /*38f0*/  LDGSTS.E [R2+0x1c00c], desc[UR48][R26.64], !P3 ;  /* 0x1c00c0001a027fae */ /* 0x000fe2000d921870 */
[----:B------:R-:W2:Y:S01]  /*3900*/  LDC R5, c[0x0][0x230] ;  /* 0x00008c00ff057b82 */ /* 0x000ea20000000800 */
[----:B------:R-:W-:-:S02]  /*3910*/  IMAD.MOV.U32 R49, RZ, RZ, R65 ;  /* 0x000000ffff317224 */ /* 0x000fc400078e0041 */
[----:B------:R-:W-:Y:S01]  /*3920*/  ISETP.GE.U32.AND P3, PT, R0, 0x7fffff9a, PT ;  /* 0x7fffff9a0000780c */ /* 0x000fe20003f66070 */
[----:B------:R-:W-:Y:S01]  /*3930*/  VIADD R0, R8, 0xffffffd8 ;  /* 0xffffffd808007836 */ /* 0x000fe20000000000 */
[----:B------:R3:W-:Y:S01]  /*3940*/  LDGSTS.E [R3], desc[UR48][R14.64], !P1 ;  /* 0x000000000e037fae */ /* 0x0007e2000c921870 */
[----:B-1----:R-:W-:Y:S02]  /*3950*/  IMAD.MOV.U32 R32, RZ, RZ, R66 ;  /* 0x000000ffff207224 */ /* 0x002fe400078e0042 */
[----:B------:R-:W1:Y:S01]  /*3960*/  LDC R8, c[0x0][0x230] ;  /* 0x00008c00ff087b82 */ /* 0x000e620000000800 */
[----:B------:R-:W-:Y:S01]  /*3970*/  LDGSTS.E [R3+0x4000], desc[UR48][R250.64], !P1 ;  /* 0x04000000fa037fae */ /* 0x000fe2000c921870 */
[----:B------:R-:W-:Y:S02]  /*3980*/  IMAD.MOV.U32 R33, RZ, RZ, R67 ;  /* 0x000000ffff217224 */ /* 0x000fe400078e0043 */
[C---:B------:R-:W-:Y:S01]  /*3990*/  IMAD.WIDE R64, R69.reuse, 0x4, R54 ;  /* 0x0000000445407825 */ /* 0x040fe200078e0236 */
[----:B------:R-:W-:Y:S03]  /*39a0*/  LDGSTS.E [R3+0x8000], desc[UR48][R248.64], !P1 ;  /* 0x08000000f8037fae */ /* 0x000fe6000c921870 */
[----:B------:R-:W-:Y:S01]  /*39b0*/  IMAD.WIDE R66, R69, 0x4, R52 ;  /* 0x0000000445427825 */ /* 0x000fe200078e0234 */
[----:B------:R-:W-:Y:S01]  /*39c0*/  LDGSTS.E [R3+0xc000], desc[UR48][R246.64], !P1 ;  /* 0x0c000000f6037fae */ /* 0x000fe2000c921870 */
[----:B------:R-:W-:-:S02]  /*39d0*/  ISETP.GE.U32.AND P1, PT, R0, 0x7fffff99, PT ;  /* 0x7fffff990000780c */ /* 0x000fc40003f26070 */
[----:B----4-:R-:W-:Y:S01]  /*39e0*/  VIADD R0, R4, 0xfffffff7 ;  /* 0xfffffff704007836 */ /* 0x010fe20000000000 */
[----:B------:R4:W-:Y:S01]  /*39f0*/  STL.64 [R1+0xc78], R44 ;  /* 0x000c782c01007387 */ /* 0x0009e20000100a00 */
[----:B------:R-:W3:Y:S01]  /*3a00*/  LDC R4, c[0x0][0x230] ;  /* 0x00008c00ff047b82 */ /* 0x000ee20000000800 */
[----:B------:R-:W-:Y:S02]  /*3a10*/  IMAD.WIDE R76, R77, 0x4, R20 ;  /* 0x000000044d4c7825 */ /* 0x000fe400078e0214 */
[----:B------:R4:W-:Y:S02]  /*3a20*/  STL.64 [R1+0xc60], R42 ;  /* 0x000c602a01007387 */ /* 0x0009e40000100a00 */
[C---:B------:R-:W-:Y:S02]  /*3a30*/  IMAD.WIDE R78, R85.reuse, 0x4, R22 ;  /* 0x00000004554e7825 */ /* 0x040fe400078e0216 */
[----:B------:R2:W-:Y:S02]  /*3a40*/  STL.64 [R1+0xc80], R40 ;  /* 0x000c802801007387 */ /* 0x0005e40000100a00 */
[----:B------:R-:W-:-:S02]  /*3a50*/  IMAD.WIDE R80, R85, 0x4, R54 ;  /* 0x0000000455507825 */ /* 0x000fc400078e0236 */
[----:B------:R2:W-:Y:S02]  /*3a60*/  STL.64 [R1+0xc88], R34 ;  /* 0x000c882201007387 */ /* 0x0005e40000100a00 */
[----:B----4-:R-:W-:Y:S02]  /*3a70*/  IMAD.MOV.U32 R44, RZ, RZ, R62 ;  /* 0x000000ffff2c7224 */ /* 0x010fe400078e003e */
[----:B------:R-:W-:Y:S01]  /*3a80*/  LDGSTS.E [R3+0x4], desc[UR48][R244.64], !P0 ;  /* 0x00004000f4037fae */ /* 0x000fe2000c121870 */
[----:B------:R-:W-:Y:S01]  /*3a90*/  IMAD.MOV.U32 R45, RZ, RZ, R63 ;  /* 0x000000ffff2d7224 */ /* 0x000fe200078e003f */
[----:B------:R-:W-:Y:S01]  /*3aa0*/  MOV R42, R12 ;  /* 0x0000000c002a7202 */ /* 0x000fe20000000f00 */
[C---:B------:R-:W-:Y:S01]  /*3ab0*/  IMAD.WIDE R62, R69.reuse, 0x4, R22 ;  /* 0x00000004453e7825 */ /* 0x040fe200078e0216 */
[----:B------:R-:W-:Y:S01]  /*3ac0*/  LDGSTS.E [R3+0x4004], desc[UR48][R242.64], !P0 ;  /* 0x04004000f2037fae */ /* 0x000fe2000c121870 */
[----:B--2---:R-:W-:Y:S02]  /*3ad0*/  MOV R40, R16 ;  /* 0x0000001000287202 */ /* 0x004fe40000000f00 */
[----:B------:R-:W-:Y:S01]  /*3ae0*/  IMAD.WIDE R68, R69, 0x4, R20 ;  /* 0x0000000445447825 */ /* 0x000fe200078e0214 */
[----:B------:R-:W-:Y:S01]  /*3af0*/  LDGSTS.E [R3+0x8004], desc[UR48][R240.64], !P0 ;  /* 0x08004000f0037fae */ /* 0x000fe2000c121870 */
[----:B------:R-:W2:Y:S02]  /*3b00*/  LDC R16, c[0x0][0x230] ;  /* 0x00008c00ff107b82 */ /* 0x000ea40000000800 */
[----:B------:R-:W-:Y:S01]  /*3b10*/  IMAD.MOV.U32 R35, RZ, RZ, R61 ;  /* 0x000000ffff237224 */ /* 0x000fe200078e003d */
[----:B------:R-:W-:Y:S01]  /*3b20*/  LDGSTS.E [R3+0xc004], desc[UR48][R238.64], !P0 ;  /* 0x0c004000ee037fae */ /* 0x000fe2000c121870 */
[----:B------:R-:W-:Y:S01]  /*3b30*/  IMAD R61, R18, 0x6, RZ ;  /* 0x00000006123d7824 */ /* 0x000fe200078e02ff */
[----:B------:R-:W-:Y:S01]  /*3b40*/  ISETP.GE.U32.AND P0, PT, R0, 0x7fffffb8, PT ;  /* 0x7fffffb80000780c */ /* 0x000fe20003f06070 */
[----:B------:R-:W-:Y:S01]  /*3b50*/  IMAD.MOV.U32 R34, RZ, RZ, R60 ;  /* 0x000000ffff227224 */ /* 0x000fe200078e003c */
[----:B------:R4:W-:Y:S01]  /*3b60*/  STL.64 [R1+0xc90], R46 ;  /* 0x000c902e01007387 */ /* 0x0009e20000100a00 */
[----:B------:R-:W-:-:S03]  /*3b70*/  IMAD.WIDE R236, R61, 0x4, R22 ;  /* 0x000000043dec7825 */ /* 0x000fc600078e0216 */
[----:B------:R-:W-:Y:S01]  /*3b80*/  STL.64 [R1+0xc98], R30 ;  /* 0x000c981e01007387 */ /* 0x000fe20000100a00 */
[----:B------:R-:W-:-:S03]  /*3b90*/  IMAD.WIDE R234, R61, 0x4, R54 ;  /* 0x000000043dea7825 */ /* 0x000fc600078e0236 */
[----:B------:R-:W-:Y:S01]  /*3ba0*/  LDGSTS.E [R3+0x8], desc[UR48][R236.64], !P2 ;  /* 0x00008000ec037fae */ /* 0x000fe2000d121870 */
[----:B------:R-:W-:-:S03]  /*3bb0*/  IMAD.WIDE R230, R61, 0x4, R52 ;  /* 0x000000043de67825 */ /* 0x000fc600078e0234 */
[----:B------:R-:W-:Y:S01]  /*3bc0*/  LDGSTS.E [R3+0x4008], desc[UR48][R234.64], !P2 ;  /* 0x04008000ea037fae */ /* 0x000fe2000d121870 */
[----:B------:R-:W-:Y:S01]  /*3bd0*/  IMAD.WIDE R60, R61, 0x4, R20 ;  /* 0x000000043d3c7825 */ /* 0x000fe200078e0214 */
[----:B----4-:R-:W-:Y:S02]  /*3be0*/  MOV R46, R40 ;  /* 0x00000028002e7202 */ /* 0x010fe40000000f00 */
[----:B------:R4:W-:Y:S01]  /*3bf0*/  LDGSTS.E [R3+0x8008], desc[UR48][R230.64], !P2 ;  /* 0x08008000e6037fae */ /* 0x0009e2000d121870 */
[----:B------:R-:W-:Y:S02]  /*3c00*/  VIADD R0, R5, 0xfffffff6 ;  /* 0xfffffff605007836 */ /* 0x000fe40000000000 */
[----:B------:R-:W4:Y:S01]  /*3c10*/  LDC R5, c[0x0][0x230] ;  /* 0x00008c00ff057b82 */ /* 0x000f220000000800 */
[----:B------:R-:W-:Y:S01]  /*3c20*/  LDGSTS.E [R3+0xc008], desc[UR48][R60.64], !P2 ;  /* 0x0c0080003c037fae */ /* 0x000fe2000d121870 */
[----:B------:R-:W-:Y:S01]  /*3c30*/  IMAD.WIDE R82, R85, 0x4, R52 ;  /* 0x0000000455527825 */ /* 0x000fe200078e0234 */
[----:B------:R-:W-:-:S02]  /*3c40*/  ISETP.GE.U32.AND P2, PT, R0, 0x7fffffb7, PT ;  /* 0x7fffffb70000780c */ /* 0x000fc40003f46070 */
[----:B-1----:R-:W-:Y:S01]  /*3c50*/  IADD3 R0, R8, -0xb, RZ ;  /* 0xfffffff508007810 */ /* 0x002fe20007ffe0ff */
[----:B------:R-:W-:Y:S01]  /*3c60*/  LDGSTS.E [R3+0xc], desc[UR48][R62.64], !P4 ;  /* 0x0000c0003e037fae */ /* 0x000fe2000e121870 */
[----:B------:R-:W-:Y:S01]  /*3c70*/  IMAD.WIDE R84, R85, 0x4, R20 ;  /* 0x0000000455547825 */ /* 0x000fe200078e0214 */
[----:B------:R-:W1:Y:S02]  /*3c80*/  LDC R8, c[0x0][0x230] ;  /* 0x00008c00ff087b82 */ /* 0x000e640000000800 */
[----:B------:R-:W-:Y:S01]  /*3c90*/  LDGSTS.E [R3+0x400c], desc[UR48][R64.64], !P4 ;  /* 0x0400c00040037fae */ /* 0x000fe2000e121870 */
[----:B------:R-:W-:-:S03]  /*3ca0*/  IMAD.WIDE R86, R93, 0x4, R22 ;  /* 0x000000045d567825 */ /* 0x000fc600078e0216 */
[----:B------:R-:W-:Y:S01]  /*3cb0*/  LDGSTS.E [R3+0x800c], desc[UR48][R66.64], !P4 ;  /* 0x0800c00042037fae */ /* 0x000fe2000e121870 */
[----:B------:R-:W-:-:S03]  /*3cc0*/  IMAD.WIDE R88, R93, 0x4, R54 ;  /* 0x000000045d587825 */ /* 0x000fc600078e0236 */
[----:B------:R-:W-:Y:S01]  /*3cd0*/  STL.64 [R1+0xca0], R56 ;  /* 0x000ca03801007387 */ /* 0x000fe20000100a00 */
[----:B------:R-:W-:-:S03]  /*3ce0*/  IMAD.WIDE R90, R93, 0x4, R52 ;  /* 0x000000045d5a7825 */ /* 0x000fc600078e0234 */
[----:B------:R-:W-:Y:S01]  /*3cf0*/  LDGSTS.E [R3+0xc00c], desc[UR48][R68.64], !P4 ;  /* 0x0c00c00044037fae */ /* 0x000fe2000e121870 */
[----:B------:R-:W-:Y:S01]  /*3d00*/  ISETP.GE.U32.AND P4, PT, R0, 0x7fffffb6, PT ;  /* 0x7fffffb60000780c */ /* 0x000fe20003f86070 */
[----:B---3--:R-:W-:Y:S02]  /*3d10*/  VIADD R0, R4, 0xfffffff4 ;  /* 0xfffffff404007836 */ /* 0x008fe40000000000 */
[----:B------:R-:W-:Y:S01]  /*3d20*/  STL.64 [R1+0xca8], R36 ;  /* 0x000ca82401007387 */ /* 0x000fe20000100a00 */
[----:B------:R-:W3:Y:S01]  /*3d30*/  LDC R4, c[0x0][0x230] ;  /* 0x00008c00ff047b82 */ /* 0x000ee20000000800 */
[----:B------:R-:W-:Y:S02]  /*3d40*/  IMAD.WIDE R92, R93, 0x4, R20 ;  /* 0x000000045d5c7825 */ /* 0x000fe400078e0214 */
[----:B------:R-:W-:Y:S02]  /*3d50*/  STL.64 [R1+0xcb0], R24 ;  /* 0x000cb01801007387 */ /* 0x000fe40000100a00 */
[----:B------:R-:W-:-:S02]  /*3d60*/  IMAD.WIDE R94, R101, 0x4, R22 ;  /* 0x00000004655e7825 */ /* 0x000fc400078e0216 */
[----:B------:R-:W-:Y:S02]  /*3d70*/  STL.64 [R1+0xcb8], R50 ;  /* 0x000cb83201007387 */ /* 0x000fe40000100a00 */
[C---:B------:R-:W-:Y:S02]  /*3d80*/  IMAD.WIDE R96, R101.reuse, 0x4, R54 ;  /* 0x0000000465607825 */ /* 0x040fe400078e0236 */
[----:B------:R-:W-:Y:S02]  /*3d90*/  STL.64 [R1+0xcc0], R58 ;  /* 0x000cc03a01007387 */ /* 0x000fe40000100a00 */
[C---:B------:R-:W-:Y:S02]  /*3da0*/  IMAD.WIDE R98, R101.reuse, 0x4, R52 ;  /* 0x0000000465627825 */ /* 0x040fe400078e0234 */
[----:B------:R-:W-:Y:S02]  /*3db0*/  STL.64 [R1+0xcc8], R38 ;  /* 0x000cc82601007387 */ /* 0x000fe40000100a00 */
[----:B------:R-:W-:-:S02]  /*3dc0*/  IMAD.WIDE R100, R101, 0x4, R20 ;  /* 0x0000000465647825 */ /* 0x000fc400078e0214 */
[----:B------:R-:W-:Y:S02]  /*3dd0*/  STL.64 [R1+0xcd0], R28 ;  /* 0x000cd01c01007387 */ /* 0x000fe40000100a00 */
[C---:B------:R-:W-:Y:S02]  /*3de0*/  IMAD.WIDE R102, R109.reuse, 0x4, R22 ;  /* 0x000000046d667825 */ /* 0x040fe400078e0216 */
[----:B------:R-:W-:Y:S02]  /*3df0*/  STL.64 [R1+0xcd8], R26 ;  /* 0x000cd81a01007387 */ /* 0x000fe40000100a00 */
[C---:B------:R-:W-:Y:S02]  /*3e00*/  IMAD.WIDE R104, R109.reuse, 0x4, R54 ;  /* 0x000000046d687825 */ /* 0x040fe400078e0236 */
[----:B------:R2:W-:Y:S02]  /*3e10*/  STL.64 [R1], R14 ;  /* 0x0000000e01007387 */ /* 0x0005e40000100a00 */
[----:B------:R-:W-:-:S02]  /*3e20*/  IMAD.WIDE R106, R109, 0x4, R52 ;  /* 0x000000046d6a7825 */ /* 0x000fc400078e0234 */
[----:B------:R-:W-:Y:S02]  /*3e30*/  LDGSTS.E [R3+0x10000], desc[UR48][R70.64], !P6 ;  /* 0x1000000046037fae */ /* 0x000fe4000f121870 */
[----:B------:R-:W-:Y:S02]  /*3e40*/  IMAD.WIDE R108, R109, 0x4, R20 ;  /* 0x000000046d6c7825 */ /* 0x000fe400078e0214 */
[----:B------:R-:W-:Y:S02]  /*3e50*/  LDGSTS.E [R3+0x14000], desc[UR48][R72.64], !P6 ;  /* 0x1400000048037fae */ /* 0x000fe4000f121870 */
[C---:B------:R-:W-:Y:S01]  /*3e60*/  IMAD.WIDE R110, R117.reuse, 0x4, R22 ;  /* 0x00000004756e7825 */ /* 0x040fe200078e0216 */
[----:B--2---:R-:W2:Y:S01]  /*3e70*/  LDC R15, c[0x0][0x230] ;  /* 0x00008c00ff0f7b82 */ /* 0x004ea20000000800 */
[----:B------:R-:W-:Y:S02]  /*3e80*/  LDGSTS.E [R3+0x18000], desc[UR48][R74.64], !P6 ;  /* 0x180000004a037fae */ /* 0x000fe4000f121870 */
[----:B------:R-:W-:-:S02]  /*3e90*/  IMAD.WIDE R112, R117, 0x4, R54 ;  /* 0x0000000475707825 */ /* 0x000fc400078e0236 */
[----:B------:R-:W-:Y:S01]  /*3ea0*/  LDGSTS.E [R3+0x1c000], desc[UR48][R76.64], !P6 ;  /* 0x1c0000004c037fae */ /* 0x000fe2000f121870 */
[----:B------:R-:W-:Y:S01]  /*3eb0*/  ISETP.GE.U32.AND P6, PT, R0, 0x7fffffb5, PT ;  /* 0x7fffffb50000780c */ /* 0x000fe20003fc6070 */
[----:B----4-:R-:W-:Y:S01]  /*3ec0*/  VIADD R0, R5, 0xffffffd7 ;  /* 0xffffffd705007836 */ /* 0x010fe20000000000 */
[----:B------:R-:W4:Y:S01]  /*3ed0*/  LDC R14, c[0x0][0x230] ;  /* 0x00008c00ff0e7b82 */ /* 0x000f220000000800 */
[----:B------:R-:W-:Y:S01]  /*3ee0*/  LDGSTS.E [R3+0x10004], desc[UR48][R78.64], !P5 ;  /* 0x100040004e037fae */ /* 0x000fe2000e921870 */
[----:B------:R-:W-:-:S03]  /*3ef0*/  IMAD.WIDE R114, R117, 0x4, R52 ;  /* 0x0000000475727825 */ /* 0x000fc600078e0234 */
[----:B------:R-:W-:Y:S01]  /*3f00*/  LDGSTS.E [R3+0x14004], desc[UR48][R80.64], !P5 ;  /* 0x1400400050037fae */ /* 0x000fe2000e921870 */
[----:B------:R-:W-:Y:S02]  /*3f10*/  IMAD.WIDE R116, R117, 0x4, R20 ;  /* 0x0000000475747825 */ /* 0x000fe400078e0214 */
[----:B------:R-:W4:Y:S01]  /*3f20*/  LDC R5, c[0x0][0x230] ;  /* 0x00008c00ff057b82 */ /* 0x000f220000000800 */
[----:B------:R-:W-:Y:S01]  /*3f30*/  LDGSTS.E [R3+0x18004], desc[UR48][R82.64], !P5 ;  /* 0x1800400052037fae */ /* 0x000fe2000e921870 */
[----:B------:R-:W-:-:S03]  /*3f40*/  IMAD.WIDE R118, R125, 0x4, R22 ;  /* 0x000000047d767825 */ /* 0x000fc600078e0216 */
[----:B------:R-:W-:Y:S01]  /*3f50*/  LDGSTS.E [R3+0x1c004], desc[UR48][R84.64], !P5 ;  /* 0x1c00400054037fae */ /* 0x000fe2000e921870 */
[----:B------:R-:W-:Y:S01]  /*3f60*/  ISETP.GE.U32.AND P5, PT, R0, 0x7fffff98, PT ;  /* 0x7fffff980000780c */ /* 0x000fe20003fa6070 */
[----:B-1----:R-:W-:Y:S02]  /*3f70*/  VIADD R0, R8, 0xffffffd6 ;  /* 0xffffffd608007836 */ /* 0x002fe40000000000 */
[----:B------:R-:W-:Y:S01]  /*3f80*/  LDGSTS.E [R3+0x10008], desc[UR48][R86.64], !P3 ;  /* 0x1000800056037fae */ /* 0x000fe2000d921870 */
[----:B------:R-:W1:Y:S01]  /*3f90*/  LDC R8, c[0x0][0x230] ;  /* 0x00008c00ff087b82 */ /* 0x000e620000000800 */
[C---:B------:R-:W-:Y:S02]  /*3fa0*/  IMAD.WIDE R120, R125.reuse, 0x4, R54 ;  /* 0x000000047d787825 */ /* 0x040fe400078e0236 */
[----:B------:R-:W-:Y:S02]  /*3fb0*/  LDGSTS.E [R3+0x14008], desc[UR48][R88.64], !P3 ;  /* 0x1400800058037fae */ /* 0x000fe4000d921870 */
[----:B------:R-:W-:-:S02]  /*3fc0*/  IMAD.WIDE R122, R125, 0x4, R52 ;  /* 0x000000047d7a7825 */ /* 0x000fc400078e0234 */
[----:B------:R-:W-:Y:S02]  /*3fd0*/  LDGSTS.E [R3+0x18008], desc[UR48][R90.64], !P3 ;  /* 0x180080005a037fae */ /* 0x000fe4000d921870 */
[----:B------:R-:W-:Y:S02]  /*3fe0*/  IMAD.WIDE R124, R125, 0x4, R20 ;  /* 0x000000047d7c7825 */ /* 0x000fe400078e0214 */
[----:B------:R-:W-:Y:S01]  /*3ff0*/  LDGSTS.E [R3+0x1c008], desc[UR48][R92.64], !P3 ;  /* 0x1c0080005c037fae */ /* 0x000fe2000d921870 */
[----:B------:R-:W-:Y:S01]  /*4000*/  ISETP.GE.U32.AND P3, PT, R0, 0x7fffff97, PT ;  /* 0x7fffff970000780c */ /* 0x000fe20003f66070 */
[----:B---3--:R-:W-:Y:S01]  /*4010*/  VIADD R0, R4, 0xffffffd5 ;  /* 0xffffffd504007836 */ /* 0x008fe20000000000 */
[----:B------:R-:W-:Y:S01]  /*4020*/  LOP3.LUT R4, R6, 0x20, RZ, 0x3c, !PT ;  /* 0x0000002006047812 */ /* 0x000fe200078e3cff */
[----:B------:R-:W-:Y:S01]  /*4030*/  LDGSTS.E [R3+0x1000c], desc[UR48][R94.64], !P1 ;  /* 0x1000c0005e037fae */ /* 0x000fe2000c921870 */
[----:B------:R-:W-:-:S03]  /*4040*/  IMAD.WIDE R126, R133, 0x4, R22 ;  /* 0x00000004857e7825 */ /* 0x000fc600078e0216 */
[----:B------:R-:W-:Y:S01]  /*4050*/  LDGSTS.E [R3+0x1400c], desc[UR48][R96.64], !P1 ;  /* 0x1400c00060037fae */ /* 0x000fe2000c921870 */
[----:B------:R-:W-:Y:S02]  /*4060*/  VIADD R4, R4, UR10 ;  /* 0x0000000a04047c36 */ /* 0x000fe40008000000 */
[C---:B------:R-:W-:Y:S01]  /*4070*/  IMAD.WIDE R128, R133.reuse, 0x4, R54 ;  /* 0x0000000485807825 */ /* 0x040fe200078e0236 */
[----:B------:R-:W-:Y:S03]  /*4080*/  LDGSTS.E [R3+0x1800c], desc[UR48][R98.64], !P1 ;  /* 0x1800c00062037fae */ /* 0x000fe6000c921870 */
[----:B------:R-:W-:Y:S01]  /*4090*/  IMAD.WIDE R130, R133, 0x4, R52 ;  /* 0x0000000485827825 */ /* 0x000fe200078e0234 */
[----:B------:R-:W-:Y:S01]  /*40a0*/  LDGSTS.E [R3+0x1c00c], desc[UR48][R100.64], !P1 ;  /* 0x1c00c00064037fae */ /* 0x000fe2000c921870 */
[----:B------:R-:W-:Y:S02]  /*40b0*/  ISETP.GE.U32.AND P1, PT, R0, 0x7fffff96, PT ;  /* 0x7fffff960000780c */ /* 0x000fe40003f26070 */
[----:B--2---:R-:W-:Y:S01]  /*40c0*/  VIADD R0, R15, 0xffffffd4 ;  /* 0xffffffd40f007836 */ /* 0x004fe20000000000 */
[----:B------:R-:W-:Y:S01]  /*40d0*/  LDGSTS.E [R4], desc[UR48][R102.64], !P0 ;  /* 0x0000000066047fae */ /* 0x000fe2000c121870 */
[----:B------:R-:W2:Y:S01]  /*40e0*/  LDC R15, c[0x0][0x230] ;  /* 0x00008c00ff0f7b82 */ /* 0x000ea20000000800 */
[----:B------:R-:W-:-:S02]  /*40f0*/  IMAD.WIDE R132, R133, 0x4, R20 ;  /* 0x0000000485847825 */ /* 0x000fc400078e0214 */
[----:B------:R-:W-:Y:S02]  /*4100*/  LDGSTS.E [R4+0x4000], desc[UR48][R104.64], !P0 ;  /* 0x0400000068047fae */ /* 0x000fe4000c121870 */
[C---:B------:R-:W-:Y:S02]  /*4110*/  IMAD.WIDE R134, R141.reuse, 0x4, R22 ;  /* 0x000000048d867825 */ /* 0x040fe400078e0216 */
[----:B------:R-:W-:Y:S02]  /*4120*/  LDGSTS.E [R4+0x8000], desc[UR48][R106.64], !P0 ;  /* 0x080000006a047fae */ /* 0x000fe4000c121870 */
[C---:B------:R-:W-:Y:S02]  /*4130*/  IMAD.WIDE R136, R141.reuse, 0x4, R54 ;  /* 0x000000048d887825 */ /* 0x040fe400078e0236 */
[----:B------:R-:W-:Y:S01]  /*4140*/  LDGSTS.E [R4+0xc000], desc[UR48][R108.64], !P0 ;  /* 0x0c0000006c047fae */ /* 0x000fe2000c121870 */
[----:B------:R-:W-:Y:S01]  /*4150*/  ISETP.GE.U32.AND P0, PT, R0, 0x7fffff95, PT ;  /* 0x7fffff950000780c */ /* 0x000fe20003f06070 */
[----:B------:R-:W-:Y:S01]  /*4160*/  IMAD.WIDE R138, R141, 0x4, R52 ;  /* 0x000000048d8a7825 */ /* 0x000fe200078e0234 */
[----:B----4-:R-:W-:Y:S01]  /*4170*/  IADD3 R0, R5, -0xd, RZ ;  /* 0xfffffff305007810 */ /* 0x010fe20007ffe0ff */
[----:B------:R-:W-:Y:S02]  /*4180*/  LDGSTS.E [R4+0x4], desc[UR48][R110.64], !P2 ;  /* 0x000040006e047fae */ /* 0x000fe4000d121870 */
[----:B------:R-:W-:-:S02]  /*4190*/  IMAD.WIDE R140, R141, 0x4, R20 ;  /* 0x000000048d8c7825 */ /* 0x000fc400078e0214 */
[----:B------:R-:W-:Y:S02]  /*41a0*/  LDGSTS.E [R4+0x4004], desc[UR48][R112.64], !P2 ;  /* 0x0400400070047fae */ /* 0x000fe4000d121870 */
[----:B-1----:R-:W-:Y:S02]  /*41b0*/  VIADD R8, R8, 0xfffffff0 ;  /* 0xfffffff008087836 */ /* 0x002fe40000000000 */
[----:B------:R-:W-:Y:S01]  /*41c0*/  LDGSTS.E [R4+0x8004], desc[UR48][R114.64], !P2 ;  /* 0x0800400072047fae */ /* 0x000fe2000d121870 */
[----:B--2---:R-:W-:Y:S02]  /*41d0*/  VIADD R5, R15, 0xfffffff1 ;  /* 0xfffffff10f057836 */ /* 0x004fe40000000000 */
[----:B------:R-:W-:Y:S01]  /*41e0*/  IMAD.WIDE R142, R148, 0x4, R22 ;  /* 0x00000004948e7825 */ /* 0x000fe200078e0216 */
[----:B------:R-:W-:Y:S01]  /*41f0*/  LDGSTS.E [R4+0xc004], desc[UR48][R116.64], !P2 ;  /* 0x0c00400074047fae */ /* 0x000fe2000d121870 */
[----:B------:R-:W-:Y:S01]  /*4200*/  ISETP.GE.U32.AND P2, PT, R0, 0x7fffffb4, PT ;  /* 0x7fffffb40000780c */ /* 0x000fe20003f46070 */
[----:B------:R-:W1:Y:S01]  /*4210*/  LDC R15, c[0x0][0x230] ;  /* 0x00008c00ff0f7b82 */ /* 0x000e620000000800 */
[----:B------:R-:W-:Y:S01]  /*4220*/  VIADD R0, R14, 0xfffffff2 ;  /* 0xfffffff20e007836 */ /* 0x000fe20000000000 */
[----:B------:R-:W-:Y:S01]  /*4230*/  LDGSTS.E [R4+0x8], desc[UR48][R118.64], !P4 ;  /* 0x0000800076047fae */ /* 0x000fe2000e121870 */
[----:B------:R-:W-:-:S03]  /*4240*/  IMAD.WIDE R144, R148, 0x4, R54 ;  /* 0x0000000494907825 */ /* 0x000fc600078e0236 */
[----:B------:R-:W-:Y:S01]  /*4250*/  LDGSTS.E [R4+0x4008], desc[UR48][R120.64], !P4 ;  /* 0x0400800078047fae */ /* 0x000fe2000e121870 */
[C---:B------:R-:W-:Y:S01]  /*4260*/  IMAD.WIDE R146, R148.reuse, 0x4, R52 ;  /* 0x0000000494927825 */ /* 0x040fe200078e0234 */
[----:B------:R-:W2:Y:S02]  /*4270*/  LDC R14, c[0x0][0x230] ;  /* 0x00008c00ff0e7b82 */ /* 0x000ea40000000800 */
[----:B------:R-:W-:Y:S01]  /*4280*/  LDGSTS.E [R4+0x8008], desc[UR48][R122.64], !P4 ;  /* 0x080080007a047fae */ /* 0x000fe2000e121870 */
[----:B------:R-:W-:-:S03]  /*4290*/  IMAD.WIDE R148, R148, 0x4, R20 ;  /* 0x0000000494947825 */ /* 0x000fc600078e0214 */
[----:B------:R-:W-:Y:S01]  /*42a0*/  LDGSTS.E [R4+0xc008], desc[UR48][R124.64], !P4 ;  /* 0x0c0080007c047fae */ /* 0x000fe2000e121870 */
[----:B------:R-:W-:Y:S01]  /*42b0*/  ISETP.GE.U32.AND P4, PT, R0, 0x7fffffb3, PT ;  /* 0x7fffffb30000780c */ /* 0x000fe20003f86070 */
[C---:B------:R-:W-:Y:S01]  /*42c0*/  IMAD.WIDE R150, R156.reuse, 0x4, R22 ;  /* 0x000000049c967825 */ /* 0x040fe200078e0216 */
[----:B------:R-:W3:Y:S01]  /*42d0*/  LDC R0, c[0x0][0x230] ;  /* 0x00008c00ff007b82 */ /* 0x000ee20000000800 */
[----:B------:R-:W-:Y:S02]  /*42e0*/  LDGSTS.E [R4+0xc], desc[UR48][R126.64], !P6 ;  /* 0x0000c0007e047fae */ /* 0x000fe4000f121870 */
[C---:B------:R-:W-:Y:S02]  /*42f0*/  IMAD.WIDE R152, R156.reuse, 0x4, R54 ;  /* 0x000000049c987825 */ /* 0x040fe400078e0236 */
[----:B------:R-:W-:Y:S02]  /*4300*/  LDGSTS.E [R4+0x400c], desc[UR48][R128.64], !P6 ;  /* 0x0400c00080047fae */ /* 0x000fe4000f121870 */
[----:B------:R-:W-:-:S02]  /*4310*/  IMAD.WIDE R154, R156, 0x4, R52 ;  /* 0x000000049c9a7825 */ /* 0x000fc400078e0234 */
[----:B------:R-:W-:Y:S02]  /*4320*/  LDGSTS.E [R4+0x800c], desc[UR48][R130.64], !P6 ;  /* 0x0800c00082047fae */ /* 0x000fe4000f121870 */
[----:B------:R-:W-:Y:S02]  /*4330*/  IMAD.WIDE R156, R156, 0x4, R20 ;  /* 0x000000049c9c7825 */ /* 0x000fe400078e0214 */
[----:B------:R-:W-:Y:S01]  /*4340*/  LDGSTS.E [R4+0xc00c], desc[UR48][R132.64], !P6 ;  /* 0x0c00c00084047fae */ /* 0x000fe2000f121870 */
[----:B------:R-:W-:Y:S01]  /*4350*/  ISETP.GE.U32.AND P6, PT, R5, 0x7fffffb2, PT ;  /* 0x7fffffb20500780c */ /* 0x000fe20003fc6070 */
[C---:B------:R-:W-:Y:S01]  /*4360*/  IMAD.WIDE R158, R164.reuse, 0x4, R22 ;  /* 0x00000004a49e7825 */ /* 0x040fe200078e0216 */
[----:B------:R-:W4:Y:S01]  /*4370*/  LDC R5, c[0x0][0x230] ;  /* 0x00008c00ff057b82 */ /* 0x000f220000000800 */
[----:B------:R-:W-:Y:S02]  /*4380*/  LDGSTS.E [R4+0x10000], desc[UR48][R134.64], !P5 ;  /* 0x1000000086047fae */ /* 0x000fe4000e921870 */
[----:B------:R-:W-:-:S02]  /*4390*/  IMAD.WIDE R160, R164, 0x4, R54 ;  /* 0x00000004a4a07825 */ /* 0x000fc400078e0236 */
[----:B------:R-:W-:Y:S02]  /*43a0*/  LDGSTS.E [R4+0x14000], desc[UR48][R136.64], !P5 ;  /* 0x1400000088047fae */ /* 0x000fe4000e921870 */
[----:B------:R-:W-:Y:S01]  /*43b0*/  IMAD.WIDE R162, R164, 0x4, R52 ;  /* 0x00000004a4a27825 */ /* 0x000fe200078e0234 */
[----:B---3--:R-:W-:Y:S01]  /*43c0*/  IADD3 R0, R0, -0x2d, RZ ;  /* 0xffffffd300007810 */ /* 0x008fe20007ffe0ff */
[----:B------:R-:W-:Y:S02]  /*43d0*/  LDGSTS.E [R4+0x18000], desc[UR48][R138.64], !P5 ;  /* 0x180000008a047fae */ /* 0x000fe4000e921870 */
[----:B------:R-:W-:Y:S02]  /*43e0*/  IMAD.WIDE R164, R164, 0x4, R20 ;  /* 0x00000004a4a47825 */ /* 0x000fe400078e0214 */
[----:B------:R-:W-:Y:S01]  /*43f0*/  LDGSTS.E [R4+0x1c000], desc[UR48][R140.64], !P5 ;  /* 0x1c0000008c047fae */ /* 0x000fe2000e921870 */
[----:B------:R-:W-:Y:S01]  /*4400*/  ISETP.GE.U32.AND P5, PT, R8, 0x7fffffb1, PT ;  /* 0x7fffffb10800780c */ /* 0x000fe20003fa6070 */
[C---:B------:R-:W-:Y:S01]  /*4410*/  IMAD.WIDE R166, R172.reuse, 0x4, R22 ;  /* 0x00000004aca67825 */ /* 0x040fe200078e0216 */
[----:B------:R-:W3:Y:S01]  /*4420*/  LDC R8, c[0x0][0x230] ;  /* 0x00008c00ff087b82 */ /* 0x000ee20000000800 */
[----:B------:R-:W-:Y:S02]  /*4430*/  LDGSTS.E [R4+0x10004], desc[UR48][R142.64], !P3 ;  /* 0x100040008e047fae */ /* 0x000fe4000d921870 */
[----:B------:R-:W-:-:S02]  /*4440*/  IMAD.WIDE R168, R172, 0x4, R54 ;  /* 0x00000004aca87825 */ /* 0x000fc400078e0236 */
[----:B------:R-:W-:Y:S02]  /*4450*/  LDGSTS.E [R4+0x14004], desc[UR48][R144.64], !P3 ;  /* 0x1400400090047fae */ /* 0x000fe4000d921870 */
[C---:B------:R-:W-:Y:S02]  /*4460*/  IMAD.WIDE R170, R172.reuse, 0x4, R52 ;  /* 0x00000004acaa7825 */ /* 0x040fe400078e0234 */
[----:B------:R-:W-:Y:S02]  /*4470*/  LDGSTS.E [R4+0x18004], desc[UR48][R146.64], !P3 ;  /* 0x1800400092047fae */ /* 0x000fe4000d921870 */
[----:B------:R-:W-:Y:S02]  /*4480*/  IMAD.WIDE R172, R172, 0x4, R20 ;  /* 0x00000004acac7825 */ /* 0x000fe400078e0214 */
[----:B------:R-:W-:Y:S01]  /*4490*/  LDGSTS.E [R4+0x1c004], desc[UR48][R148.64], !P3 ;  /* 0x1c00400094047fae */ /* 0x000fe2000d921870 */
[----:B------:R-:W-:Y:S01]  /*44a0*/  ISETP.GE.U32.AND P3, PT, R0, 0x7fffff94, PT ;  /* 0x7fffff940000780c */ /* 0x000fe20003f66070 */
[----:B----4-:R-:W-:Y:S01]  /*44b0*/  VIADD R0, R5, 0xffffffd2 ;  /* 0xffffffd205007836 */ /* 0x010fe20000000000 */
        /* <DEDUP_REMOVED lines=10> */
[----:B---3--:R-:W-:Y:S01]  /*4560*/  VIADD R0, R8, 0xffffffd1 ;  /* 0xffffffd108007836 */ /* 0x008fe20000000000 */
[----:B------:R-:W-:Y:S01]  /*4570*/  LDGSTS.E [R4+0x1000c], desc[UR48][R158.64], !P0 ;  /* 0x1000c0009e047fae */ /* 0x000fe2000c121870 */
[----:B------:R-:W3:Y:S01]  /*4580*/  LDC R8, c[0x0][0x230] ;  /* 0x00008c00ff087b82 */ /* 0x000ee20000000800 */
[----:B------:R-:W-:-:S02]  /*4590*/  IMAD.WIDE R180, R180, 0x4, R20 ;  /* 0x00000004b4b47825 */ /* 0x000fc400078e0214 */
[----:B------:R-:W-:Y:S02]  /*45a0*/  LDGSTS.E [R4+0x1400c], desc[UR48][R160.64], !P0 ;  /* 0x1400c000a0047fae */ /* 0x000fe4000c121870 */
[C---:B------:R-:W-:Y:S02]  /*45b0*/  IMAD.WIDE R182, R188.reuse, 0x4, R22 ;  /* 0x00000004bcb67825 */ /* 0x040fe400078e0216 */
[----:B------:R-:W-:Y:S02]  /*45c0*/  LDGSTS.E [R4+0x1800c], desc[UR48][R162.64], !P0 ;  /* 0x1800c000a2047fae */ /* 0x000fe4000c121870 */
[----:B------:R-:W-:Y:S02]  /*45d0*/  IMAD.WIDE R184, R188, 0x4, R54 ;  /* 0x00000004bcb87825 */ /* 0x000fe400078e0236 */
[----:B------:R-:W-:Y:S01]  /*45e0*/  LDGSTS.E [R4+0x1c00c], desc[UR48][R164.64], !P0 ;  /* 0x1c00c000a4047fae */ /* 0x000fe2000c121870 */
[----:B------:R-:W-:Y:S01]  /*45f0*/  ISETP.GE.U32.AND P0, PT, R0, 0x7fffff92, PT ;  /* 0x7fffff920000780c */ /* 0x000fe20003f06070 */
[----:B------:R-:W-:Y:S01]  /*4600*/  IMAD.WIDE R186, R188, 0x4, R52 ;  /* 0x00000004bcba7825 */ /* 0x000fe200078e0234 */
[----:B--2---:R-:W-:Y:S01]  /*4610*/  IADD3 R0, R14, -0x30, RZ ;  /* 0xffffffd00e007810 */ /* 0x004fe20007ffe0ff */
[----:B------:R-:W-:Y:S01]  /*4620*/  LDGSTS.E [R5], desc[UR48][R166.64], !P2 ;  /* 0x00000000a6057fae */ /* 0x000fe2000d121870 */
[----:B------:R-:W2:Y:S01]  /*4630*/  LDC R14, c[0x0][0x230] ;  /* 0x00008c00ff0e7b82 */ /* 0x000ea20000000800 */
[----:B------:R-:W-:-:S02]  /*4640*/  IMAD.WIDE R188, R188, 0x4, R20 ;  /* 0x00000004bcbc7825 */ /* 0x000fc400078e0214 */
[----:B------:R-:W-:Y:S02]  /*4650*/  LDGSTS.E [R5+0x4000], desc[UR48][R168.64], !P2 ;  /* 0x04000000a8057fae */ /* 0x000fe4000d121870 */
[C---:B------:R-:W-:Y:S02]  /*4660*/  IMAD.WIDE R190, R196.reuse, 0x4, R22 ;  /* 0x00000004c4be7825 */ /* 0x040fe400078e0216 */
[----:B------:R-:W-:Y:S02]  /*4670*/  LDGSTS.E [R5+0x8000], desc[UR48][R170.64], !P2 ;  /* 0x08000000aa057fae */ /* 0x000fe4000d121870 */
[----:B------:R-:W-:Y:S02]  /*4680*/  IMAD.WIDE R192, R196, 0x4, R54 ;  /* 0x00000004c4c07825 */ /* 0x000fe400078e0236 */
[----:B------:R-:W-:Y:S01]  /*4690*/  LDGSTS.E [R5+0xc000], desc[UR48][R172.64], !P2 ;  /* 0x0c000000ac057fae */ /* 0x000fe2000d121870 */
[----:B------:R-:W-:Y:S01]  /*46a0*/  ISETP.GE.U32.AND P2, PT, R0, 0x7fffff91, PT ;  /* 0x7fffff910000780c */ /* 0x000fe20003f46070 */
[----:B-1----:R-:W-:-:S02]  /*46b0*/  VIADD R0, R15, 0xffffffef ;  /* 0xffffffef0f007836 */ /* 0x002fc40000000000 */
[----:B------:R-:W-:Y:S01]  /*46c0*/  LDGSTS.E [R5+0x4], desc[UR48][R174.64], !P4 ;  /* 0x00004000ae057fae */ /* 0x000fe2000e121870 */
[----:B------:R-:W1:Y:S01]  /*46d0*/  LDC R15, c[0x0][0x230] ;  /* 0x00008c00ff0f7b82 */ /* 0x000e620000000800 */
[C---:B------:R-:W-:Y:S02]  /*46e0*/  IMAD.WIDE R194, R196.reuse, 0x4, R52 ;  /* 0x00000004c4c27825 */ /* 0x040fe400078e0234 */
[----:B------:R-:W-:Y:S02]  /*46f0*/  LDGSTS.E [R5+0x4004], desc[UR48][R176.64], !P4 ;  /* 0x04004000b0057fae */ /* 0x000fe4000e121870 */
[----:B------:R-:W-:Y:S02]  /*4700*/  IMAD.WIDE R196, R196, 0x4, R20 ;  /* 0x00000004c4c47825 */ /* 0x000fe400078e0214 */
[----:B------:R-:W-:Y:S02]  /*4710*/  LDGSTS.E [R5+0x8004], desc[UR48][R178.64], !P4 ;  /* 0x08004000b2057fae */ /* 0x000fe4000e121870 */
[----:B------:R-:W-:-:S02]  /*4720*/  IMAD.WIDE R198, R204, 0x4, R22 ;  /* 0x00000004ccc67825 */ /* 0x000fc400078e0216 */
[----:B------:R-:W-:Y:S01]  /*4730*/  LDGSTS.E [R5+0xc004], desc[UR48][R180.64], !P4 ;  /* 0x0c004000b4057fae */ /* 0x000fe2000e121870 */
[----:B------:R-:W-:Y:S01]  /*4740*/  ISETP.GE.U32.AND P4, PT, R0, 0x7fffffb0, PT ;  /* 0x7fffffb00000780c */ /* 0x000fe20003f86070 */
[----:B---3--:R-:W-:Y:S02]  /*4750*/  VIADD R0, R8, 0xffffffee ;  /* 0xffffffee08007836 */ /* 0x008fe40000000000 */
[----:B------:R-:W3:Y:S01]  /*4760*/  LDC R8, c[0x0][0x230] ;  /* 0x00008c00ff087b82 */ /* 0x000ee20000000800 */
[----:B------:R-:W-:Y:S01]  /*4770*/  LDGSTS.E [R5+0x8], desc[UR48][R182.64], !P6 ;  /* 0x00008000b6057fae */ /* 0x000fe2000f121870 */
[----:B------:R-:W-:-:S03]  /*4780*/  IMAD.WIDE R200, R204, 0x4, R54 ;  /* 0x00000004ccc87825 */ /* 0x000fc600078e0236 */
[----:B------:R-:W-:Y:S01]  /*4790*/  LDGSTS.E [R5+0x4008], desc[UR48][R184.64], !P6 ;  /* 0x04008000b8057fae */ /* 0x000fe2000f121870 */
[----:B------:R-:W-:-:S03]  /*47a0*/  IMAD.WIDE R202, R204, 0x4, R52 ;  /* 0x00000004ccca7825 */ /* 0x000fc600078e0234 */
[----:B------:R-:W-:Y:S01]  /*47b0*/  LDGSTS.E [R5+0x8008], desc[UR48][R186.64], !P6 ;  /* 0x08008000ba057fae */ /* 0x000fe2000f121870 */
[----:B------:R-:W-:-:S03]  /*47c0*/  IMAD.WIDE R204, R204, 0x4, R20 ;  /* 0x00000004cccc7825 */ /* 0x000fc600078e0214 */
[----:B------:R-:W-:Y:S01]  /*47d0*/  LDGSTS.E [R5+0xc008], desc[UR48][R188.64], !P6 ;  /* 0x0c008000bc057fae */ /* 0x000fe2000f121870 */
[----:B------:R-:W-:Y:S01]  /*47e0*/  ISETP.GE.U32.AND P6, PT, R0, 0x7fffffaf, PT ;  /* 0x7fffffaf0000780c */ /* 0x000fe20003fc6070 */
[----:B--2---:R-:W-:Y:S02]  /*47f0*/  VIADD R0, R14, 0xffffffed ;  /* 0xffffffed0e007836 */ /* 0x004fe40000000000 */
[----:B------:R-:W-:Y:S01]  /*4800*/  LDGSTS.E [R5+0xc], desc[UR48][R190.64], !P5 ;  /* 0x0000c000be057fae */ /* 0x000fe2000e921870 */
[C---:B------:R-:W-:Y:S01]  /*4810*/  IMAD.WIDE R206, R212.reuse, 0x4, R22 ;  /* 0x00000004d4ce7825 */ /* 0x040fe200078e0216 */
[----:B------:R-:W2:Y:S02]  /*4820*/  LDC R14, c[0x0][0x230] ;  /* 0x00008c00ff0e7b82 */ /* 0x000ea40000000800 */
[----:B------:R-:W-:Y:S01]  /*4830*/  LDGSTS.E [R5+0x400c], desc[UR48][R192.64], !P5 ;  /* 0x0400c000c0057fae */ /* 0x000fe2000e921870 */
[----:B------:R-:W-:-:S03]  /*4840*/  IMAD.WIDE R208, R212, 0x4, R54 ;  /* 0x00000004d4d07825 */ /* 0x000fc600078e0236 */
[----:B------:R-:W-:Y:S01]  /*4850*/  LDGSTS.E [R5+0x800c], desc[UR48][R194.64], !P5 ;  /* 0x0800c000c2057fae */ /* 0x000fe2000e921870 */
[----:B------:R-:W-:-:S03]  /*4860*/  IMAD.WIDE R210, R212, 0x4, R52 ;  /* 0x00000004d4d27825 */ /* 0x000fc600078e0234 */
[----:B------:R-:W-:Y:S01]  /*4870*/  LDGSTS.E [R5+0xc00c], desc[UR48][R196.64], !P5 ;  /* 0x0c00c000c4057fae */ /* 0x000fe2000e921870 */
[----:B------:R-:W-:Y:S01]  /*4880*/  ISETP.GE.U32.AND P5, PT, R0, 0x7fffffae, PT ;  /* 0x7fffffae0000780c */ /* 0x000fe20003fa6070 */
[----:B------:R-:W-:Y:S01]  /*4890*/  IMAD.WIDE R212, R212, 0x4, R20 ;  /* 0x00000004d4d47825 */ /* 0x000fe200078e0214 */
[----:B-1----:R-:W-:Y:S01]  /*48a0*/  IADD3 R0, R15, -0x14, RZ ;  /* 0xffffffec0f007810 */ /* 0x002fe20007ffe0ff */
[----:B------:R-:W-:Y:S01]  /*48b0*/  LDGSTS.E [R5+0x10000], desc[UR48][R198.64], !P3 ;  /* 0x10000000c6057fae */ /* 0x000fe2000d921870 */
[----:B------:R-:W1:Y:S01]  /*48c0*/  LDC R15, c[0x0][0x230] ;  /* 0x00008c00ff0f7b82 */ /* 0x000e620000000800 */
[C---:B------:R-:W-:Y:S02]  /*48d0*/  IMAD.WIDE R214, R220.reuse, 0x4, R22 ;  /* 0x00000004dcd67825 */ /* 0x040fe400078e0216 */
[----:B------:R-:W-:Y:S02]  /*48e0*/  LDGSTS.E [R5+0x14000], desc[UR48][R200.64], !P3 ;  /* 0x14000000c8057fae */ /* 0x000fe4000d921870 */
[----:B------:R-:W-:-:S02]  /*48f0*/  IMAD.WIDE R216, R220, 0x4, R54 ;  /* 0x00000004dcd87825 */ /* 0x000fc400078e0236 */
[----:B------:R-:W-:Y:S02]  /*4900*/  LDGSTS.E [R5+0x18000], desc[UR48][R202.64], !P3 ;  /* 0x18000000ca057fae */ /* 0x000fe4000d921870 */
[----:B------:R-:W-:Y:S01]  /*4910*/  IMAD.WIDE R218, R220, 0x4, R52 ;  /* 0x00000004dcda7825 */ /* 0x000fe200078e0234 */
[----:B--2---:R-:W-:Y:S01]  /*4920*/  IADD3 R14, R14, -0x33, RZ ;  /* 0xffffffcd0e0e7810 */ /* 0x004fe20007ffe0ff */
[----:B------:R-:W-:Y:S01]  /*4930*/  LDGSTS.E [R5+0x1c000], desc[UR48][R204.64], !P3 ;  /* 0x1c000000cc057fae */ /* 0x000fe2000d921870 */
[----:B------:R-:W-:Y:S01]  /*4940*/  ISETP.GE.U32.AND P3, PT, R0, 0x7fffffad, PT ;  /* 0x7fffffad0000780c */ /* 0x000fe20003f66070 */
[----:B---3--:R-:W-:Y:S01]  /*4950*/  VIADD R0, R8, 0xffffffcf ;  /* 0xffffffcf08007836 */ /* 0x008fe20000000000 */
[----:B------:R-:W-:Y:S01]  /*4960*/  LOP3.LUT R8, R6, 0x40, RZ, 0x3c, !PT ;  /* 0x0000004006087812 */ /* 0x000fe200078e3cff */
[----:B------:R-:W-:Y:S01]  /*4970*/  LDGSTS.E [R5+0x10004], desc[UR48][R206.64], !P1 ;  /* 0x10004000ce057fae */ /* 0x000fe2000c921870 */
[----:B------:R-:W-:-:S03]  /*4980*/  IMAD.WIDE R220, R220, 0x4, R20 ;  /* 0x00000004dcdc7825 */ /* 0x000fc600078e0214 */
[----:B------:R-:W-:Y:S01]  /*4990*/  LDGSTS.E [R5+0x14004], desc[UR48][R208.64], !P1 ;  /* 0x14004000d0057fae */ /* 0x000fe2000c921870 */
[----:B------:R-:W-:-:S03]  /*49a0*/  IMAD.WIDE R222, R228, 0x4, R22 ;  /* 0x00000004e4de7825 */ /* 0x000fc600078e0216 */
[----:B------:R-:W-:Y:S01]  /*49b0*/  LDGSTS.E [R5+0x18004], desc[UR48][R210.64], !P1 ;  /* 0x18004000d2057fae */ /* 0x000fe2000c921870 */
[----:B------:R-:W-:Y:S02]  /*49c0*/  IMAD.MOV.U32 R41, RZ, RZ, R17 ;  /* 0x000000ffff297224 */ /* 0x000fe400078e0011 */
[----:B------:R-:W-:Y:S01]  /*49d0*/  IMAD.WIDE R224, R228, 0x4, R54 ;  /* 0x00000004e4e07825 */ /* 0x000fe200078e0236 */
[----:B------:R-:W-:Y:S01]  /*49e0*/  LDGSTS.E [R5+0x1c004], desc[UR48][R212.64], !P1 ;  /* 0x1c004000d4057fae */ /* 0x000fe2000c921870 */
[----:B------:R-:W-:Y:S01]  /*49f0*/  ISETP.GE.U32.AND P1, PT, R0, 0x7fffff90, PT ;  /* 0x7fffff900000780c */ /* 0x000fe20003f26070 */
[----:B------:R-:W2:Y:S01]  /*4a00*/  LDC R17, c[0x0][0x230] ;  /* 0x00008c00ff117b82 */ /* 0x000ea20000000800 */
[----:B------:R-:W-:Y:S01]  /*4a10*/  VIADD R0, R16, 0xffffffce ;  /* 0xffffffce10007836 */ /* 0x000fe20000000000 */
[----:B------:R-:W-:Y:S01]  /*4a20*/  LDGSTS.E [R5+0x10008], desc[UR48][R214.64], !P0 ;  /* 0x10008000d6057fae */ /* 0x000fe2000c121870 */
[----:B------:R-:W-:-:S03]  /*4a30*/  IMAD.WIDE R226, R228, 0x4, R52 ;  /* 0x00000004e4e27825 */ /* 0x000fc600078e0234 */
[----:B------:R-:W-:Y:S01]  /*4a40*/  LDGSTS.E [R5+0x14008], desc[UR48][R216.64], !P0 ;  /* 0x14008000d8057fae */ /* 0x000fe2000c121870 */
[----:B------:R-:W-:Y:S01]  /*4a50*/  IMAD.WIDE R228, R228, 0x4, R20 ;  /* 0x00000004e4e47825 */ /* 0x000fe200078e0214 */
[----:B------:R-:W3:Y:S02]  /*4a60*/  LDC R16, c[0x0][0x230] ;  /* 0x00008c00ff107b82 */ /* 0x000ee40000000800 */
[----:B------:R-:W-:Y:S01]  /*4a70*/  LDGSTS.E [R5+0x18008], desc[UR48][R218.64], !P0 ;  /* 0x18008000da057fae */ /* 0x000fe2000c121870 */
[----:B------:R-:W-:Y:S02]  /*4a80*/  VIADD R8, R8, UR10 ;  /* 0x0000000a08087c36 */ /* 0x000fe40008000000 */
[----:B------:R-:W-:Y:S01]  /*4a90*/  IMAD.MOV.U32 R43, RZ, RZ, R13 ;  /* 0x000000ffff2b7224 */ /* 0x000fe200078e000d */
[----:B------:R-:W-:Y:S01]  /*4aa0*/  LDGSTS.E [R5+0x1c008], desc[UR48][R220.64], !P0 ;  /* 0x1c008000dc057fae */ /* 0x000fe2000c121870 */
[----:B------:R-:W-:Y:S01]  /*4ab0*/  ISETP.GE.U32.AND P0, PT, R0, 0x7fffff8f, PT ;  /* 0x7fffff8f0000780c */ /* 0x000fe20003f06070 */
[----:B------:R-:W-:-:S02]  /*4ac0*/  IMAD.SHL.U32 R0, R18, 0x10, RZ ;  /* 0x0000001012007824 */ /* 0x000fc400078e00ff */
[----:B------:R-:W-:Y:S01]  /*4ad0*/  STL.64 [R1+0xce0], R250 ;  /* 0x000ce0fa01007387 */ /* 0x000fe20000100a00 */
[----:B------:R-:W-:Y:S02]  /*4ae0*/  IMAD.MOV.U32 R47, RZ, RZ, R41 ;  /* 0x000000ffff2f7224 */ /* 0x000fe400078e0029 */
[C---:B------:R-:W-:Y:S01]  /*4af0*/  IMAD.WIDE R28, R0.reuse, 0x4, R22 ;  /* 0x00000004001c7825 */ /* 0x040fe200078e0216 */
[----:B------:R-:W-:Y:S03]  /*4b00*/  STL.64 [R1+0xce8], R248 ;  /* 0x000ce8f801007387 */ /* 0x000fe60000100a00 */
[C---:B------:R-:W-:Y:S01]  /*4b10*/  IMAD.WIDE R26, R0.reuse, 0x4, R54 ;  /* 0x00000004001a7825 */ /* 0x040fe200078e0236 */
[----:B------:R-:W-:Y:S03]  /*4b20*/  STL.64 [R1+0xcf0], R246 ;  /* 0x000cf0f601007387 */ /* 0x000fe60000100a00 */
[C---:B------:R-:W-:Y:S01]  /*4b30*/  IMAD.WIDE R24, R0.reuse, 0x4, R52 ;  /* 0x0000000400187825 */ /* 0x040fe200078e0234 */
[----:B------:R-:W-:Y:S03]  /*4b40*/  STL.64 [R1+0xcf8], R244 ;  /* 0x000cf8f401007387 */ /* 0x000fe60000100a00 */
[----:B------:R-:W-:Y:S01]  /*4b50*/  IMAD.WIDE R12, R0, 0x4, R20 ;  /* 0x00000004000c7825 */ /* 0x000fe200078e0214 */
[----:B------:R-:W-:Y:S03]  /*4b60*/  STL.64 [R1+0xd00], R242 ;  /* 0x000d00f201007387 */ /* 0x000fe60000100a00 */
[----:B-1----:R-:W-:Y:S01]  /*4b70*/  VIADD R0, R15, 0xffffffcc ;  /* 0xffffffcc0f007836 */ /* 0x002fe20000000000 */
[----:B------:R-:W-:Y:S01]  /*4b80*/  STL.64 [R1+0xd08], R240 ;  /* 0x000d08f001007387 */ /* 0x000fe20000100a00 */
[----:B------:R-:W1:Y:S01]  /*4b90*/  LDC R15, c[0x0][0x230] ;  /* 0x00008c00ff0f7b82 */ /* 0x000e620000000800 */
[----:B------:R-:W-:Y:S01]  /*4ba0*/  IMAD.MOV.U32 R40, RZ, RZ, R44 ;  /* 0x000000ffff287224 */ /* 0x000fe200078e002c */
[----:B------:R-:W-:Y:S01]  /*4bb0*/  MOV R44, R32 ;  /* 0x00000020002c7202 */ /* 0x000fe20000000f00 */
[----:B------:R-:W-:Y:S01]  /*4bc0*/  LDGSTS.E [R5+0x1000c], desc[UR48][R222.64], !P2 ;  /* 0x1000c000de057fae */ /* 0x000fe2000d121870 */
[----:B------:R-:W-:-:S02]  /*4bd0*/  IMAD.MOV.U32 R41, RZ, RZ, R45 ;  /* 0x000000ffff297224 */ /* 0x000fc400078e002d */
[----:B------:R-:W-:Y:S01]  /*4be0*/  IMAD.MOV.U32 R45, RZ, RZ, R33 ;  /* 0x000000ffff2d7224 */ /* 0x000fe200078e0021 */
[----:B------:R-:W-:Y:S01]  /*4bf0*/  STL.64 [R1+0xd10], R238 ;  /* 0x000d10ee01007387 */ /* 0x000fe20000100a00 */
[----:B------:R-:W-:Y:S02]  /*4c00*/  IMAD.MOV.U32 R32, RZ, RZ, R10 ;  /* 0x000000ffff207224 */ /* 0x000fe400078e000a */
[----:B------:R-:W-:Y:S01]  /*4c10*/  IMAD.MOV.U32 R33, RZ, RZ, R11 ;  /* 0x000000ffff217224 */ /* 0x000fe200078e000b */
[----:B------:R-:W-:Y:S04]  /*4c20*/  LDGSTS.E [R5+0x1400c], desc[UR48][R224.64], !P2 ;  /* 0x1400c000e0057fae */ /* 0x000fe8000d121870 */
[----:B------:R-:W-:Y:S04]  /*4c30*/  STL.64 [R1+0xd18], R236 ;  /* 0x000d18ec01007387 */ /* 0x000fe80000100a00 */
[----:B------:R-:W-:Y:S04]  /*4c40*/  LDGSTS.E [R5+0x1800c], desc[UR48][R226.64], !P2 ;  /* 0x1800c000e2057fae */ /* 0x000fe8000d121870 */
[----:B------:R-:W-:Y:S04]  /*4c50*/  STL.64 [R1+0xd20], R234 ;  /* 0x000d20ea01007387 */ /* 0x000fe80000100a00 */
[----:B------:R-:W-:Y:S01]  /*4c60*/  LDGSTS.E [R5+0x1c00c], desc[UR48][R228.64], !P2 ;  /* 0x1c00c000e4057fae */ /* 0x000fe2000d121870 */
[----:B------:R-:W-:Y:S01]  /*4c70*/  ISETP.GE.U32.AND P2, PT, R14, 0x7fffff8e, PT ;  /* 0x7fffff8e0e00780c */ /* 0x000fe20003f46070 */
[----:B------:R-:W-:-:S02]  /*4c80*/  IMAD R14, R18, 0x11, RZ ;  /* 0x00000011120e7824 */ /* 0x000fc400078e02ff */
[----:B------:R4:W-:Y:S04]  /*4c90*/  STL.64 [R1+0xd28], R230 ;  /* 0x000d28e601007387 */ /* 0x0009e80000100a00 */
[----:B------:R2:W-:Y:S04]  /*4ca0*/  STL.64 [R1+0x68], R28 ;  /* 0x0000681c01007387 */ /* 0x0005e80000100a00 */
[----:B------:R2:W-:Y:S04]  /*4cb0*/  LDGSTS.E [R8], desc[UR48][R28.64], !P4 ;  /* 0x000000001c087fae */ /* 0x0005e8000e121870 */
[----:B------:R3:W-:Y:S01]  /*4cc0*/  STL.64 [R1+0x80], R26 ;  /* 0x0000801a01007387 */ /* 0x0007e20000100a00 */
[----:B----4-:R-:W-:-:S02]  /*4cd0*/  IMAD.MOV.U32 R230, RZ, RZ, R46 ;  /* 0x000000ffffe67224 */ /* 0x010fc400078e002e */
[----:B------:R-:W-:Y:S01]  /*4ce0*/  IMAD.MOV.U32 R231, RZ, RZ, R47 ;  /* 0x000000ffffe77224 */ /* 0x000fe200078e002f */
[----:B------:R3:W-:Y:S04]  /*4cf0*/  LDGSTS.E [R8+0x4000], desc[UR48][R26.64], !P4 ;  /* 0x040000001a087fae */ /* 0x0007e8000e121870 */
[----:B------:R4:W-:Y:S01]  /*4d00*/  STL.64 [R1+0x90], R24 ;  /* 0x0000901801007387 */ /* 0x0009e20000100a00 */
[----:B--2---:R-:W-:-:S03]  /*4d10*/  IMAD.WIDE R28, R14, 0x4, R54 ;  /* 0x000000040e1c7825 */ /* 0x004fc600078e0236 */
[----:B------:R4:W-:Y:S04]  /*4d20*/  LDGSTS.E [R8+0x8000], desc[UR48][R24.64], !P4 ;  /* 0x0800000018087fae */ /* 0x0009e8000e121870 */
[----:B------:R2:W-:Y:S01]  /*4d30*/  STL.64 [R1+0x98], R12 ;  /* 0x0000980c01007387 */ /* 0x0005e20000100a00 */
[----:B---3--:R-:W-:-:S03]  /*4d40*/  IMAD.WIDE R26, R14, 0x4, R52 ;  /* 0x000000040e1a7825 */ /* 0x008fc600078e0234 */
[----:B------:R2:W-:Y:S01]  /*4d50*/  LDGSTS.E [R8+0xc000], desc[UR48][R12.64], !P4 ;  /* 0x0c0000000c087fae */ /* 0x0005e2000e121870 */
[----:B------:R-:W-:Y:S01]  /*4d60*/  ISETP.GE.U32.AND P4, PT, R0, 0x7fffff8d, PT ;  /* 0x7fffff8d0000780c */ /* 0x000fe20003f86070 */
[----:B------:R-:W-:Y:S02]  /*4d70*/  IMAD R0, R18, 0x12, RZ ;  /* 0x0000001212007824 */ /* 0x000fe400078e02ff */
[----:B----4-:R-:W-:Y:S01]  /*4d80*/  IMAD.WIDE R24, R14, 0x4, R20 ;  /* 0x000000040e187825 */ /* 0x010fe200078e0214 */
[----:B------:R3:W-:Y:S03]  /*4d90*/  STL.64 [R1+0xa8], R28 ;  /* 0x0000a81c01007387 */ /* 0x0007e60000100a00 */
[--C-:B------:R-:W-:Y:S01]  /*4da0*/  IMAD.WIDE R10, R0, 0x4, R22.reuse ;  /* 0x00000004000a7825 */ /* 0x100fe200078e0216 */
[----:B------:R4:W-:Y:S03]  /*4db0*/  STL.64 [R1+0xb8], R26 ;  /* 0x0000b81a01007387 */ /* 0x0009e60000100a00 */
[----:B--2---:R-:W-:Y:S01]  /*4dc0*/  IMAD.WIDE R12, R14, 0x4, R22 ;  /* 0x000000040e0c7825 */ /* 0x004fe200078e0216 */
[----:B------:R2:W-:Y:S03]  /*4dd0*/  STL.64 [R1+0xc0], R24 ;  /* 0x0000c01801007387 */ /* 0x0005e60000100a00 */
[----:B------:R-:W-:Y:S01]  /*4de0*/  VIADD R14, R16, 0xffffffeb ;  /* 0xffffffeb100e7836 */ /* 0x000fe20000000000 */
[----:B------:R-:W-:Y:S01]  /*4df0*/  LDGSTS.E [R8+0x4], desc[UR48][R12.64], !P6 ;  /* 0x000040000c087fae */ /* 0x000fe2000f121870 */
[----:B------:R-:W1:Y:S03]  /*4e00*/  LDC R16, c[0x0][0x230] ;  /* 0x00008c00ff107b82 */ /* 0x000e660000000800 */
[----:B------:R3:W-:Y:S04]  /*4e10*/  LDGSTS.E [R8+0x4004], desc[UR48][R28.64], !P6 ;  /* 0x040040001c087fae */ /* 0x0007e8000f121870 */
[----:B------:R4:W-:Y:S04]  /*4e20*/  LDGSTS.E [R8+0x8004], desc[UR48][R26.64], !P6 ;  /* 0x080040001a087fae */ /* 0x0009e8000f121870 */
[----:B------:R2:W-:Y:S01]  /*4e30*/  LDGSTS.E [R8+0xc004], desc[UR48][R24.64], !P6 ;  /* 0x0c00400018087fae */ /* 0x0005e2000f121870 */
[----:B------:R-:W-:Y:S01]  /*4e40*/  ISETP.GE.U32.AND P6, PT, R14, 0x7fffffac, PT ;  /* 0x7fffffac0e00780c */ /* 0x000fe20003fc6070 */
[----:B------:R-:W-:-:S02]  /*4e50*/  IMAD R14, R18, 0x13, RZ ;  /* 0x00000013120e7824 */ /* 0x000fc400078e02ff */
[C---:B---3--:R-:W-:Y:S01]  /*4e60*/  IMAD.WIDE R28, R0.reuse, 0x4, R54 ;  /* 0x00000004001c7825 */ /* 0x048fe200078e0236 */
[----:B------:R-:W-:Y:S03]  /*4e70*/  LDGSTS.E [R8+0x8], desc[UR48][R10.64], !P5 ;  /* 0x000080000a087fae */ /* 0x000fe6000e921870 */
[C---:B----4-:R-:W-:Y:S01]  /*4e80*/  IMAD.WIDE R26, R0.reuse, 0x4, R52 ;  /* 0x00000004001a7825 */ /* 0x050fe200078e0234 */
[----:B------:R3:W-:Y:S03]  /*4e90*/  STL.64 [R1+0xd0], R28 ;  /* 0x0000d01c01007387 */ /* 0x0007e60000100a00 */
[----:B--2---:R-:W-:Y:S01]  /*4ea0*/  IMAD.WIDE R24, R0, 0x4, R20 ;  /* 0x0000000400187825 */ /* 0x004fe200078e0214 */
[----:B------:R-:W-:Y:S01]  /*4eb0*/  IADD3 R0, R17, -0x16, RZ ;  /* 0xffffffea11007810 */ /* 0x000fe20007ffe0ff */
[----:B------:R3:W-:Y:S01]  /*4ec0*/  LDGSTS.E [R8+0x4008], desc[UR48][R28.64], !P5 ;  /* 0x040080001c087fae */ /* 0x0007e2000e921870 */
[----:B------:R-:W2:Y:S01]  /*4ed0*/  LDC R17, c[0x0][0x230] ;  /* 0x00008c00ff117b82 */ /* 0x000ea20000000800 */
[----:B------:R-:W-:-:S02]  /*4ee0*/  IMAD.WIDE R30, R14, 0x4, R22 ;  /* 0x000000040e1e7825 */ /* 0x000fc400078e0216 */
[----:B------:R4:W-:Y:S04]  /*4ef0*/  STL.64 [R1+0xe0], R26 ;  /* 0x0000e01a01007387 */ /* 0x0009e80000100a00 */
[----:B------:R4:W-:Y:S01]  /*4f00*/  LDGSTS.E [R8+0x8008], desc[UR48][R26.64], !P5 ;  /* 0x080080001a087fae */ /* 0x0009e2000e921870 */
[----:B---3--:R-:W-:-:S03]  /*4f10*/  IMAD.WIDE R28, R14, 0x4, R54 ;  /* 0x000000040e1c7825 */ /* 0x008fc600078e0236 */
[----:B------:R3:W-:Y:S04]  /*4f20*/  STL.64 [R1+0xf0], R24 ;  /* 0x0000f01801007387 */ /* 0x0007e80000100a00 */
[----:B------:R3:W-:Y:S01]  /*4f30*/  LDGSTS.E [R8+0xc008], desc[UR48][R24.64], !P5 ;  /* 0x0c00800018087fae */ /* 0x0007e2000e921870 */
[----:B------:R-:W-:Y:S01]  /*4f40*/  ISETP.GE.U32.AND P5, PT, R0, 0x7fffffab, PT ;  /* 0x7fffffab0000780c */ /* 0x000fe20003fa6070 */
[----:B------:R-:W-:Y:S02]  /*4f50*/  IMAD R0, R18, 0x30, RZ ;  /* 0x0000003012007824 */ /* 0x000fe400078e02ff */
[C---:B----4-:R-:W-:Y:S01]  /*4f60*/  IMAD.WIDE R26, R14.reuse, 0x4, R52 ;  /* 0x000000040e1a7825 */ /* 0x050fe200078e0234 */
[----:B------:R4:W-:Y:S04]  /*4f70*/  STL.64 [R1+0x100], R30 ;  /* 0x0001001e01007387 */ /* 0x0009e80000100a00 */
[----:B------:R4:W-:Y:S01]  /*4f80*/  LDGSTS.E [R8+0xc], desc[UR48][R30.64], !P3 ;  /* 0x0000c0001e087fae */ /* 0x0009e2000d921870 */
[----:B---3--:R-:W-:-:S03]  /*4f90*/  IMAD.WIDE R24, R14, 0x4, R20 ;  /* 0x000000040e187825 */ /* 0x008fc600078e0214 */
[----:B------:R3:W-:Y:S01]  /*4fa0*/  STL.64 [R1+0x110], R28 ;  /* 0x0001101c01007387 */ /* 0x0007e20000100a00 */
[----:B-1----:R-:W-:-:S03]  /*4fb0*/  VIADD R14, R15, 0xffffffe9 ;  /* 0xffffffe90f0e7836 */ /* 0x002fc60000000000 */
[----:B------:R3:W-:Y:S01]  /*4fc0*/  LDGSTS.E [R8+0x400c], desc[UR48][R28.64], !P3 ;  /* 0x0400c0001c087fae */ /* 0x0007e2000d921870 */
[----:B------:R-:W1:Y:S03]  /*4fd0*/  LDC R15, c[0x0][0x230] ;  /* 0x00008c00ff0f7b82 */ /* 0x000e660000000800 */
[----:B------:R2:W-:Y:S01]  /*4fe0*/  STL.64 [R1+0x120], R26 ;  /* 0x0001201a01007387 */ /* 0x0005e20000100a00 */
[----:B----4-:R-:W-:-:S03]  /*4ff0*/  IMAD.WIDE R30, R0, 0x4, R22 ;  /* 0x00000004001e7825 */ /* 0x010fc600078e0216 */
[----:B------:R2:W-:Y:S04]  /*5000*/  LDGSTS.E [R8+0x800c], desc[UR48][R26.64], !P3 ;  /* 0x0800c0001a087fae */ /* 0x0005e8000d921870 */
[----:B------:R4:W-:Y:S01]  /*5010*/  STL.64 [R1+0x130], R24 ;  /* 0x0001301801007387 */ /* 0x0009e20000100a00 */
[----:B---3--:R-:W-:-:S03]  /*5020*/  IMAD.WIDE R28, R0, 0x4, R54 ;  /* 0x00000004001c7825 */ /* 0x008fc600078e0236 */
[----:B------:R4:W-:Y:S01]  /*5030*/  LDGSTS.E [R8+0xc00c], desc[UR48][R24.64], !P3 ;  /* 0x0c00c00018087fae */ /* 0x0009e2000d921870 */
[----:B------:R-:W-:Y:S01]  /*5040*/  ISETP.GE.U32.AND P3, PT, R14, 0x7fffffaa, PT ;  /* 0x7fffffaa0e00780c */ /* 0x000fe20003f66070 */
[----:B------:R-:W-:Y:S02]  /*5050*/  IMAD R14, R18, 0x31, RZ ;  /* 0x00000031120e7824 */ /* 0x000fe400078e02ff */
[C---:B--2---:R-:W-:Y:S01]  /*5060*/  IMAD.WIDE R26, R0.reuse, 0x4, R52 ;  /* 0x00000004001a7825 */ /* 0x044fe200078e0234 */
[----:B------:R2:W-:Y:S04]  /*5070*/  STL.64 [R1+0x138], R30 ;  /* 0x0001381e01007387 */ /* 0x0005e80000100a00 */
[----:B------:R2:W-:Y:S01]  /*5080*/  LDGSTS.E [R8+0x10000], desc[UR48][R30.64], !P1 ;  /* 0x100000001e087fae */ /* 0x0005e2000c921870 */
[----:B----4-:R-:W-:-:S03]  /*5090*/  IMAD.WIDE R24, R0, 0x4, R20 ;  /* 0x0000000400187825 */ /* 0x010fc600078e0214 */
[----:B------:R3:W-:Y:S01]  /*50a0*/  STL.64 [R1+0x140], R28 ;  /* 0x0001401c01007387 */ /* 0x0007e20000100a00 */
[----:B------:R-:W-:-:S03]  /*50b0*/  VIADD R0, R16, 0xffffffe8 ;  /* 0xffffffe810007836 */ /* 0x000fc60000000000 */
[----:B------:R3:W-:Y:S01]  /*50c0*/  LDGSTS.E [R8+0x14000], desc[UR48][R28.64], !P1 ;  /* 0x140000001c087fae */ /* 0x0007e2000c921870 */
[----:B------:R-:W4:Y:S01]  /*50d0*/  LDC R16, c[0x0][0x230] ;  /* 0x00008c00ff107b82 */ /* 0x000f220000000800 */
[C---:B--2---:R-:W-:Y:S02]  /*50e0*/  IMAD.WIDE R30, R14.reuse, 0x4, R22 ;  /* 0x000000040e1e7825 */ /* 0x044fe400078e0216 */
[----:B------:R2:W-:Y:S04]  /*50f0*/  STL.64 [R1+0x148], R26 ;  /* 0x0001481a01007387 */ /* 0x0005e80000100a00 */
[----:B------:R2:W-:Y:S01]  /*5100*/  LDGSTS.E [R8+0x18000], desc[UR48][R26.64], !P1 ;  /* 0x180000001a087fae */ /* 0x0005e2000c921870 */
[----:B---3--:R-:W-:-:S03]  /*5110*/  IMAD.WIDE R28, R14, 0x4, R54 ;  /* 0x000000040e1c7825 */ /* 0x008fc600078e0236 */
[----:B------:R3:W-:Y:S04]  /*5120*/  STL.64 [R1+0x158], R24 ;  /* 0x0001581801007387 */ /* 0x0007e80000100a00 */
[----:B------:R3:W-:Y:S01]  /*5130*/  LDGSTS.E [R8+0x1c000], desc[UR48][R24.64], !P1 ;  /* 0x1c00000018087fae */ /* 0x0007e2000c921870 */
[----:B------:R-:W-:Y:S01]  /*5140*/  ISETP.GE.U32.AND P1, PT, R0, 0x7fffffa9, PT ;  /* 0x7fffffa90000780c */ /* 0x000fe20003f26070 */
[----:B------:R-:W-:Y:S02]  /*5150*/  IMAD R0, R18, 0x32, RZ ;  /* 0x0000003212007824 */ /* 0x000fe400078e02ff */
[C---:B--2---:R-:W-:Y:S01]  /*5160*/  IMAD.WIDE R26, R14.reuse, 0x4, R52 ;  /* 0x000000040e1a7825 */ /* 0x044fe200078e0234 */
[----:B------:R2:W-:Y:S04]  /*5170*/  LDGSTS.E [R8+0x10004], desc[UR48][R30.64], !P0 ;  /* 0x100040001e087fae */ /* 0x0005e8000c121870 */
[----:B------:R1:W-:Y:S01]  /*5180*/  LDGSTS.E [R8+0x14004], desc[UR48][R28.64], !P0 ;  /* 0x140040001c087fae */ /* 0x0003e2000c121870 */
[----:B---3--:R-:W-:-:S03]  /*5190*/  IMAD.WIDE R24, R14, 0x4, R20 ;  /* 0x000000040e187825 */ /* 0x008fc600078e0214 */
[----:B------:R2:W-:Y:S01]  /*51a0*/  STL.64 [R1+0x160], R30 ;  /* 0x0001601e01007387 */ /* 0x0005e20000100a00 */
[----:B------:R-:W-:-:S03]  /*51b0*/  VIADD R14, R17, 0xffffffcb ;  /* 0xffffffcb110e7836 */ /* 0x000fc60000000000 */
[----:B------:R3:W-:Y:S01]  /*51c0*/  LDGSTS.E [R8+0x18004], desc[UR48][R26.64], !P0 ;  /* 0x180040001a087fae */ /* 0x0007e2000c121870 */
[----:B------:R-:W4:Y:S03]  /*51d0*/  LDC R17, c[0x0][0x230] ;  /* 0x00008c00ff117b82 */ /* 0x000f260000000800 */
[----:B------:R1:W-:Y:S04]  /*51e0*/  STL.64 [R1+0x168], R28 ;  /* 0x0001681c01007387 */ /* 0x0003e80000100a00 */
[----:B------:R3:W-:Y:S01]  /*51f0*/  LDGSTS.E [R8+0x1c004], desc[UR48][R24.64], !P0 ;  /* 0x1c00400018087fae */ /* 0x0007e2000c121870 */
[----:B--2---:R-:W-:Y:S01]  /*5200*/  IMAD.WIDE R30, R0, 0x4, R22 ;  /* 0x00000004001e7825 */ /* 0x004fe200078e0216 */
[----:B------:R-:W-:-:S02]  /*5210*/  ISETP.GE.U32.AND P0, PT, R14, 0x7fffff8c, PT ;  /* 0x7fffff8c0e00780c */ /* 0x000fc40003f06070 */
[----:B------:R3:W-:Y:S01]  /*5220*/  STL.64 [R1+0x170], R26 ;  /* 0x0001701a01007387 */ /* 0x0007e20000100a00 */
[----:B------:R-:W-:Y:S02]  /*5230*/  IMAD R14, R18, 0x33, RZ ;  /* 0x00000033120e7824 */ /* 0x000fe400078e02ff */
[C---:B-1----:R-:W-:Y:S01]  /*5240*/  IMAD.WIDE R28, R0.reuse, 0x4, R54 ;  /* 0x00000004001c7825 */ /* 0x042fe200078e0236 */
[----:B------:R1:W-:Y:S04]  /*5250*/  STL.64 [R1+0x180], R24 ;  /* 0x0001801801007387 */ /* 0x0003e80000100a00 */
[----:B------:R2:W-:Y:S01]  /*5260*/  STL.64 [R1+0x188], R30 ;  /* 0x0001881e01007387 */ /* 0x0005e20000100a00 */
[----:B---3--:R-:W-:-:S03]  /*5270*/  IMAD.WIDE R26, R0, 0x4, R52 ;  /* 0x00000004001a7825 */ /* 0x008fc600078e0234 */
[----:B------:R2:W-:Y:S01]  /*5280*/  LDGSTS.E [R8+0x10008], desc[UR48][R30.64], !P2 ;  /* 0x100080001e087fae */ /* 0x0005e2000d121870 */
[----:B-1----:R-:W-:Y:S01]  /*5290*/  IMAD.WIDE R24, R0, 0x4, R20 ;  /* 0x0000000400187825 */ /* 0x002fe200078e0214 */
[----:B------:R-:W-:Y:S02]  /*52a0*/  IADD3 R0, R15, -0x36, RZ ;  /* 0xffffffca0f007810 */ /* 0x000fe40007ffe0ff */
[----:B------:R1:W-:Y:S01]  /*52b0*/  STL.64 [R1+0x190], R28 ;  /* 0x0001901c01007387 */ /* 0x0003e20000100a00 */
[----:B------:R-:W-:-:S03]  /*52c0*/  IMAD R15, R18, 0x15, RZ ;  /* 0x00000015120f7824 */ /* 0x000fc600078e02ff */
[----:B------:R1:W-:Y:S01]  /*52d0*/  LDGSTS.E [R8+0x14008], desc[UR48][R28.64], !P2 ;  /* 0x140080001c087fae */ /* 0x0003e2000d121870 */
[----:B--2---:R-:W-:-:S03]  /*52e0*/  IMAD.WIDE R30, R14, 0x4, R22 ;  /* 0x000000040e1e7825 */ /* 0x004fc600078e0216 */
[----:B------:R2:W-:Y:S04]  /*52f0*/  STL.64 [R1+0x198], R26 ;  /* 0x0001981a01007387 */ /* 0x0005e80000100a00 */
[----:B------:R2:W-:Y:S01]  /*5300*/  LDGSTS.E [R8+0x18008], desc[UR48][R26.64], !P2 ;  /* 0x180080001a087fae */ /* 0x0005e2000d121870 */
[----:B-1----:R-:W-:-:S03]  /*5310*/  IMAD.WIDE R28, R14, 0x4, R54 ;  /* 0x000000040e1c7825 */ /* 0x002fc600078e0236 */
[----:B------:R1:W-:Y:S04]  /*5320*/  STL.64 [R1+0x1a8], R24 ;  /* 0x0001a81801007387 */ /* 0x0003e80000100a00 */
[----:B------:R1:W-:Y:S01]  /*5330*/  LDGSTS.E [R8+0x1c008], desc[UR48][R24.64], !P2 ;  /* 0x1c00800018087fae */ /* 0x0003e2000d121870 */
[----:B------:R-:W-:Y:S01]  /*5340*/  ISETP.GE.U32.AND P2, PT, R0, 0x7fffff8b, PT ;  /* 0x7fffff8b0000780c */ /* 0x000fe20003f46070 */
[----:B----4-:R-:W-:Y:S02]  /*5350*/  VIADD R0, R16, 0xffffffc9 ;  /* 0xffffffc910007836 */ /* 0x010fe40000000000 */
[C---:B--2---:R-:W-:Y:S01]  /*5360*/  IMAD.WIDE R26, R14.reuse, 0x4, R52 ;  /* 0x000000040e1a7825 */ /* 0x044fe200078e0234 */
[----:B------:R2:W-:Y:S01]  /*5370*/  LDGSTS.E [R8+0x1000c], desc[UR48][R30.64], !P4 ;  /* 0x1000c0001e087fae */ /* 0x0005e2000e121870 */
[----:B------:R-:W3:Y:S03]  /*5380*/  LDC R16, c[0x0][0x230] ;  /* 0x00008c00ff107b82 */ /* 0x000ee60000000800 */
[----:B------:R4:W-:Y:S01]  /*5390*/  LDGSTS.E [R8+0x1400c], desc[UR48][R28.64], !P4 ;  /* 0x1400c0001c087fae */ /* 0x0009e2000e121870 */
[----:B-1----:R-:W-:-:S03]  /*53a0*/  IMAD.WIDE R24, R14, 0x4, R20 ;  /* 0x000000040e187825 */ /* 0x002fc600078e0214 */
[----:B------:R1:W-:Y:S01]  /*53b0*/  LDGSTS.E [R8+0x1800c], desc[UR48][R26.64], !P4 ;  /* 0x1800c0001a087fae */ /* 0x0003e2000e121870 */
[----:B------:R-:W-:-:S03]  /*53c0*/  LOP3.LUT R14, R6, 0x50, RZ, 0x3c, !PT ;  /* 0x00000050060e7812 */ /* 0x000fc600078e3cff */
[----:B------:R1:W-:Y:S01]  /*53d0*/  LDGSTS.E [R8+0x1c00c], desc[UR48][R24.64], !P4 ;  /* 0x1c00c00018087fae */ /* 0x0003e2000e121870 */
[----:B------:R-:W-:Y:S01]  /*53e0*/  ISETP.GE.U32.AND P4, PT, R0, 0x7fffff8a, PT ;  /* 0x7fffff8a0000780c */ /* 0x000fe20003f86070 */
[----:B------:R-:W-:Y:S02]  /*53f0*/  IMAD R0, R18, 0x14, RZ ;  /* 0x0000001412007824 */ /* 0x000fe400078e02ff */
[----:B------:R2:W-:Y:S01]  /*5400*/  STL.64 [R1+0x1b0], R30 ;  /* 0x0001b01e01007387 */ /* 0x0005e20000100a00 */
[----:B------:R-:W-:-:S03]  /*5410*/  VIADD R14, R14, UR10 ;  /* 0x0000000a0e0e7c36 */ /* 0x000fc60008000000 */
[----:B------:R4:W-:Y:S04]  /*5420*/  STL.64 [R1+0x1b8], R28 ;  /* 0x0001b81c01007387 */ /* 0x0009e80000100a00 */
[----:B------:R1:W-:Y:S01]  /*5430*/  STL.64 [R1+0x1c0], R26 ;  /* 0x0001c01a01007387 */ /* 0x0003e20000100a00 */
[----:B--2---:R-:W-:-:S03]  /*5440*/  IMAD.WIDE R30, R0, 0x4, R22 ;  /* 0x00000004001e7825 */ /* 0x004fc600078e0216 */
[----:B------:R2:W-:Y:S01]  /*5450*/  STL.64 [R1+0x1c8], R24 ;  /* 0x0001c81801007387 */ /* 0x0005e20000100a00 */
[----:B----4-:R-:W-:-:S03]  /*5460*/  IMAD.WIDE R28, R0, 0x4, R54 ;  /* 0x00000004001c7825 */ /* 0x010fc600078e0236 */
[----:B------:R4:W-:Y:S01]  /*5470*/  STL.64 [R1+0x1d0], R30 ;  /* 0x0001d01e01007387 */ /* 0x0009e20000100a00 */
[----:B-1----:R-:W-:-:S03]  /*5480*/  IMAD.WIDE R26, R0, 0x4, R52 ;  /* 0x00000004001a7825 */ /* 0x002fc600078e0234 */
[----:B------:R4:W-:Y:S01]  /*5490*/  LDGSTS.E [R14], desc[UR48][R30.64], !P6 ;  /* 0x000000001e0e7fae */ /* 0x0009e2000f121870 */
[----:B--2---:R-:W-:-:S03]  /*54a0*/  IMAD.WIDE R24, R0, 0x4, R20 ;  /* 0x0000000400187825 */ /* 0x004fc600078e0214 */
[----:B------:R1:W-:Y:S01]  /*54b0*/  STL.64 [R1+0x1d8], R28 ;  /* 0x0001d81c01007387 */ /* 0x0003e20000100a00 */
[----:B------:R-:W-:-:S03]  /*54c0*/  VIADD R0, R17, 0xffffffc8 ;  /* 0xffffffc811007836 */ /* 0x000fc60000000000 */
[----:B------:R1:W-:Y:S01]  /*54d0*/  LDGSTS.E [R14+0x4000], desc[UR48][R28.64], !P6 ;  /* 0x040000001c0e7fae */ /* 0x0003e2000f121870 */
[----:B------:R-:W2:Y:S01]  /*54e0*/  LDC R17, c[0x0][0x230] ;  /* 0x00008c00ff117b82 */ /* 0x000ea20000000800 */
[C---:B----4-:R-:W-:Y:S02]  /*54f0*/  IMAD.WIDE R30, R15.reuse, 0x4, R22 ;  /* 0x000000040f1e7825 */ /* 0x050fe400078e0216 */
[----:B------:R4:W-:Y:S04]  /*5500*/  STL.64 [R1+0x1e8], R26 ;  /* 0x0001e81a01007387 */ /* 0x0009e80000100a00 */
[----:B------:R4:W-:Y:S04]  /*5510*/  LDGSTS.E [R14+0x8000], desc[UR48][R26.64], !P6 ;  /* 0x080000001a0e7fae */ /* 0x0009e8000f121870 */
[----:B------:R3:W-:Y:S01]  /*5520*/  STL.64 [R1+0x1f0], R24 ;  /* 0x0001f01801007387 */ /* 0x0007e20000100a00 */
[----:B-1----:R-:W-:-:S03]  /*5530*/  IMAD.WIDE R28, R15, 0x4, R54 ;  /* 0x000000040f1c7825 */ /* 0x002fc600078e0236 */
[----:B------:R3:W-:Y:S01]  /*5540*/  LDGSTS.E [R14+0xc000], desc[UR48][R24.64], !P6 ;  /* 0x0c000000180e7fae */ /* 0x0007e2000f121870 */
[----:B------:R-:W-:Y:S01]  /*5550*/  ISETP.GE.U32.AND P6, PT, R0, 0x7fffff89, PT ;  /* 0x7fffff890000780c */ /* 0x000fe20003fc6070 */
[----:B------:R-:W-:Y:S02]  /*5560*/  IMAD R0, R18, 0x16, RZ ;  /* 0x0000001612007824 */ /* 0x000fe400078e02ff */
[C---:B----4-:R-:W-:Y:S01]  /*5570*/  IMAD.WIDE R26, R15.reuse, 0x4, R52 ;  /* 0x000000040f1a7825 */ /* 0x050fe200078e0234 */
[----:B------:R1:W-:Y:S04]  /*5580*/  LDGSTS.E [R14+0x4], desc[UR48][R30.64], !P5 ;  /* 0x000040001e0e7fae */ /* 0x0003e8000e921870 */
[----:B------:R1:W-:Y:S01]  /*5590*/  STL.64 [R1+0x1f8], R30 ;  /* 0x0001f81e01007387 */ /* 0x0003e20000100a00 */
[----:B---3--:R-:W-:Y:S01]  /*55a0*/  IMAD.WIDE R24, R15, 0x4, R20 ;  /* 0x000000040f187825 */ /* 0x008fe200078e0214 */
[----:B------:R-:W-:-:S02]  /*55b0*/  IADD3 R15, R19, -0x19, RZ ;  /* 0xffffffe7130f7810 */ /* 0x000fc40007ffe0ff */
[----:B------:R3:W-:Y:S01]  /*55c0*/  LDGSTS.E [R14+0x4004], desc[UR48][R28.64], !P5 ;  /* 0x040040001c0e7fae */ /* 0x0007e2000e921870 */
[----:B------:R-:W4:Y:S03]  /*55d0*/  LDC R19, c[0x0][0x230] ;  /* 0x00008c00ff137b82 */ /* 0x000f260000000800 */
[----:B------:R3:W-:Y:S01]  /*55e0*/  STL.64 [R1+0x208], R28 ;  /* 0x0002081c01007387 */ /* 0x0007e20000100a00 */
[----:B-1----:R-:W-:-:S03]  /*55f0*/  IMAD.WIDE R30, R0, 0x4, R22 ;  /* 0x00000004001e7825 */ /* 0x002fc600078e0216 */
[----:B------:R1:W-:Y:S04]  /*5600*/  LDGSTS.E [R14+0x8004], desc[UR48][R26.64], !P5 ;  /* 0x080040001a0e7fae */ /* 0x0003e8000e921870 */
[----:B------:R1:W-:Y:S04]  /*5610*/  STL.64 [R1+0x210], R26 ;  /* 0x0002101a01007387 */ /* 0x0003e80000100a00 */
[----:B------:R2:W-:Y:S01]  /*5620*/  LDGSTS.E [R14+0xc004], desc[UR48][R24.64], !P5 ;  /* 0x0c004000180e7fae */ /* 0x0005e2000e921870 */
[----:B------:R-:W-:Y:S01]  /*5630*/  ISETP.GE.U32.AND P5, PT, R15, 0x7fffffa8, PT ;  /* 0x7fffffa80f00780c */ /* 0x000fe20003fa6070 */
[----:B---3--:R-:W-:-:S02]  /*5640*/  IMAD.WIDE R28, R0, 0x4, R54 ;  /* 0x00000004001c7825 */ /* 0x008fc400078e0236 */
[----:B------:R2:W-:Y:S02]  /*5650*/  STL.64 [R1+0x218], R24 ;  /* 0x0002181801007387 */ /* 0x0005e40000100a00 */
[----:B------:R-:W-:Y:S02]  /*5660*/  IMAD R15, R18, 0x17, RZ ;  /* 0x00000017120f7824 */ /* 0x000fe400078e02ff */
[C---:B-1----:R-:W-:Y:S01]  /*5670*/  IMAD.WIDE R26, R0.reuse, 0x4, R52 ;  /* 0x00000004001a7825 */ /* 0x042fe200078e0234 */
[----:B------:R1:W-:Y:S04]  /*5680*/  STL.64 [R1+0x228], R30 ;  /* 0x0002281e01007387 */ /* 0x0003e80000100a00 */
[----:B------:R1:W-:Y:S01]  /*5690*/  LDGSTS.E [R14+0x8], desc[UR48][R30.64], !P3 ;  /* 0x000080001e0e7fae */ /* 0x0003e2000d921870 */
[----:B--2---:R-:W-:-:S03]  /*56a0*/  IMAD.WIDE R24, R0, 0x4, R20 ;  /* 0x0000000400187825 */ /* 0x004fc600078e0214 */
[----:B------:R2:W-:Y:S01]  /*56b0*/  STL.64 [R1+0x230], R28 ;  /* 0x0002301c01007387 */ /* 0x0005e20000100a00 */
[----:B------:R-:W-:-:S03]  /*56c0*/  VIADD R0, R16, 0xffffffe6 ;  /* 0xffffffe610007836 */ /* 0x000fc60000000000 */
[----:B------:R2:W-:Y:S01]  /*56d0*/  LDGSTS.E [R14+0x4008], desc[UR48][R28.64], !P3 ;  /* 0x040080001c0e7fae */ /* 0x0005e2000d921870 */
[----:B------:R-:W3:Y:S01]  /*56e0*/  LDC R16, c[0x0][0x230] ;  /* 0x00008c00ff107b82 */ /* 0x000ee20000000800 */
[C---:B-1----:R-:W-:Y:S02]  /*56f0*/  IMAD.WIDE R30, R15.reuse, 0x4, R22 ;  /* 0x000000040f1e7825 */ /* 0x042fe400078e0216 */
[----:B------:R1:W-:Y:S04]  /*5700*/  STL.64 [R1+0x238], R26 ;  /* 0x0002381a01007387 */ /* 0x0003e80000100a00 */
[----:B------:R1:W-:Y:S01]  /*5710*/  LDGSTS.E [R14+0x8008], desc[UR48][R26.64], !P3 ;  /* 0x080080001a0e7fae */ /* 0x0003e2000d921870 */
[----:B--2---:R-:W-:-:S03]  /*5720*/  IMAD.WIDE R28, R15, 0x4, R54 ;  /* 0x000000040f1c7825 */ /* 0x004fc600078e0236 */
[----:B------:R2:W-:Y:S04]  /*5730*/  STL.64 [R1+0x240], R24 ;  /* 0x0002401801007387 */ /* 0x0005e80000100a00 */
[----:B------:R2:W-:Y:S01]  /*5740*/  LDGSTS.E [R14+0xc008], desc[UR48][R24.64], !P3 ;  /* 0x0c008000180e7fae */ /* 0x0005e2000d921870 */
[----:B------:R-:W-:Y:S01]  /*5750*/  ISETP.GE.U32.AND P3, PT, R0, 0x7fffffa7, PT ;  /* 0x7fffffa70000780c */ /* 0x000fe20003f66070 */
        /* <DEDUP_REMOVED lines=8> */
[----:B------:R-:W3:Y:S03]  /*57e0*/  LDC R17, c[0x0][0x230] ;  /* 0x00008c00ff117b82 */ /* 0x000ee60000000800 */
[----:B------:R4:W-:Y:S01]  /*57f0*/  STL.64 [R1+0x260], R26 ;  /* 0x0002601a01007387 */ /* 0x0009e20000100a00 */
[----:B-1----:R-:W-:-:S03]  /*5800*/  IMAD.WIDE R30, R0, 0x4, R22 ;  /* 0x00000004001e7825 */ /* 0x002fc600078e0216 */
[----:B------:R4:W-:Y:S04]  /*5810*/  LDGSTS.E [R14+0x800c], desc[UR48][R26.64], !P1 ;  /* 0x0800c0001a0e7fae */ /* 0x0009e8000c921870 */
[----:B------:R1:W-:Y:S01]  /*5820*/  STL.64 [R1+0x268], R24 ;  /* 0x0002681801007387 */ /* 0x0003e20000100a00 */
[----:B--2---:R-:W-:-:S03]  /*5830*/  IMAD.WIDE R28, R0, 0x4, R54 ;  /* 0x00000004001c7825 */ /* 0x004fc600078e0236 */
[----:B------:R1:W-:Y:S01]  /*5840*/  LDGSTS.E [R14+0xc00c], desc[UR48][R24.64], !P1 ;  /* 0x0c00c000180e7fae */ /* 0x0003e2000c921870 */
[----:B------:R-:W-:Y:S01]  /*5850*/  ISETP.GE.U32.AND P1, PT, R15, 0x7fffffa6, PT ;  /* 0x7fffffa60f00780c */ /* 0x000fe20003f26070 */
[----:B------:R-:W-:Y:S02]  /*5860*/  IMAD R15, R18, 0x35, RZ ;  /* 0x00000035120f7824 */ /* 0x000fe400078e02ff */
[C---:B----4-:R-:W-:Y:S01]  /*5870*/  IMAD.WIDE R26, R0.reuse, 0x4, R52 ;  /* 0x00000004001a7825 */ /* 0x050fe200078e0234 */
[----:B------:R2:W-:Y:S04]  /*5880*/  STL.64 [R1+0x270], R30 ;  /* 0x0002701e01007387 */ /* 0x0005e80000100a00 */
[----:B------:R2:W-:Y:S01]  /*5890*/  LDGSTS.E [R14+0x10000], desc[UR48][R30.64], !P0 ;  /* 0x100000001e0e7fae */ /* 0x0005e2000c121870 */
[----:B-1----:R-:W-:-:S03]  /*58a0*/  IMAD.WIDE R24, R0, 0x4, R20 ;  /* 0x0000000400187825 */ /* 0x002fc600078e0214 */
[----:B------:R1:W-:Y:S01]  /*58b0*/  STL.64 [R1+0x278], R28 ;  /* 0x0002781c01007387 */ /* 0x0003e20000100a00 */
[----:B------:R-:W-:-:S03]  /*58c0*/  VIADD R0, R19, 0xffffffe4 ;  /* 0xffffffe413007836 */ /* 0x000fc60000000000 */
[----:B------:R1:W-:Y:S01]  /*58d0*/  LDGSTS.E [R14+0x14000], desc[UR48][R28.64], !P0 ;  /* 0x140000001c0e7fae */ /* 0x0003e2000c121870 */
[----:B------:R-:W4:Y:S01]  /*58e0*/  LDC R19, c[0x0][0x230] ;  /* 0x00008c00ff137b82 */ /* 0x000f220000000800 */
[C---:B--2---:R-:W-:Y:S02]  /*58f0*/  IMAD.WIDE R30, R15.reuse, 0x4, R22 ;  /* 0x000000040f1e7825 */ /* 0x044fe400078e0216 */
[----:B------:R2:W-:Y:S04]  /*5900*/  STL.64 [R1+0x280], R26 ;  /* 0x0002801a01007387 */ /* 0x0005e80000100a00 */
[----:B------:R2:W-:Y:S01]  /*5910*/  LDGSTS.E [R14+0x18000], desc[UR48][R26.64], !P0 ;  /* 0x180000001a0e7fae */ /* 0x0005e2000c121870 */
[----:B-1----:R-:W-:-:S03]  /*5920*/  IMAD.WIDE R28, R15, 0x4, R54 ;  /* 0x000000040f1c7825 */ /* 0x002fc600078e0236 */
[----:B------:R1:W-:Y:S04]  /*5930*/  STL.64 [R1+0x290], R24 ;  /* 0x0002901801007387 */ /* 0x0003e80000100a00 */
[----:B------:R1:W-:Y:S01]  /*5940*/  LDGSTS.E [R14+0x1c000], desc[UR48][R24.64], !P0 ;  /* 0x1c000000180e7fae */ /* 0x0003e2000c121870 */
[----:B------:R-:W-:Y:S01]  /*5950*/  ISETP.GE.U32.AND P0, PT, R0, 0x7fffffa5, PT ;  /* 0x7fffffa50000780c */ /* 0x000fe20003f06070 */
[----:B------:R-:W-:Y:S02]  /*5960*/  IMAD R0, R18, 0x36, RZ ;  /* 0x0000003612007824 */ /* 0x000fe400078e02ff */
[C---:B--2---:R-:W-:Y:S01]  /*5970*/  IMAD.WIDE R26, R15.reuse, 0x4, R52 ;  /* 0x000000040f1a7825 */ /* 0x044fe200078e0234 */
[----:B------:R2:W-:Y:S04]  /*5980*/  LDGSTS.E [R14+0x10004], desc[UR48][R30.64], !P2 ;  /* 0x100040001e0e7fae */ /* 0x0005e8000d121870 */
[----:B------:R2:W-:Y:S01]  /*5990*/  LDGSTS.E [R14+0x14004], desc[UR48][R28.64], !P2 ;  /* 0x140040001c0e7fae */ /* 0x0005e2000d121870 */
[----:B-1----:R-:W-:Y:S01]  /*59a0*/  IMAD.WIDE R24, R15, 0x4, R20 ;  /* 0x000000040f187825 */ /* 0x002fe200078e0214 */
[----:B---3--:R-:W-:-:S02]  /*59b0*/  IADD3 R15, R16, -0x39, RZ ;  /* 0xffffffc7100f7810 */ /* 0x008fc40007ffe0ff */
[----:B------:R2:W-:Y:S01]  /*59c0*/  STL.64 [R1+0x298], R30 ;  /* 0x0002981e01007387 */ /* 0x0005e20000100a00 */
[----:B------:R-:W-:-:S03]  /*59d0*/  IMAD R16, R18, 0x19, RZ ;  /* 0x0000001912107824 */ /* 0x000fc600078e02ff */
[----:B------:R1:W-:Y:S04]  /*59e0*/  LDGSTS.E [R14+0x18004], desc[UR48][R26.64], !P2 ;  /* 0x180040001a0e7fae */ /* 0x0003e8000d121870 */
[----:B------:R3:W-:Y:S04]  /*59f0*/  STL.64 [R1+0x2a0], R28 ;  /* 0x0002a01c01007387 */ /* 0x0007e80000100a00 */
[----:B------:R4:W-:Y:S01]  /*5a00*/  LDGSTS.E [R14+0x1c004], desc[UR48][R24.64], !P2 ;  /* 0x1c004000180e7fae */ /* 0x0009e2000d121870 */
[----:B--2---:R-:W-:Y:S01]  /*5a10*/  IMAD.WIDE R30, R0, 0x4, R22 ;  /* 0x00000004001e7825 */ /* 0x004fe200078e0216 */
[----:B------:R-:W-:-:S02]  /*5a20*/  ISETP.GE.U32.AND P2, PT, R15, 0x7fffff88, PT ;  /* 0x7fffff880f00780c */ /* 0x000fc40003f46070 */
[----:B------:R1:W-:Y:S01]  /*5a30*/  STL.64 [R1+0x2a8], R26 ;  /* 0x0002a81a01007387 */ /* 0x0003e20000100a00 */
[----:B------:R-:W-:Y:S02]  /*5a40*/  IMAD R15, R18, 0x37, RZ ;  /* 0x00000037120f7824 */ /* 0x000fe400078e02ff */
[C---:B---3--:R-:W-:Y:S01]  /*5a50*/  IMAD.WIDE R28, R0.reuse, 0x4, R54 ;  /* 0x00000004001c7825 */ /* 0x048fe200078e0236 */
[----:B------:R4:W-:Y:S04]  /*5a60*/  STL.64 [R1+0x2b0], R24 ;  /* 0x0002b01801007387 */ /* 0x0009e80000100a00 */
[----:B------:R2:W-:Y:S01]  /*5a70*/  STL.64 [R1+0x2c0], R30 ;  /* 0x0002c01e01007387 */ /* 0x0005e20000100a00 */
[----:B-1----:R-:W-:-:S03]  /*5a80*/  IMAD.WIDE R26, R0, 0x4, R52 ;  /* 0x00000004001a7825 */ /* 0x002fc600078e0234 */
[----:B------:R2:W-:Y:S01]  /*5a90*/  LDGSTS.E [R14+0x10008], desc[UR48][R30.64], !P4 ;  /* 0x100080001e0e7fae */ /* 0x0005e2000e121870 */
[----:B----4-:R-:W-:-:S03]  /*5aa0*/  IMAD.WIDE R24, R0, 0x4, R20 ;  /* 0x0000000400187825 */ /* 0x010fc600078e0214 */
[----:B------:R1:W-:Y:S01]  /*5ab0*/  STL.64 [R1+0x2c8], R28 ;  /* 0x0002c81c01007387 */ /* 0x0003e20000100a00 */
[----:B------:R-:W-:-:S03]  /*5ac0*/  VIADD R0, R17, 0xffffffc6 ;  /* 0xffffffc611007836 */ /* 0x000fc60000000000 */
[----:B------:R1:W-:Y:S01]  /*5ad0*/  LDGSTS.E [R14+0x14008], desc[UR48][R28.64], !P4 ;  /* 0x140080001c0e7fae */ /* 0x0003e2000e121870 */
[----:B------:R-:W3:Y:S01]  /*5ae0*/  LDC R17, c[0x0][0x230] ;  /* 0x00008c00ff117b82 */ /* 0x000ee20000000800 */
[C---:B--2---:R-:W-:Y:S02]  /*5af0*/  IMAD.WIDE R30, R15.reuse, 0x4, R22 ;  /* 0x000000040f1e7825 */ /* 0x044fe400078e0216 */
[----:B------:R2:W-:Y:S04]  /*5b00*/  STL.64 [R1+0x2d0], R26 ;  /* 0x0002d01a01007387 */ /* 0x0005e80000100a00 */
[----:B------:R2:W-:Y:S01]  /*5b10*/  LDGSTS.E [R14+0x18008], desc[UR48][R26.64], !P4 ;  /* 0x180080001a0e7fae */ /* 0x0005e2000e121870 */
[----:B-1----:R-:W-:-:S03]  /*5b20*/  IMAD.WIDE R28, R15, 0x4, R54 ;  /* 0x000000040f1c7825 */ /* 0x002fc600078e0236 */
[----:B------:R1:W-:Y:S04]  /*5b30*/  STL.64 [R1+0x2d8], R24 ;  /* 0x0002d81801007387 */ /* 0x0003e80000100a00 */
[----:B------:R1:W-:Y:S01]  /*5b40*/  LDGSTS.E [R14+0x1c008], desc[UR48][R24.64], !P4 ;  /* 0x1c008000180e7fae */ /* 0x0003e2000e121870 */
[----:B------:R-:W-:Y:S01]  /*5b50*/  ISETP.GE.U32.AND P4, PT, R0, 0x7fffff87, PT ;  /* 0x7fffff870000780c */ /* 0x000fe20003f86070 */
[----:B------:R-:W-:Y:S02]  /*5b60*/  VIADD R0, R19, 0xffffffc5 ;  /* 0xffffffc513007836 */ /* 0x000fe40000000000 */
[C---:B--2---:R-:W-:Y:S01]  /*5b70*/  IMAD.WIDE R26, R15.reuse, 0x4, R52 ;  /* 0x000000040f1a7825 */ /* 0x044fe200078e0234 */
[----:B------:R2:W-:Y:S01]  /*5b80*/  LDGSTS.E [R14+0x1000c], desc[UR48][R30.64], !P6 ;  /* 0x1000c0001e0e7fae */ /* 0x0005e2000f121870 */
[----:B------:R-:W4:Y:S03]  /*5b90*/  LDC R19, c[0x0][0x230] ;  /* 0x00008c00ff137b82 */ /* 0x000f260000000800 */
        /* <DEDUP_REMOVED lines=10> */
[----:B------:R3:W-:Y:S04]  /*5c40*/  STL.64 [R1+0x2f8], R26 ;  /* 0x0002f81a01007387 */ /* 0x0007e80000100a00 */
[----:B------:R3:W-:Y:S01]  /*5c50*/  STL.64 [R1+0x300], R24 ;  /* 0x0003001801007387 */ /* 0x0007e20000100a00 */
[----:B--2---:R-:W-:-:S04]  /*5c60*/  IMAD.WIDE R30, R0, 0x4, R22 ;  /* 0x00000004001e7825 */ /* 0x004fc800078e0216 */
[C---:B-1----:R-:W-:Y:S01]  /*5c70*/  IMAD.WIDE R28, R0.reuse, 0x4, R54 ;  /* 0x00000004001c7825 */ /* 0x042fe200078e0236 */
[----:B------:R1:W-:Y:S03]  /*5c80*/  STL.64 [R1+0x310], R30 ;  /* 0x0003101e01007387 */ /* 0x0003e60000100a00 */
[C---:B---3--:R-:W-:Y:S01]  /*5c90*/  IMAD.WIDE R26, R0.reuse, 0x4, R52 ;  /* 0x00000004001a7825 */ /* 0x048fe200078e0234 */
[----:B------:R1:W-:Y:S03]  /*5ca0*/  LDGSTS.E [R15], desc[UR48][R30.64], !P5 ;  /* 0x000000001e0f7fae */ /* 0x0003e6000e921870 */
[----:B------:R-:W-:Y:S01]  /*5cb0*/  IMAD.WIDE R24, R0, 0x4, R20 ;  /* 0x0000000400187825 */ /* 0x000fe200078e0214 */
[----:B------:R-:W-:Y:S01]  /*5cc0*/  IADD3 R0, R232, -0x3c, RZ ;  /* 0xffffffc4e8007810 */ /* 0x000fe20007ffe0ff */
[----:B------:R2:W-:Y:S01]  /*5cd0*/  STL.64 [R1+0x318], R28 ;  /* 0x0003181c01007387 */ /* 0x0005e20000100a00 */
[----:B------:R-:W3:Y:S03]  /*5ce0*/  LDC R232, c[0x0][0x230] ;  /* 0x00008c00ffe87b82 */ /* 0x000ee60000000800 */
[----:B------:R2:W-:Y:S01]  /*5cf0*/  LDGSTS.E [R15+0x4000], desc[UR48][R28.64], !P5 ;  /* 0x040000001c0f7fae */ /* 0x0005e2000e921870 */
[----:B-1----:R-:W-:-:S03]  /*5d00*/  IMAD.WIDE R30, R16, 0x4, R22 ;  /* 0x00000004101e7825 */ /* 0x002fc600078e0216 */
        /* <DEDUP_REMOVED lines=42> */
[----:B-1----:R-:W-:-:S03]  /*5fb0*/  IMAD.WIDE R24, R16, 0x4, R20 ;  /* 0x0000000410187825 */ /* 0x002fc600078e0214 */
[----:B------:R2:W-:Y:S01]  /*5fc0*/  STL.64 [R1+0x458], R30 ;  /* 0x0004581e01007387 */ /* 0x0005e20000100a00 */
[----:B---3--:R-:W-:-:S03]  /*5fd0*/  VIADD R16, R232, 0xffffffe1 ;  /* 0xffffffe1e8107836 */ /* 0x008fc60000000000 */
[----:B------:R1:W-:Y:S01]  /*5fe0*/  LDGSTS.E [R15+0x800c], desc[UR48][R26.64], !P0 ;  /* 0x0800c0001a0f7fae */ /* 0x0003e2000c121870 */
[----:B------:R-:W3:Y:S03]  /*5ff0*/  LDC R232, c[0x0][0x230] ;  /* 0x00008c00ffe87b82 */ /* 0x000ee60000000800 */
[----:B------:R4:W-:Y:S04]  /*6000*/  STL.64 [R1+0x468], R28 ;  /* 0x0004681c01007387 */ /* 0x0009e80000100a00 */
[----:B------:R1:W-:Y:S01]  /*6010*/  LDGSTS.E [R15+0xc00c], desc[UR48][R24.64], !P0 ;  /* 0x0c00c000180f7fae */ /* 0x0003e2000c121870 */
[----:B--2---:R-:W-:Y:S01]  /*6020*/  IMAD.WIDE R30, R0, 0x4, R22 ;  /* 0x00000004001e7825 */ /* 0x004fe200078e0216 */
[----:B------:R-:W-:-:S02]  /*6030*/  ISETP.GE.U32.AND P0, PT, R16, 0x7fffffa2, PT ;  /* 0x7fffffa21000780c */ /* 0x000fc40003f06070 */
[----:B------:R1:W-:Y:S01]  /*6040*/  STL.64 [R1+0x470], R26 ;  /* 0x0004701a01007387 */ /* 0x0003e20000100a00 */
[----:B------:R-:W-:Y:S02]  /*6050*/  IMAD R16, R18, 0x39, RZ ;  /* 0x0000003912107824 */ /* 0x000fe400078e02ff */
[C---:B----4-:R-:W-:Y:S01]  /*6060*/  IMAD.WIDE R28, R0.reuse, 0x4, R54 ;  /* 0x00000004001c7825 */ /* 0x050fe200078e0236 */
[----:B------:R2:W-:Y:S04]  /*6070*/  STL.64 [R1+0x478], R24 ;  /* 0x0004781801007387 */ /* 0x0005e80000100a00 */
[----:B------:R4:W-:Y:S01]  /*6080*/  STL.64 [R1+0x480], R30 ;  /* 0x0004801e01007387 */ /* 0x0009e20000100a00 */
[----:B-1----:R-:W-:-:S03]  /*6090*/  IMAD.WIDE R26, R0, 0x4, R52 ;  /* 0x00000004001a7825 */ /* 0x002fc600078e0234 */
[----:B------:R4:W-:Y:S01]  /*60a0*/  LDGSTS.E [R15+0x10000], desc[UR48][R30.64], !P2 ;  /* 0x100000001e0f7fae */ /* 0x0009e2000d121870 */
[----:B--2---:R-:W-:Y:S01]  /*60b0*/  IMAD.WIDE R24, R0, 0x4, R20 ;  /* 0x0000000400187825 */ /* 0x004fe200078e0214 */
[----:B------:R-:W-:Y:S02]  /*60c0*/  IADD3 R0, R17, -0x20, RZ ;  /* 0xffffffe011007810 */ /* 0x000fe40007ffe0ff */
[----:B------:R1:W-:Y:S01]  /*60d0*/  STL.64 [R1+0x490], R28 ;  /* 0x0004901c01007387 */ /* 0x0003e20000100a00 */
[----:B------:R-:W2:Y:S03]  /*60e0*/  LDC R17, c[0x0][0x230] ;  /* 0x00008c00ff117b82 */ /* 0x000ea60000000800 */
[----:B------:R1:W-:Y:S01]  /*60f0*/  LDGSTS.E [R15+0x14000], desc[UR48][R28.64], !P2 ;  /* 0x140000001c0f7fae */ /* 0x0003e2000d121870 */
[----:B----4-:R-:W-:-:S03]  /*6100*/  IMAD.WIDE R30, R16, 0x4, R22 ;  /* 0x00000004101e7825 */ /* 0x010fc600078e0216 */
[----:B------:R4:W-:Y:S04]  /*6110*/  STL.64 [R1+0x498], R26 ;  /* 0x0004981a01007387 */ /* 0x0009e80000100a00 */
[----:B------:R4:W-:Y:S01]  /*6120*/  LDGSTS.E [R15+0x18000], desc[UR48][R26.64], !P2 ;  /* 0x180000001a0f7fae */ /* 0x0009e2000d121870 */
[----:B-1----:R-:W-:-:S03]  /*6130*/  IMAD.WIDE R28, R16, 0x4, R54 ;  /* 0x00000004101c7825 */ /* 0x002fc600078e0236 */
[----:B------:R1:W-:Y:S04]  /*6140*/  STL.64 [R1+0x4a0], R24 ;  /* 0x0004a01801007387 */ /* 0x0003e80000100a00 */
[----:B------:R1:W-:Y:S01]  /*6150*/  LDGSTS.E [R15+0x1c000], desc[UR48][R24.64], !P2 ;  /* 0x1c000000180f7fae */ /* 0x0003e2000d121870 */
[----:B------:R-:W-:Y:S01]  /*6160*/  ISETP.GE.U32.AND P2, PT, R0, 0x7fffffa1, PT ;  /* 0x7fffffa10000780c */ /* 0x000fe20003f46070 */
[----:B------:R-:W-:Y:S02]  /*6170*/  VIADD R0, R19, 0xffffffc3 ;  /* 0xffffffc313007836 */ /* 0x000fe40000000000 */
[C---:B----4-:R-:W-:Y:S01]  /*6180*/  IMAD.WIDE R26, R16.reuse, 0x4, R52 ;  /* 0x00000004101a7825 */ /* 0x050fe200078e0234 */
[----:B------:R4:W-:Y:S01]  /*6190*/  LDGSTS.E [R15+0x10004], desc[UR48][R30.64], !P4 ;  /* 0x100040001e0f7fae */ /* 0x0009e2000e121870 */
[----:B------:R-:W3:Y:S03]  /*61a0*/  LDC R19, c[0x0][0x230] ;  /* 0x00008c00ff137b82 */ /* 0x000ee60000000800 */
[----:B------:R4:W-:Y:S01]  /*61b0*/  LDGSTS.E [R15+0x14004], desc[UR48][R28.64], !P4 ;  /* 0x140040001c0f7fae */ /* 0x0009e2000e121870 */
[----:B-1----:R-:W-:-:S03]  /*61c0*/  IMAD.WIDE R24, R16, 0x4, R20 ;  /* 0x0000000410187825 */ /* 0x002fc600078e0214 */
[----:B------:R1:W-:Y:S01]  /*61d0*/  LDGSTS.E [R15+0x18004], desc[UR48][R26.64], !P4 ;  /* 0x180040001a0f7fae */ /* 0x0003e2000e121870 */
[----:B------:R-:W-:-:S03]  /*61e0*/  IMAD R16, R18, 0x3b, RZ ;  /* 0x0000003b12107824 */ /* 0x000fc600078e02ff */
[----:B------:R2:W-:Y:S01]  /*61f0*/  LDGSTS.E [R15+0x1c004], desc[UR48][R24.64], !P4 ;  /* 0x1c004000180f7fae */ /* 0x0005e2000e121870 */
[----:B------:R-:W-:Y:S01]  /*6200*/  ISETP.GE.U32.AND P4, PT, R0, 0x7fffff84, PT ;  /* 0x7fffff840000780c */ /* 0x000fe20003f86070 */
[----:B------:R-:W-:Y:S02]  /*6210*/  IMAD R0, R18, 0x3a, RZ ;  /* 0x0000003a12007824 */ /* 0x000fe400078e02ff */
[----:B------:R4:W-:Y:S04]  /*6220*/  STL.64 [R1+0x4a8], R30 ;  /* 0x0004a81e01007387 */ /* 0x0009e80000100a00 */
[----:B------:R1:W-:Y:S04]  /*6230*/  STL.64 [R1+0x4b8], R28 ;  /* 0x0004b81c01007387 */ /* 0x0003e80000100a00 */
[----:B------:R2:W-:Y:S01]  /*6240*/  STL.64 [R1+0x4c0], R26 ;  /* 0x0004c01a01007387 */ /* 0x0005e20000100a00 */
[----:B---3--:R-:W-:Y:S01]  /*6250*/  IADD3 R19, R19, -0x40, RZ ;  /* 0xffffffc013137810 */ /* 0x008fe20007ffe0ff */
[----:B----4-:R-:W-:-:S02]  /*6260*/  IMAD.WIDE R30, R0, 0x4, R22 ;  /* 0x00000004001e7825 */ /* 0x010fc400078e0216 */
[----:B------:R3:W-:Y:S02]  /*6270*/  STL.64 [R1+0x4c8], R24 ;  /* 0x0004c81801007387 */ /* 0x0007e40000100a00 */
[C---:B-1----:R-:W-:Y:S02]  /*6280*/  IMAD.WIDE R28, R0.reuse, 0x4, R54 ;  /* 0x00000004001c7825 */ /* 0x042fe400078e0236 */
[----:B------:R1:W-:Y:S02]  /*6290*/  STL.64 [R1+0x4d0], R30 ;  /* 0x0004d01e01007387 */ /* 0x0003e40000100a00 */
[C---:B--2---:R-:W-:Y:S02]  /*62a0*/  IMAD.WIDE R26, R0.reuse, 0x4, R52 ;  /* 0x00000004001a7825 */ /* 0x044fe400078e0234 */
[----:B------:R1:W-:Y:S02]  /*62b0*/  LDGSTS.E [R15+0x10008], desc[UR48][R30.64], !P6 ;  /* 0x100080001e0f7fae */ /* 0x0003e4000f121870 */
[----:B---3--:R-:W-:-:S02]  /*62c0*/  IMAD.WIDE R24, R0, 0x4, R20 ;  /* 0x0000000400187825 */ /* 0x008fc400078e0214 */
[----:B------:R2:W-:Y:S02]  /*62d0*/  STL.64 [R1+0x4e8], R28 ;  /* 0x0004e81c01007387 */ /* 0x0005e40000100a00 */
[----:B------:R-:W-:Y:S02]  /*62e0*/  VIADD R0, R232, 0xffffffc2 ;  /* 0xffffffc2e8007836 */ /* 0x000fe40000000000 */
[----:B------:R2:W-:Y:S01]  /*62f0*/  LDGSTS.E [R15+0x14008], desc[UR48][R28.64], !P6 ;  /* 0x140080001c0f7fae */ /* 0x0005e2000f121870 */
[----:B------:R-:W-:Y:S02]  /*6300*/  IMAD R232, R18, 0x1e, RZ ;  /* 0x0000001e12e87824 */ /* 0x000fe400078e02ff */
[C---:B-1----:R-:W-:Y:S01]  /*6310*/  IMAD.WIDE R30, R16.reuse, 0x4, R22 ;  /* 0x00000004101e7825 */ /* 0x042fe200078e0216 */
[----:B------:R1:W-:Y:S04]  /*6320*/  STL.64 [R1+0x508], R26 ;  /* 0x0005081a01007387 */ /* 0x0003e80000100a00 */
[----:B------:R1:W-:Y:S01]  /*6330*/  LDGSTS.E [R15+0x18008], desc[UR48][R26.64], !P6 ;  /* 0x180080001a0f7fae */ /* 0x0003e2000f121870 */
[----:B--2---:R-:W-:-:S03]  /*6340*/  IMAD.WIDE R28, R16, 0x4, R54 ;  /* 0x00000004101c7825 */ /* 0x004fc600078e0236 */
[----:B------:R2:W-:Y:S04]  /*6350*/  STL.64 [R1+0x510], R24 ;  /* 0x0005101801007387 */ /* 0x0005e80000100a00 */
[----:B------:R2:W-:Y:S01]  /*6360*/  LDGSTS.E [R15+0x1c008], desc[UR48][R24.64], !P6 ;  /* 0x1c008000180f7fae */ /* 0x0005e2000f121870 */
[----:B------:R-:W-:Y:S01]  /*6370*/  ISETP.GE.U32.AND P6, PT, R0, 0x7fffff83, PT ;  /* 0x7fffff830000780c */ /* 0x000fe20003fc6070 */
[----:B------:R-:W-:Y:S02]  /*6380*/  VIADD R0, R17, 0xffffffc1 ;  /* 0xffffffc111007836 */ /* 0x000fe40000000000 */
[----:B-1----:R-:W-:Y:S01]  /*6390*/  IMAD.WIDE R26, R16, 0x4, R52 ;  /* 0x00000004101a7825 */ /* 0x002fe200078e0234 */
[----:B------:R1:W-:Y:S03]  /*63a0*/  LDGSTS.E [R15+0x1000c], desc[UR48][R30.64], !P5 ;  /* 0x1000c0001e0f7fae */ /* 0x0003e6000e921870 */
[----:B------:R-:W-:Y:S01]  /*63b0*/  IMAD R17, R18, 0x1d, RZ ;  /* 0x0000001d12117824 */ /* 0x000fe200078e02ff */
[----:B------:R3:W-:Y:S01]  /*63c0*/  LDGSTS.E [R15+0x1400c], desc[UR48][R28.64], !P5 ;  /* 0x1400c0001c0f7fae */ /* 0x0007e2000e921870 */
[----:B--2---:R-:W-:-:S03]  /*63d0*/  IMAD.WIDE R24, R16, 0x4, R20 ;  /* 0x0000000410187825 */ /* 0x004fc600078e0214 */
[----:B------:R2:W-:Y:S01]  /*63e0*/  LDGSTS.E [R15+0x1800c], desc[UR48][R26.64], !P5 ;  /* 0x1800c0001a0f7fae */ /* 0x0005e2000e921870 */
[----:B------:R-:W-:Y:S01]  /*63f0*/  LOP3.LUT R16, R6, 0x70, RZ, 0x3c, !PT ;  /* 0x0000007006107812 */ /* 0x000fe200078e3cff */
[C-C-:B------:R-:W-:Y:S02]  /*6400*/  IMAD.WIDE R36, R17.reuse, 0x4, R22.reuse ;  /* 0x0000000411247825 */ /* 0x140fe400078e0216 */
[----:B------:R4:W-:Y:S01]  /*6410*/  LDGSTS.E [R15+0x1c00c], desc[UR48][R24.64], !P5 ;  /* 0x1c00c000180f7fae */ /* 0x0009e2000e921870 */
[----:B------:R-:W-:Y:S01]  /*6420*/  ISETP.GE.U32.AND P5, PT, R0, 0x7fffff82, PT ;  /* 0x7fffff820000780c */ /* 0x000fe20003fa6070 */
[----:B------:R-:W-:Y:S02]  /*6430*/  IMAD R0, R18, 0x1c, RZ ;  /* 0x0000001c12007824 */ /* 0x000fe400078e02ff */
[----:B------:R1:W-:Y:S01]  /*6440*/  STL.64 [R1+0x538], R30 ;  /* 0x0005381e01007387 */ /* 0x0003e20000100a00 */
[----:B------:R-:W-:Y:S02]  /*6450*/  VIADD R16, R16, UR10 ;  /* 0x0000000a10107c36 */ /* 0x000fe40008000000 */
[C---:B------:R-:W-:Y:S01]  /*6460*/  IMAD.WIDE R58, R0.reuse, 0x4, R22 ;  /* 0x00000004003a7825 */ /* 0x040fe200078e0216 */
[----:B------:R3:W-:Y:S03]  /*6470*/  STL.64 [R1+0x558], R28 ;  /* 0x0005581c01007387 */ /* 0x0007e60000100a00 */
[C---:B------:R-:W-:Y:S01]  /*6480*/  IMAD.WIDE R56, R0.reuse, 0x4, R54 ;  /* 0x0000000400387825 */ /* 0x040fe200078e0236 */
[----:B------:R-:W-:Y:S03]  /*6490*/  LDGSTS.E [R16], desc[UR48][R58.64], !P3 ;  /* 0x000000003a107fae */ /* 0x000fe6000d921870 */
[C---:B------:R-:W-:Y:S01]  /*64a0*/  IMAD.WIDE R50, R0.reuse, 0x4, R52 ;  /* 0x0000000400327825 */ /* 0x040fe200078e0234 */
[----:B------:R2:W-:Y:S03]  /*64b0*/  STL.64 [R1+0x578], R26 ;  /* 0x0005781a01007387 */ /* 0x0005e60000100a00 */
[----:B------:R-:W-:Y:S01]  /*64c0*/  IMAD.WIDE R38, R0, 0x4, R20 ;  /* 0x0000000400267825 */ /* 0x000fe200078e0214 */
[----:B------:R-:W-:Y:S03]  /*64d0*/  LDGSTS.E [R16+0x4000], desc[UR48][R56.64], !P3 ;  /* 0x0400000038107fae */ /* 0x000fe6000d921870 */
[C---:B-1----:R-:W-:Y:S01]  /*64e0*/  IMAD.WIDE R30, R17.reuse, 0x4, R54 ;  /* 0x00000004111e7825 */ /* 0x042fe200078e0236 */
[----:B------:R4:W-:Y:S03]  /*64f0*/  STL.64 [R1+0x590], R24 ;  /* 0x0005901801007387 */ /* 0x0009e60000100a00 */
[C---:B---3--:R-:W-:Y:S01]  /*6500*/  IMAD.WIDE R28, R17.reuse, 0x4, R52 ;  /* 0x00000004111c7825 */ /* 0x048fe200078e0234 */
[----:B------:R-:W-:Y:S03]  /*6510*/  LDGSTS.E [R16+0x8000], desc[UR48][R50.64], !P3 ;  /* 0x0800000032107fae */ /* 0x000fe6000d921870 */
[----:B--2---:R-:W-:Y:S01]  /*6520*/  IMAD.WIDE R26, R17, 0x4, R20 ;  /* 0x00000004111a7825 */ /* 0x004fe200078e0214 */
[----:B------:R-:W-:Y:S01]  /*6530*/  LDGSTS.E [R16+0xc000], desc[UR48][R38.64], !P3 ;  /* 0x0c00000026107fae */ /* 0x000fe2000d921870 */
[----:B------:R-:W-:-:S02]  /*6540*/  ISETP.GE.AND P3, PT, R233, R19, PT ;  /* 0x00000013e900720c */ /* 0x000fc40003f66270 */
[----:B----4-:R-:W-:Y:S01]  /*6550*/  VIADD R24, R252, 0x3f ;  /* 0x0000003ffc187836 */ /* 0x010fe20000000000 */
[----:B------:R1:W-:Y:S01]  /*6560*/  LDGSTS.E [R16+0x4], desc[UR48][R36.64], !P1 ;  /* 0x0000400024107fae */ /* 0x0003e2000c921870 */
[----:B------:R-:W2:Y:S01]  /*6570*/  LDC R252, c[0x0][0x230] ;  /* 0x00008c00fffc7b82 */ /* 0x000ea20000000800 */
[----:B------:R-:W-:Y:S02]  /*6580*/  SEL R17, RZ, 0x4, P3 ;  /* 0x00000004ff117807 */ /* 0x000fe40001800000 */
[----:B------:R3:W-:Y:S01]  /*6590*/  LDGSTS.E [R16+0x4004], desc[UR48][R30.64], !P1 ;  /* 0x040040001e107fae */ /* 0x0007e2000c921870 */
[----:B------:R-:W-:Y:S01]  /*65a0*/  ISETP.GE.AND P3, PT, R233, UR4, PT ;  /* 0x00000004e9007c0c */ /* 0x000fe2000bf66270 */
[----:B------:R-:W-:Y:S02]  /*65b0*/  ULDC.64 UR4, c[0x0][0x238] ;  /* 0x00008e0000047ab9 */ /* 0x000fe40000000a00 */
[----:B------:R4:W-:Y:S01]  /*65c0*/  LDGSTS.E [R16+0x8004], desc[UR48][R28.64], !P1 ;  /* 0x080040001c107fae */ /* 0x0009e2000c921870 */
[----:B------:R-:W-:-:S03]  /*65d0*/  USHF.L.U32 UR7, UR4, 0x6, URZ ;  /* 0x0000000604077899 */ /* 0x000fc6000800063f */
[----:B------:R4:W-:Y:S01]  /*65e0*/  LDGSTS.E [R16+0xc004], desc[UR48][R26.64], !P1 ;  /* 0x0c0040001a107fae */ /* 0x0009e2000c921870 */
[----:B------:R-:W-:-:S03]  /*65f0*/  ISETP.GT.AND P1, PT, R24, 0x3f, PT ;  /* 0x0000003f1800780c */ /* 0x000fc60003f24270 */
[----:B------:R-:W-:Y:S01]  /*6600*/  STL.64 [R1+0x598], R58 ;  /* 0x0005983a01007387 */ /* 0x000fe20000100a00 */
[----:B------:R-:W-:Y:S02]  /*6610*/  SEL R0, RZ, 0x4, !P1 ;  /* 0x00000004ff007807 */ /* 0x000fe40004800000 */
[----:B------:R-:W-:Y:S01]  /*6620*/  ISETP.GE.U32.AND P1, PT, R19, 0x7fffff81, PT ;  /* 0x7fffff811300780c */ /* 0x000fe20003f26070 */
[----:B------:R1:W-:Y:S01]  /*6630*/  STL.64 [R1+0x5d8], R36 ;  /* 0x0005d82401007387 */ /* 0x0003e20000100a00 */
[----:B------:R-:W-:Y:S02]  /*6640*/  SEL R19, R0, RZ, !P3 ;  /* 0x000000ff00137207 */ /* 0x000fe40005800000 */
[----:B------:R-:W-:Y:S01]  /*6650*/  ISETP.GT.AND P3, PT, R24, 0x7f, PT ;  /* 0x0000007f1800780c */ /* 0x000fe20003f64270 */
[----:B------:R-:W-:Y:S01]  /*6660*/  STL.64 [R1+0x5a8], R56 ;  /* 0x0005a83801007387 */ /* 0x000fe20000100a00 */
[----:B------:R-:W-:Y:S02]  /*6670*/  IMAD.WIDE R24, R232, 0x4, R20 ;  /* 0x00000004e8187825 */ /* 0x000fe400078e0214 */
[----:B------:R-:W-:Y:S01]  /*6680*/  SEL R0, R17, RZ, P3 ;  /* 0x000000ff11007207 */ /* 0x000fe20001800000 */
[----:B------:R-:W-:Y:S01]  /*6690*/  STL.64 [R1+0x5b8], R50 ;  /* 0x0005b83201007387 */ /* 0x000fe20000100a00 */
[----:B------:R-:W-:Y:S01]  /*66a0*/  IMAD R17, R18, 0x1f, RZ ;  /* 0x0000001f12117824 */ /* 0x000fe200078e02ff */
[----:B------:R-:W-:Y:S01]  /*66b0*/  ISETP.NE.U32.AND P3, PT, R19, RZ, PT ;  /* 0x000000ff1300720c */ /* 0x000fe20003f65070 */
[----:B-1----:R-:W1:Y:S01]  /*66c0*/  LDC R36, c[0x0][0x230] ;  /* 0x00008c00ff247b82 */ /* 0x002e620000000800 */
[----:B------:R-:W-:Y:S04]  /*66d0*/  STL.64 [R1+0x5c8], R38 ;  /* 0x0005c82601007387 */ /* 0x000fe80000100a00 */
[----:B------:R3:W-:Y:S03]  /*66e0*/  STL.64 [R1+0x5e0], R30 ;  /* 0x0005e01e01007387 */ /* 0x0007e60000100a00 */
[----:B------:R-:W1:Y:S01]  /*66f0*/  LDC R19, c[0x0][0x230] ;  /* 0x00008c00ff137b82 */ /* 0x000e620000000800 */
[----:B------:R4:W-:Y:S04]  /*6700*/  STL.64 [R1+0x5f0], R28 ;  /* 0x0005f01c01007387 */ /* 0x0009e80000100a00 */
[----:B------:R2:W-:Y:S01]  /*6710*/  STL.64 [R1+0x600], R26 ;  /* 0x0006001a01007387 */ /* 0x0005e20000100a00 */
[----:B---3--:R-:W-:-:S04]  /*6720*/  IMAD.WIDE R30, R232, 0x4, R22 ;  /* 0x00000004e81e7825 */ /* 0x008fc800078e0216 */
[C---:B----4-:R-:W-:Y:S01]  /*6730*/  IMAD.WIDE R28, R232.reuse, 0x4, R54 ;  /* 0x00000004e81c7825 */ /* 0x050fe200078e0236 */
[----:B------:R3:W-:Y:S03]  /*6740*/  LDGSTS.E [R16+0x8], desc[UR48][R30.64], !P0 ;  /* 0x000080001e107fae */ /* 0x0007e6000c121870 */
[----:B--2---:R-:W-:Y:S01]  /*6750*/  IMAD.WIDE R26, R232, 0x4, R52 ;  /* 0x00000004e81a7825 */ /* 0x004fe200078e0234 */
[----:B------:R2:W-:Y:S01]  /*6760*/  LDGSTS.E [R16+0x4008], desc[UR48][R28.64], !P0 ;  /* 0x040080001c107fae */ /* 0x0005e2000c121870 */
[----:B------:R-:W4:Y:S03]  /*6770*/  LDC R232, c[0x0][0x230] ;  /* 0x00008c00ffe87b82 */ /* 0x000f260000000800 */
[----:B------:R3:W-:Y:S04]  /*6780*/  STL.64 [R1+0x618], R30 ;  /* 0x0006181e01007387 */ /* 0x0007e80000100a00 */
[----:B------:R2:W-:Y:S04]  /*6790*/  LDGSTS.E [R16+0x8008], desc[UR48][R26.64], !P0 ;  /* 0x080080001a107fae */ /* 0x0005e8000c121870 */
[----:B------:R2:W-:Y:S04]  /*67a0*/  STL.64 [R1+0x620], R28 ;  /* 0x0006201c01007387 */ /* 0x0005e80000100a00 */
[----:B------:R1:W-:Y:S01]  /*67b0*/  LDGSTS.E [R16+0xc008], desc[UR48][R24.64], !P0 ;  /* 0x0c00800018107fae */ /* 0x0003e2000c121870 */
[----:B---3--:R-:W-:Y:S01]  /*67c0*/  IMAD.WIDE R30, R17, 0x4, R22 ;  /* 0x00000004111e7825 */ /* 0x008fe200078e0216 */
[----:B------:R-:W-:-:S02]  /*67d0*/  ISETP.NE.U32.AND P0, PT, R0, RZ, PT ;  /* 0x000000ff0000720c */ /* 0x000fc40003f05070 */
[----:B------:R3:W-:Y:S01]  /*67e0*/  STL.64 [R1+0x628], R26 ;  /* 0x0006281a01007387 */ /* 0x0007e20000100a00 */
[----:B------:R-:W-:Y:S02]  /*67f0*/  IMAD R0, R18, 0x3c, RZ ;  /* 0x0000003c12007824 */ /* 0x000fe400078e02ff */
[C---:B--2---:R-:W-:Y:S01]  /*6800*/  IMAD.WIDE R28, R17.reuse, 0x4, R54 ;  /* 0x00000004111c7825 */ /* 0x044fe200078e0236 */
[----:B------:R1:W-:Y:S04]  /*6810*/  STL.64 [R1+0x638], R24 ;  /* 0x0006381801007387 */ /* 0x0003e80000100a00 */
[----:B------:R2:W-:Y:S01]  /*6820*/  STL.64 [R1+0x660], R30 ;  /* 0x0006601e01007387 */ /* 0x0005e20000100a00 */
[----:B---3--:R-:W-:-:S03]  /*6830*/  IMAD.WIDE R26, R17, 0x4, R52 ;  /* 0x00000004111a7825 */ /* 0x008fc600078e0234 */
[----:B------:R2:W-:Y:S01]  /*6840*/  LDGSTS.E [R16+0xc], desc[UR48][R30.64], !P2 ;  /* 0x0000c0001e107fae */ /* 0x0005e2000d121870 */
[----:B-1----:R-:W-:-:S03]  /*6850*/  IMAD.WIDE R24, R17, 0x4, R20 ;  /* 0x0000000411187825 */ /* 0x002fc600078e0214 */
        /* <DEDUP_REMOVED lines=12> */
[----:B--2---:R-:W-:Y:S01]  /*6920*/  IMAD.WIDE R26, R0, 0x4, R52 ;  /* 0x00000004001a7825 */ /* 0x004fe200078e0234 */
[----:B------:R2:W-:Y:S03]  /*6930*/  LDGSTS.E [R16+0x10000], desc[UR48][R30.64], !P4 ;  /* 0x100000001e107fae */ /* 0x0005e6000e121870 */
[----:B---3--:R-:W-:Y:S01]  /*6940*/  VIADD R252, R252, 0xffffff9e ;  /* 0xffffff9efcfc7836 */ /* 0x008fe20000000000 */
[----:B------:R3:W-:Y:S01]  /*6950*/  LDGSTS.E [R16+0x14000], desc[UR48][R28.64], !P4 ;  /* 0x140000001c107fae */ /* 0x0007e2000e121870 */
[----:B-1----:R-:W-:Y:S01]  /*6960*/  IMAD.WIDE R24, R0, 0x4, R20 ;  /* 0x0000000400187825 */ /* 0x002fe200078e0214 */
[----:B------:R-:W-:-:S02]  /*6970*/  IADD3 R0, R36, -0x42, RZ ;  /* 0xffffffbe24007810 */ /* 0x000fc40007ffe0ff */
[----:B------:R2:W-:Y:S01]  /*6980*/  STL.64 [R1+0x668], R30 ;  /* 0x0006681e01007387 */ /* 0x0005e20000100a00 */
[----:B------:R-:W1:Y:S03]  /*6990*/  LDC R36, c[0x0][0x230] ;  /* 0x00008c00ff247b82 */ /* 0x000e660000000800 */
[----:B------:R4:W-:Y:S04]  /*69a0*/  LDGSTS.E [R16+0x18000], desc[UR48][R26.64], !P4 ;  /* 0x180000001a107fae */ /* 0x0009e8000e121870 */
[----:B------:R4:W-:Y:S01]  /*69b0*/  LDGSTS.E [R16+0x1c000], desc[UR48][R24.64], !P4 ;  /* 0x1c00000018107fae */ /* 0x0009e2000e121870 */
[----:B------:R-:W-:Y:S01]  /*69c0*/  ISETP.GE.U32.AND P4, PT, R0, 0x7fffff7f, PT ;  /* 0x7fffff7f0000780c */ /* 0x000fe20003f86070 */
[----:B------:R-:W-:-:S02]  /*69d0*/  IMAD R0, R18, 0x3e, RZ ;  /* 0x0000003e12007824 */ /* 0x000fc400078e02ff */
[C---:B--2---:R-:W-:Y:S01]  /*69e0*/  IMAD.WIDE R30, R17.reuse, 0x4, R22 ;  /* 0x00000004111e7825 */ /* 0x044fe200078e0216 */
[----:B------:R3:W-:Y:S03]  /*69f0*/  STL.64 [R1+0x718], R28 ;  /* 0x0007181c01007387 */ /* 0x0007e60000100a00 */
[----:B------:R-:W-:Y:S01]  /*6a00*/  IMAD R18, R18, 0x3f, RZ ;  /* 0x0000003f12127824 */ /* 0x000fe200078e02ff */
[----:B------:R4:W-:Y:S04]  /*6a10*/  STL.64 [R1+0x740], R26 ;  /* 0x0007401a01007387 */ /* 0x0009e80000100a00 */
[----:B------:R2:W-:Y:S01]  /*6a20*/  STL.64 [R1+0x748], R24 ;  /* 0x0007481801007387 */ /* 0x0005e20000100a00 */
[----:B---3--:R-:W-:-:S03]  /*6a30*/  IMAD.WIDE R28, R17, 0x4, R54 ;  /* 0x00000004111c7825 */ /* 0x008fc600078e0236 */
[----:B------:R3:W-:Y:S01]  /*6a40*/  STL.64 [R1+0x680], R30 ;  /* 0x0006801e01007387 */ /* 0x0007e20000100a00 */
[----:B----4-:R-:W-:-:S03]  /*6a50*/  IMAD.WIDE R26, R17, 0x4, R52 ;  /* 0x00000004111a7825 */ /* 0x010fc600078e0234 */
[----:B------:R3:W-:Y:S01]  /*6a60*/  LDGSTS.E [R16+0x10004], desc[UR48][R30.64], !P6 ;  /* 0x100040001e107fae */ /* 0x0007e2000f121870 */
[----:B--2---:R-:W-:-:S03]  /*6a70*/  IMAD.WIDE R24, R17, 0x4, R20 ;  /* 0x0000000411187825 */ /* 0x004fc600078e0214 */
[----:B------:R2:W-:Y:S01]  /*6a80*/  STL.64 [R1+0x758], R28 ;  /* 0x0007581c01007387 */ /* 0x0005e20000100a00 */
[----:B------:R-:W-:-:S03]  /*6a90*/  VIADD R17, R19, 0xffffffbd ;  /* 0xffffffbd13117836 */ /* 0x000fc60000000000 */
[----:B------:R2:W-:Y:S01]  /*6aa0*/  LDGSTS.E [R16+0x14004], desc[UR48][R28.64], !P6 ;  /* 0x140040001c107fae */ /* 0x0005e2000f121870 */
[----:B------:R-:W-:Y:S01]  /*6ab0*/  LOP3.LUT R19, R7, 0x40, RZ, 0x3c, !PT ;  /* 0x0000004007137812 */ /* 0x000fe200078e3cff */
[C---:B---3--:R-:W-:Y:S02]  /*6ac0*/  IMAD.WIDE R30, R0.reuse, 0x4, R22 ;  /* 0x00000004001e7825 */ /* 0x048fe400078e0216 */
[----:B------:R3:W-:Y:S04]  /*6ad0*/  STL.64 [R1+0x760], R26 ;  /* 0x0007601a01007387 */ /* 0x0007e80000100a00 */
[----:B------:R3:W-:Y:S01]  /*6ae0*/  LDGSTS.E [R16+0x18004], desc[UR48][R26.64], !P6 ;  /* 0x180040001a107fae */ /* 0x0007e2000f121870 */
[----:B--2---:R-:W-:-:S03]  /*6af0*/  IMAD.WIDE R28, R0, 0x4, R54 ;  /* 0x00000004001c7825 */ /* 0x004fc600078e0236 */
[----:B------:R2:W-:Y:S04]  /*6b00*/  STL.64 [R1+0x770], R24 ;  /* 0x0007701801007387 */ /* 0x0005e80000100a00 */
[----:B------:R2:W-:Y:S01]  /*6b10*/  LDGSTS.E [R16+0x1c004], desc[UR48][R24.64], !P6 ;  /* 0x1c00400018107fae */ /* 0x0005e2000f121870 */
[----:B------:R-:W-:Y:S02]  /*6b20*/  ISETP.GE.U32.AND P6, PT, R17, 0x7fffff7e, PT ;  /* 0x7fffff7e1100780c */ /* 0x000fe40003fc6070 */
[----:B------:R-:W-:Y:S01]  /*6b30*/  MOV R17, UR7 ;  /* 0x0000000700117c02 */ /* 0x000fe20008000f00 */
[C---:B---3--:R-:W-:Y:S01]  /*6b40*/  IMAD.WIDE R26, R0.reuse, 0x4, R52 ;  /* 0x00000004001a7825 */ /* 0x048fe200078e0234 */
[----:B------:R3:W-:Y:S04]  /*6b50*/  STL.64 [R1+0x678], R30 ;  /* 0x0006781e01007387 */ /* 0x0007e80000100a00 */
[----:B------:R3:W-:Y:S01]  /*6b60*/  LDGSTS.E [R16+0x10008], desc[UR48][R30.64], !P5 ;  /* 0x100080001e107fae */ /* 0x0007e2000e921870 */
[----:B--2---:R-:W-:-:S03]  /*6b70*/  IMAD.WIDE R24, R0, 0x4, R20 ;  /* 0x0000000400187825 */ /* 0x004fc600078e0214 */
[----:B------:R2:W-:Y:S01]  /*6b80*/  STL.64 [R1+0x768], R28 ;  /* 0x0007681c01007387 */ /* 0x0005e20000100a00 */
[----:B------:R-:W-:-:S03]  /*6b90*/  VIADD R0, R232, 0xffffffbc ;  /* 0xffffffbce8007836 */ /* 0x000fc60000000000 */
[----:B------:R2:W-:Y:S01]  /*6ba0*/  LDGSTS.E [R16+0x14008], desc[UR48][R28.64], !P5 ;  /* 0x140080001c107fae */ /* 0x0005e2000e921870 */
[----:B------:R-:W-:Y:S02]  /*6bb0*/  IMAD.U32 R232, RZ, RZ, UR10 ;  /* 0x0000000affe87e24 */ /* 0x000fe4000f8e00ff */
[----:B---3--:R-:W-:Y:S01]  /*6bc0*/  IMAD.MOV.U32 R30, RZ, RZ, R32 ;  /* 0x000000ffff1e7224 */ /* 0x008fe200078e0020 */
[----:B------:R-:W-:Y:S01]  /*6bd0*/  MOV R31, R33 ;  /* 0x00000021001f7202 */ /* 0x000fe20000000f00 */
[----:B------:R-:W-:Y:S01]  /*6be0*/  IMAD.WIDE R32, R18, 0x4, R22 ;  /* 0x0000000412207825 */ /* 0x000fe200078e0216 */
[----:B------:R3:W-:Y:S01]  /*6bf0*/  STL.64 [R1+0x788], R26 ;  /* 0x0007881a01007387 */ /* 0x0007e20000100a00 */
[----:B------:R-:W-:-:S03]  /*6c00*/  IADD3 R19, R232, 0x100000, R19 ;  /* 0x00100000e8137810 */ /* 0x000fc60007ffe013 */
[----:B------:R3:W-:Y:S01]  /*6c10*/  LDGSTS.E [R16+0x18008], desc[UR48][R26.64], !P5 ;  /* 0x180080001a107fae */ /* 0x0007e2000e921870 */
[----:B--2---:R-:W-:-:S03]  /*6c20*/  IMAD.WIDE R28, R18, 0x4, R54 ;  /* 0x00000004121c7825 */ /* 0x004fc600078e0236 */
[----:B------:R2:W-:Y:S04]  /*6c30*/  STL.64 [R1+0x780], R24 ;  /* 0x0007801801007387 */ /* 0x0005e80000100a00 */
[----:B------:R2:W-:Y:S01]  /*6c40*/  LDGSTS.E [R16+0x1c008], desc[UR48][R24.64], !P5 ;  /* 0x1c00800018107fae */ /* 0x0005e2000e921870 */
[----:B------:R-:W-:Y:S01]  /*6c50*/  ISETP.GE.U32.AND P5, PT, R0, 0x7fffff7d, PT ;  /* 0x7fffff7d0000780c */ /* 0x000fe20003fa6070 */
[----:B-1----:R-:W-:Y:S02]  /*6c60*/  VIADD R0, R36, 0xffffff9f ;  /* 0xffffff9f24007836 */ /* 0x002fe40000000000 */
[C---:B---3--:R-:W-:Y:S01]  /*6c70*/  IMAD.WIDE R26, R18.reuse, 0x4, R52 ;  /* 0x00000004121a7825 */ /* 0x048fe200078e0234 */
[----:B------:R1:W-:Y:S04]  /*6c80*/  STL.64 [R1+0x670], R32 ;  /* 0x0006702001007387 */ /* 0x0003e80000100a00 */
[----:B------:R-:W-:Y:S01]  /*6c90*/  STL.64 [R1+0x790], R28 ;  /* 0x0007901c01007387 */ /* 0x000fe20000100a00 */
[----:B--2---:R-:W-:-:S03]  /*6ca0*/  IMAD.WIDE R24, R18, 0x4, R20 ;  /* 0x0000000412187825 */ /* 0x004fc600078e0214 */
[----:B------:R2:W-:Y:S01]  /*6cb0*/  STL.64 [R1+0x7a0], R26 ;  /* 0x0007a01a01007387 */ /* 0x0005e20000100a00 */
[----:B------:R-:W-:-:S03]  /*6cc0*/  LOP3.LUT R18, R7, 0x20, RZ, 0x3c, !PT ;  /* 0x0000002007127812 */ /* 0x000fc600078e3cff */
[----:B------:R3:W-:Y:S01]  /*6cd0*/  STL.64 [R1+0x798], R24 ;  /* 0x0007981801007387 */ /* 0x0007e20000100a00 */
[----:B------:R-:W-:-:S03]  /*6ce0*/  IADD3 R18, R232, 0x100000, R18 ;  /* 0x00100000e8127810 */ /* 0x000fc60007ffe012 */
[----:B------:R4:W-:Y:S04]  /*6cf0*/  STL.64 [R1+0xac8], R6 ;  /* 0x000ac80601007387 */ /* 0x0009e80000100a00 */
[----:B------:R-:W4:Y:S04]  /*6d00*/  LDL.64 R234, [R1+0x658] ;  /* 0x0006580001ea7983 */ /* 0x000f280000100a00 */
[----:B------:R-:W4:Y:S04]  /*6d10*/  LDL.64 R236, [R1+0x448] ;  /* 0x0004480001ec7983 */ /* 0x000f280000100a00 */
[----:B------:R1:W-:Y:S04]  /*6d20*/  LDGSTS.E [R16+0x1000c], desc[UR48][R32.64], !P1 ;  /* 0x1000c00020107fae */ /* 0x0003e8000c921870 */
[----:B------:R-:W4:Y:S04]  /*6d30*/  LDL.64 R238, [R1+0x428] ;  /* 0x0004280001ee7983 */ /* 0x000f280000100a00 */
[----:B------:R-:W-:Y:S04]  /*6d40*/  LDGSTS.E [R16+0x1400c], desc[UR48][R28.64], !P1 ;  /* 0x1400c0001c107fae */ /* 0x000fe8000c921870 */
[----:B------:R-:W4:Y:S01]  /*6d50*/  LDL.64 R240, [R1+0x408] ;  /* 0x0004080001f07983 */ /* 0x000f220000100a00 */
[----:B-1----:R-:W1:Y:S03]  /*6d60*/  LDC R32, c[0x0][0x230] ;  /* 0x00008c00ff207b82 */ /* 0x002e660000000800 */
[----:B------:R-:W-:Y:S04]  /*6d70*/  LDGSTS.E [R16+0x1800c], desc[UR48][R26.64], !P1 ;  /* 0x1800c0001a107fae */ /* 0x000fe8000c921870 */
[----:B------:R-:W4:Y:S04]  /*6d80*/  LDL.64 R242, [R1+0x3e8] ;  /* 0x0003e80001f27983 */ /* 0x000f280000100a00 */
[----:B------:R-:W-:Y:S01]  /*6d90*/  LDGSTS.E [R16+0x1c00c], desc[UR48][R24.64], !P1 ;  /* 0x1c00c00018107fae */ /* 0x000fe2000c921870 */
[----:B------:R-:W-:-:S02]  /*6da0*/  ISETP.GE.U32.AND P1, PT, R0, 0x7fffff60, PT ;  /* 0x7fffff600000780c */ /* 0x000fc40003f26070 */
[----:B------:R-:W-:Y:S01]  /*6db0*/  LOP3.LUT R0, R7, 0x60, RZ, 0x3c, !PT ;  /* 0x0000006007007812 */ /* 0x000fe200078e3cff */
[----:B------:R-:W4:Y:S03]  /*6dc0*/  LDL.64 R244, [R1+0x3c8] ;  /* 0x0003c80001f47983 */ /* 0x000f260000100a00 */
[C---:B------:R-:W-:Y:S01]  /*6dd0*/  IADD3 R0, R232.reuse, 0x100000, R0 ;  /* 0x00100000e8007810 */ /* 0x040fe20007ffe000 */
[----:B------:R-:W4:Y:S01]  /*6de0*/  LDL.64 R246, [R1+0x5a0] ;  /* 0x0005a00001f67983 */ /* 0x000f220000100a00 */
[----:B------:R-:W-:-:S03]  /*6df0*/  IADD3 R232, R232, 0x100000, R7 ;  /* 0x00100000e8e87810 */ /* 0x000fc60007ffe007 */
[----:B------:R-:W4:Y:S04]  /*6e00*/  LDL.64 R248, [R1+0x608] ;  /* 0x0006080001f87983 */ /* 0x000f280000100a00 */
[----:B------:R-:W4:Y:S04]  /*6e10*/  LDL.64 R250, [R1+0x688] ;  /* 0x0006880001fa7983 */ /* 0x000f280000100a00 */
[----:B--2---:R-:W2:Y:S04]  /*6e20*/  LDL.64 R26, [R1+0x440] ;  /* 0x00044000011a7983 */ /* 0x004ea80000100a00 */
[----:B------:R-:W2:Y:S04]  /*6e30*/  LDL.64 R28, [R1+0x420] ;  /* 0x00042000011c7983 */ /* 0x000ea80000100a00 */
[----:B------:R-:W2:Y:S04]  /*6e40*/  LDL.64 R38, [R1+0x400] ;  /* 0x0004000001267983 */ /* 0x000ea80000100a00 */
[----:B------:R-:W2:Y:S04]  /*6e50*/  LDL.64 R58, [R1+0x3e0] ;  /* 0x0003e000013a7983 */ /* 0x000ea80000100a00 */
[----:B------:R-:W2:Y:S04]  /*6e60*/  LDL.64 R50, [R1+0x3c0] ;  /* 0x0003c00001327983 */ /* 0x000ea80000100a00 */
[----:B---3--:R-:W3:Y:S04]  /*6e70*/  LDL.64 R24, [R1+0x5c0] ;  /* 0x0005c00001187983 */ /* 0x008ee80000100a00 */
[----:B------:R-:W3:Y:S04]  /*6e80*/  LDL.64 R36, [R1+0x610] ;  /* 0x0006100001247983 */ /* 0x000ee80000100a00 */
[----:B------:R-:W0:Y:S04]  /*6e90*/  LDGDEPBAR ;  /* 0x00000000000079af */ /* 0x000e280000000000 */
[----:B----4-:R-:W4:Y:S04]  /*6ea0*/  LDL.64 R6, [R1+0x690] ;  /* 0x0006900001067983 */ /* 0x010f280000100a00 */
[----:B------:R-:W-:Y:S04]  /*6eb0*/  LDGSTS.E [R232+-0x80000], desc[UR48][R30.64], P3 ;  /* 0x800000001ee87fae */ /* 0x000fe80009921870 */
[----:B------:R-:W4:Y:S04]  /*6ec0*/  LDL.64 R56, [R1+0x438] ;  /* 0x0004380001387983 */ /* 0x000f280000100a00 */
[----:B------:R-:W-:Y:S04]  /*6ed0*/  LDGSTS.E [R232+-0x7fc00], desc[UR48][R34.64], P3 ;  /* 0x8040000022e87fae */ /* 0x000fe80009921870 */
[----:B------:R-:W4:Y:S04]  /*6ee0*/  LDL.64 R30, [R1+0x418] ;  /* 0x00041800011e7983 */ /* 0x000f280000100a00 */
[----:B------:R-:W4:Y:S04]  /*6ef0*/  LDL.64 R46, [R1+0x3f8] ;  /* 0x0003f800012e7983 */ /* 0x000f280000100a00 */
[----:B------:R-:W4:Y:S04]  /*6f00*/  LDL.64 R34, [R1+0x3d8] ;  /* 0x0003d80001227983 */ /* 0x000f280000100a00 */
[----:B------:R-:W-:Y:S04]  /*6f10*/  LDGSTS.E [R232+-0x7f800], desc[UR48][R40.64], P3 ;  /* 0x8080000028e87fae */ /* 0x000fe80009921870 */
[----:B------:R-:W-:Y:S04]  /*6f20*/  LDGSTS.E [R232+-0x7f400], desc[UR48][R42.64], P3 ;  /* 0x80c000002ae87fae */ /* 0x000fe80009921870 */
[----:B------:R-:W-:Y:S04]  /*6f30*/  LDGSTS.E [R232+-0x7f000], desc[UR48][R44.64], P3 ;  /* 0x810000002ce87fae */ /* 0x000fe80009921870 */
[----:B------:R-:W4:Y:S04]  /*6f40*/  LDL.64 R40, [R1+0x3b8] ;  /* 0x0003b80001287983 */ /* 0x000f280000100a00 */
[----:B------:R-:W4:Y:S04]  /*6f50*/  LDL.64 R42, [R1+0x5d0] ;  /* 0x0005d000012a7983 */ /* 0x000f280000100a00 */
[----:B------:R-:W-:Y:S04]  /*6f60*/  LDGSTS.E [R232+-0x7ec00], desc[UR48][R48.64], P3 ;  /* 0x8140000030e87fae */ /* 0x000fe80009921870 */
[----:B------:R-:W4:Y:S04]  /*6f70*/  LDL.64 R44, [R1+0x630] ;  /* 0x00063000012c7983 */ /* 0x000f280000100a00 */
[----:B------:R-:W-:Y:S04]  /*6f80*/  LDGSTS.E [R232+-0x7e800], desc[UR48][R230.64], P3 ;  /* 0x81800000e6e87fae */ /* 0x000fe80009921870 */
[----:B------:R-:W4:Y:S04]  /*6f90*/  LDL.64 R48, [R1+0x698] ;  /* 0x0006980001307983 */ /* 0x000f280000100a00 */
[----:B------:R-:W4:Y:S01]  /*6fa0*/  LDL.LU.64 R230, [R1+0xd28] ;  /* 0x000d280001e67983 */ /* 0x000f220000300a00 */
[----:B------:R-:W-:-:S03]  /*6fb0*/  IMAD.WIDE R20, R17, 0x4, R20 ;  /* 0x0000000411147825 */ /* 0x000fc600078e0214 */
[----:B------:R-:W-:Y:S04]  /*6fc0*/  LDGSTS.E [R232+-0x7e400], desc[UR48][R234.64], P3 ;  /* 0x81c00000eae87fae */ /* 0x000fe80009921870 */
[----:B------:R-:W-:Y:S04]  /*6fd0*/  LDGSTS.E [R18+-0x7ff00], desc[UR48][R236.64], P3 ;  /* 0x80100000ec127fae */ /* 0x000fe80009921870 */
[----:B------:R-:W4:Y:S04]  /*6fe0*/  LDL.LU.64 R234, [R1+0xd20] ;  /* 0x000d200001ea7983 */ /* 0x000f280000300a00 */
        /* <DEDUP_REMOVED lines=14> */
[----:B--2---:R-:W-:Y:S04]  /*70d0*/  LDGSTS.E [R19+-0x7fe00], desc[UR48][R26.64], P3 ;  /* 0x802000001a137fae */ /* 0x004fe80009921870 */
[----:B------:R-:W2:Y:S04]  /*70e0*/  LDL.LU.64 R250, [R1+0xce0] ;  /* 0x000ce00001fa7983 */ /* 0x000ea80000300a00 */
[----:B------:R-:W-:Y:S04]  /*70f0*/  LDGSTS.E [R19+-0x7fa00], desc[UR48][R28.64], P3 ;  /* 0x806000001c137fae */ /* 0x000fe80009921870 */
[----:B------:R-:W2:Y:S04]  /*7100*/  LDL.LU.64 R26, [R1+0xcd8] ;  /* 0x000cd800011a7983 */ /* 0x000ea80000300a00 */
[----:B------:R-:W-:Y:S04]  /*7110*/  LDGSTS.E [R19+-0x7f600], desc[UR48][R38.64], P3 ;  /* 0x80a0000026137fae */ /* 0x000fe80009921870 */
[----:B------:R-:W2:Y:S04]  /*7120*/  LDL.LU.64 R28, [R1+0xcd0] ;  /* 0x000cd000011c7983 */ /* 0x000ea80000300a00 */
[----:B------:R-:W-:Y:S04]  /*7130*/  LDGSTS.E [R19+-0x7f200], desc[UR48][R58.64], P3 ;  /* 0x80e000003a137fae */ /* 0x000fe80009921870 */
[----:B------:R-:W2:Y:S04]  /*7140*/  LDL.LU.64 R38, [R1+0xcc8] ;  /* 0x000cc80001267983 */ /* 0x000ea80000300a00 */
[----:B------:R-:W-:Y:S04]  /*7150*/  LDGSTS.E [R19+-0x7ee00], desc[UR48][R50.64], P3 ;  /* 0x8120000032137fae */ /* 0x000fe80009921870 */
[----:B------:R-:W2:Y:S04]  /*7160*/  LDL.LU.64 R58, [R1+0xcc0] ;  /* 0x000cc000013a7983 */ /* 0x000ea80000300a00 */
[----:B---3--:R-:W-:Y:S04]  /*7170*/  LDGSTS.E [R19+-0x7ea00], desc[UR48][R24.64], P3 ;  /* 0x8160000018137fae */ /* 0x008fe80009921870 */
[----:B------:R-:W3:Y:S04]  /*7180*/  LDL.LU.64 R50, [R1+0xcb8] ;  /* 0x000cb80001327983 */ /* 0x000ee80000300a00 */
[----:B------:R-:W-:Y:S04]  /*7190*/  LDGSTS.E [R19+-0x7e600], desc[UR48][R36.64], P3 ;  /* 0x81a0000024137fae */ /* 0x000fe80009921870 */
[----:B------:R-:W2:Y:S04]  /*71a0*/  LDL.LU.64 R24, [R1+0xcb0] ;  /* 0x000cb00001187983 */ /* 0x000ea80000300a00 */
[----:B----4-:R4:W-:Y:S04]  /*71b0*/  LDGSTS.E [R19+-0x7e200], desc[UR48][R6.64], P3 ;  /* 0x81e0000006137fae */ /* 0x0109e80009921870 */
[----:B------:R-:W3:Y:S04]  /*71c0*/  LDL.LU.64 R36, [R1+0xca8] ;  /* 0x000ca80001247983 */ /* 0x000ee80000300a00 */
[----:B------:R1:W-:Y:S04]  /*71d0*/  LDGSTS.E [R0+-0x7fd00], desc[UR48][R56.64], P3 ;  /* 0x8030000038007fae */ /* 0x0003e80009921870 */
[----:B------:R1:W-:Y:S04]  /*71e0*/  STL.64 [R1+0xbc8], R18 ;  /* 0x000bc81201007387 */ /* 0x0003e80000100a00 */
[----:B------:R-:W-:Y:S04]  /*71f0*/  LDGSTS.E [R0+-0x7f900], desc[UR48][R30.64], P3 ;  /* 0x807000001e007fae */ /* 0x000fe80009921870 */
[----:B------:R-:W-:Y:S04]  /*7200*/  LDGSTS.E [R0+-0x7f500], desc[UR48][R46.64], P3 ;  /* 0x80b000002e007fae */ /* 0x000fe80009921870 */
[----:B------:R-:W-:Y:S04]  /*7210*/  LDGSTS.E [R0+-0x7f100], desc[UR48][R34.64], P3 ;  /* 0x80f0000022007fae */ /* 0x000fe80009921870 */
[----:B------:R-:W2:Y:S04]  /*7220*/  LDL.LU.64 R30, [R1+0x60] ;  /* 0x00006000011e7983 */ /* 0x000ea80000300a00 */
[----:B------:R-:W3:Y:S04]  /*7230*/  LDL.LU.64 R46, [R1+0x58] ;  /* 0x00005800012e7983 */ /* 0x000ee80000300a00 */
[----:B------:R-:W-:Y:S01]  /*7240*/  LDGSTS.E [R0+-0x7ed00], desc[UR48][R40.64], P3 ;  /* 0x8130000028007fae */ /* 0x000fe20009921870 */
[----:B----4-:R-:W-:-:S03]  /*7250*/  IMAD.WIDE R6, R17, 0x4, R22 ;  /* 0x0000000411067825 */ /* 0x010fc600078e0216 */
[----:B------:R-:W4:Y:S04]  /*7260*/  LDL.LU.64 R34, [R1+0x50] ;  /* 0x0000500001227983 */ /* 0x000f280000300a00 */
[----:B------:R-:W-:Y:S01]  /*7270*/  LDGSTS.E [R0+-0x7e900], desc[UR48][R42.64], P3 ;  /* 0x817000002a007fae */ /* 0x000fe20009921870 */
[----:B-1----:R-:W-:-:S03]  /*7280*/  IMAD.WIDE R56, R17, 0x4, R54 ;  /* 0x0000000411387825 */ /* 0x002fc600078e0236 */
[----:B------:R-:W-:Y:S01]  /*7290*/  LDGSTS.E [R0+-0x7e500], desc[UR48][R44.64], P3 ;  /* 0x81b000002c007fae */ /* 0x000fe20009921870 */
[----:B------:R-:W-:-:S03]  /*72a0*/  IMAD.WIDE R22, R17, 0x4, R52 ;  /* 0x0000000411167825 */ /* 0x000fc600078e0234 */
[----:B------:R-:W4:Y:S04]  /*72b0*/  LDL.LU.64 R40, [R1+0x48] ;  /* 0x0000480001287983 */ /* 0x000f280000300a00 */
[----:B------:R-:W-:Y:S01]  /*72c0*/  LDGSTS.E [R0+-0x7e100], desc[UR48][R48.64], P3 ;  /* 0x81f0000030007fae */ /* 0x000fe20009921870 */
[----:B------:R-:W-:Y:S01]  /*72d0*/  ISETP.GE.U32.AND P3, PT, R252, 0x7fffff5f, PT ;  /* 0x7fffff5ffc00780c */ /* 0x000fe20003f66070 */
[----:B------:R-:W-:Y:S02]  /*72e0*/  VIADD R252, R32, 0xffffff9d ;  /* 0xffffff9d20fc7836 */ /* 0x000fe40000000000 */
[----:B------:R-:W4:Y:S04]  /*72f0*/  LDL.LU.64 R44, [R1+0x40] ;  /* 0x00004000012c7983 */ /* 0x000f280000300a00 */
[----:B------:R-:W4:Y:S04]  /*7300*/  LDL.LU.64 R32, [R1+0x38] ;  /* 0x0000380001207983 */ /* 0x000f280000300a00 */
[----:B------:R-:W4:Y:S04]  /*7310*/  LDL.LU.64 R48, [R1+0x30] ;  /* 0x0000300001307983 */ /* 0x000f280000300a00 */
[----:B------:R-:W4:Y:S04]  /*7320*/  LDL.LU.64 R52, [R1+0x28] ;  /* 0x0000280001347983 */ /* 0x000f280000300a00 */
[----:B------:R1:W-:Y:S04]  /*7330*/  STL.64 [R1+0x5f8], R6 ;  /* 0x0005f80601007387 */ /* 0x0003e80000100a00 */
[----:B------:R1:W-:Y:S04]  /*7340*/  STL.64 [R1+0x650], R56 ;  /* 0x0006503801007387 */ /* 0x0003e80000100a00 */
[----:B------:R1:W-:Y:S04]  /*7350*/  STL.64 [R1+0x648], R22 ;  /* 0x0006481601007387 */ /* 0x0003e80000100a00 */
[----:B------:R1:W-:Y:S04]  /*7360*/  STL.64 [R1+0x640], R20 ;  /* 0x0006401401007387 */ /* 0x0003e80000100a00 */
[----:B------:R-:W4:Y:S04]  /*7370*/  LDL.LU.64 R42, [R1+0x20] ;  /* 0x00002000012a7983 */ /* 0x000f280000300a00 */
[----:B------:R-:W4:Y:S04]  /*7380*/  LDL.LU.64 R54, [R1+0x18] ;  /* 0x0000180001367983 */ /* 0x000f280000300a00 */
[----:B------:R-:W0:Y:S01]  /*7390*/  LDGDEPBAR ;  /* 0x00000000000079af */ /* 0x000e220000000000 */
[----:B------:R-:W-:Y:S06]  /*73a0*/  BAR.SYNC.DEFER_BLOCKING 0x0 ;  /* 0x0000000000007b1d */ /* 0x000fec0000010000 */
[----:B------:R-:W4:Y:S04]  /*73b0*/  LDL.LU.64 R18, [R1+0x10] ;  /* 0x0000100001127983 */ /* 0x000f280000300a00 */
[----:B------:R-:W-:Y:S01]  /*73c0*/  @!PT LDS RZ, [RZ] ;  /* 0x00000000fffff984 */ /* 0x000fe20000000800 */
[----:B------:R-:W-:Y:S01]  /*73d0*/  @!PT LDS RZ, [RZ] ;  /* 0x00000000fffff984 */ /* 0x000fe20000000800 */
[----:B------:R-:W-:Y:S01]  /*73e0*/  @!PT LDS RZ, [RZ] ;  /* 0x00000000fffff984 */ /* 0x000fe20000000800 */
[----:B------:R-:W-:Y:S04]  /*73f0*/  LDGSTS.E [R2+0x20000], desc[UR48][R6.64], !P2 ;  /* 0x2000000006027fae */ /* 0x000fe8000d121870 */
[----:B------:R-:W-:Y:S04]  /*7400*/  LDGSTS.E [R2+0x24000], desc[UR48][R56.64], !P2 ;  /* 0x2400000038027fae */ /* 0x000fe8000d121870 */
[----:B------:R1:W-:Y:S04]  /*7410*/  LDGSTS.E [R2+0x28000], desc[UR48][R22.64], !P2 ;  /* 0x2800000016027fae */ /* 0x0003e8000d121870 */
[----:B-1----:R-:W4:Y:S04]  /*7420*/  LDL.LU.64 R6, [R1+0x8] ;  /* 0x0000080001067983 */ /* 0x002f280000300a00 */
[----:B------:R-:W4:Y:S04]  /*7430*/  LDL.LU.64 R56, [R1+0xca0] ;  /* 0x000ca00001387983 */ /* 0x000f280000300a00 */
[----:B------:R1:W-:Y:S01]  /*7440*/  LDGSTS.E [R2+0x2c000], desc[UR48][R20.64], !P2 ;  /* 0x2c00000014027fae */ /* 0x0003e2000d121870 */
[----:B------:R-:W4:Y:S08]  /*7450*/  LDC R23, c[0x0][0x230] ;  /* 0x00008c00ff177b82 */ /* 0x000f300000000800 */
[----:B------:R-:W4:Y:S08]  /*7460*/  LDC R22, c[0x0][0x230] ;  /* 0x00008c00ff167b82 */ /* 0x000f300000000800 */
[----:B-1----:R-:W1:Y:S01]  /*7470*/  LDC R21, c[0x0][0x230] ;  /* 0x00008c00ff157b82 */ /* 0x002e620000000800 */
[----:B--2---:R-:W-:-:S04]  /*7480*/  IMAD.WIDE R30, R17, 0x4, R30 ;  /* 0x00000004111e7825 */ /* 0x004fc800078e021e */
[C---:B---3--:R-:W-:Y:S01]  /*7490*/  IMAD.WIDE R46, R17.reuse, 0x4, R46 ;  /* 0x00000004112e7825 */ /* 0x048fe200078e022e */
[----:B------:R2:W-:Y:S04]  /*74a0*/  STL.64 [R1+0x750], R30 ;  /* 0x0007501e01007387 */ /* 0x0005e80000100a00 */
[----:B------:R3:W-:Y:S01]  /*74b0*/  STL.64 [R1+0x808], R46 ;  /* 0x0008082e01007387 */ /* 0x0007e20000100a00 */
[----:B----4-:R-:W-:-:S03]  /*74c0*/  IMAD.WIDE R34, R17, 0x4, R34 ;  /* 0x0000000411227825 */ /* 0x010fc600078e0222 */
[----:B------:R-:W-:Y:S04]  /*74d0*/  LDGSTS.E [R2+0x20004], desc[UR48][R30.64], !P4 ;  /* 0x200040001e027fae */ /* 0x000fe8000e121870 */
[----:B------:R-:W-:Y:S04]  /*74e0*/  LDGSTS.E [R2+0x24004], desc[UR48][R46.64], !P4 ;  /* 0x240040002e027fae */ /* 0x000fe8000e121870 */
[----:B------:R-:W-:Y:S01]  /*74f0*/  LDGSTS.E [R2+0x28004], desc[UR48][R34.64], !P4 ;  /* 0x2800400022027fae */ /* 0x000fe2000e121870 */
[----:B------:R-:W-:-:S03]  /*7500*/  IMAD.WIDE R40, R17, 0x4, R40 ;  /* 0x0000000411287825 */ /* 0x000fc600078e0228 */
[----:B--2---:R-:W2:Y:S04]  /*7510*/  LDL.LU.64 R30, [R1+0xc98] ;  /* 0x000c9800011e7983 */ /* 0x004ea80000300a00 */
[----:B------:R4:W-:Y:S01]  /*7520*/  STL.64 [R1+0x800], R34 ;  /* 0x0008002201007387 */ /* 0x0009e20000100a00 */
[----:B------:R-:W-:-:S03]  /*7530*/  IMAD.WIDE R44, R17, 0x4, R44 ;  /* 0x00000004112c7825 */ /* 0x000fc600078e022c */
[----:B---3--:R-:W3:Y:S01]  /*7540*/  LDL.LU.64 R46, [R1+0xc90] ;  /* 0x000c9000012e7983 */ /* 0x008ee20000300a00 */
[----:B------:R-:W-:-:S03]  /*7550*/  IMAD.WIDE R32, R17, 0x4, R32 ;  /* 0x0000000411207825 */ /* 0x000fc600078e0220 */
[----:B------:R1:W-:Y:S01]  /*7560*/  STL.64 [R1+0x7f8], R40 ;  /* 0x0007f82801007387 */ /* 0x0003e20000100a00 */
[----:B------:R-:W-:-:S03]  /*7570*/  IMAD.WIDE R48, R17, 0x4, R48 ;  /* 0x0000000411307825 */ /* 0x000fc600078e0230 */
[----:B----4-:R-:W4:Y:S04]  /*7580*/  LDL.LU.64 R34, [R1+0xc88] ;  /* 0x000c880001227983 */ /* 0x010f280000300a00 */
[----:B------:R-:W-:Y:S01]  /*7590*/  LDGSTS.E [R2+0x2c004], desc[UR48][R40.64], !P4 ;  /* 0x2c00400028027fae */ /* 0x000fe2000e121870 */
[----:B------:R-:W-:-:S03]  /*75a0*/  IMAD.WIDE R52, R17, 0x4, R52 ;  /* 0x0000000411347825 */ /* 0x000fc600078e0234 */
[----:B------:R-:W-:Y:S04]  /*75b0*/  LDGSTS.E [R2+0x20008], desc[UR48][R44.64], !P6 ;  /* 0x200080002c027fae */ /* 0x000fe8000f121870 */
[----:B------:R-:W-:Y:S04]  /*75c0*/  LDGSTS.E [R2+0x24008], desc[UR48][R32.64], !P6 ;  /* 0x2400800020027fae */ /* 0x000fe8000f121870 */
[----:B-1----:R-:W2:Y:S04]  /*75d0*/  LDL.LU.64 R40, [R1+0xc80] ;  /* 0x000c800001287983 */ /* 0x002ea80000300a00 */
[----:B------:R1:W-:Y:S01]  /*75e0*/  STL.64 [R1+0x710], R44 ;  /* 0x0007102c01007387 */ /* 0x0003e20000100a00 */
[----:B------:R-:W-:-:S03]  /*75f0*/  IMAD.WIDE R42, R17, 0x4, R42 ;  /* 0x00000004112a7825 */ /* 0x000fc600078e022a */
[----:B------:R1:W-:Y:S01]  /*7600*/  STL.64 [R1+0x7f0], R32 ;  /* 0x0007f02001007387 */ /* 0x0003e20000100a00 */
[----:B------:R-:W-:-:S03]  /*7610*/  IMAD.WIDE R54, R17, 0x4, R54 ;  /* 0x0000000411367825 */ /* 0x000fc600078e0236 */
[----:B------:R-:W-:Y:S04]  /*7620*/  LDGSTS.E [R2+0x28008], desc[UR48][R48.64], !P6 ;  /* 0x2800800030027fae */ /* 0x000fe8000f121870 */
[----:B-1----:R-:W3:Y:S04]  /*7630*/  LDL.LU.64 R44, [R1+0xc78] ;  /* 0x000c7800012c7983 */ /* 0x002ee80000300a00 */
[----:B------:R1:W-:Y:S04]  /*7640*/  STL.64 [R1+0x7e8], R48 ;  /* 0x0007e83001007387 */ /* 0x0003e80000100a00 */
[----:B------:R-:W4:Y:S04]  /*7650*/  LDL.LU.64 R32, [R1+0xc70] ;  /* 0x000c700001207983 */ /* 0x000f280000300a00 */
[----:B------:R1:W-:Y:S04]  /*7660*/  STL.64 [R1+0x7e0], R52 ;  /* 0x0007e03401007387 */ /* 0x0003e80000100a00 */
[----:B-1----:R-:W2:Y:S04]  /*7670*/  LDL.LU.64 R48, [R1+0xc68] ;  /* 0x000c680001307983 */ /* 0x002ea80000300a00 */
[----:B------:R1:W-:Y:S04]  /*7680*/  LDGSTS.E [R2+0x2c008], desc[UR48][R52.64], !P6 ;  /* 0x2c00800034027fae */ /* 0x0003e8000f121870 */
[----:B------:R1:W-:Y:S04]  /*7690*/  STL.64 [R1+0x6c0], R42 ;  /* 0x0006c02a01007387 */ /* 0x0003e80000100a00 */
[----:B------:R-:W-:Y:S04]  /*76a0*/  STL.64 [R1+0x7d8], R54 ;  /* 0x0007d83601007387 */ /* 0x000fe80000100a00 */
[----:B------:R-:W-:Y:S01]  /*76b0*/  LDGSTS.E [R2+0x2000c], desc[UR48][R42.64], !P5 ;  /* 0x2000c0002a027fae */ /* 0x000fe2000e921870 */
[----:B------:R-:W-:-:S04]  /*76c0*/  IMAD.WIDE R18, R17, 0x4, R18 ;  /* 0x0000000411127825 */ /* 0x000fc800078e0212 */
[----:B------:R-:W-:Y:S01]  /*76d0*/  IMAD.WIDE R6, R17, 0x4, R6 ;  /* 0x0000000411067825 */ /* 0x000fe200078e0206 */
[----:B------:R-:W-:Y:S01]  /*76e0*/  LDGSTS.E [R2+0x2400c], desc[UR48][R54.64], !P5 ;  /* 0x2400c00036027fae */ /* 0x000fe2000e921870 */
[----:B------:R-:W-:Y:S01]  /*76f0*/  IADD3 R20, R23, -0x64, RZ ;  /* 0xffffff9c17147810 */ /* 0x000fe20007ffe0ff */
[----:B-1----:R-:W1:Y:S02]  /*7700*/  LDC R52, c[0x0][0x230] ;  /* 0x00008c00ff347b82 */ /* 0x002e640000000800 */
[----:B------:R-:W2:Y:S04]  /*7710*/  LDL.LU.64 R42, [R1+0xc60] ;  /* 0x000c6000012a7983 */ /* 0x000ea80000300a00 */
[----:B------:R3:W-:Y:S02]  /*7720*/  STL.64 [R1+0x7d0], R18 ;  /* 0x0007d01201007387 */ /* 0x0007e40000100a00 */
[----:B------:R-:W1:Y:S02]  /*7730*/  LDC R23, c[0x0][0x230] ;  /* 0x00008c00ff177b82 */ /* 0x000e640000000800 */
[----:B------:R3:W-:Y:S04]  /*7740*/  LDGSTS.E [R2+0x2800c], desc[UR48][R18.64], !P5 ;  /* 0x2800c00012027fae */ /* 0x0007e8000e921870 */
[----:B------:R2:W-:Y:S04]  /*7750*/  STL.64 [R1+0x7c8], R6 ;  /* 0x0007c80601007387 */ /* 0x0005e80000100a00 */
[----:B------:R1:W-:Y:S01]  /*7760*/  LDGSTS.E [R2+0x2c00c], desc[UR48][R6.64], !P5 ;  /* 0x2c00c00006027fae */ /* 0x0003e2000e921870 */
[----:B---3--:R-:W-:-:S04]  /*7770*/  IMAD.WIDE R18, R17, 0x4, R44 ;  /* 0x0000000411127825 */ /* 0x008fc800078e022c */
[----:B----4-:R-:W-:-:S04]  /*7780*/  IMAD.WIDE R32, R17, 0x4, R32 ;  /* 0x0000000411207825 */ /* 0x010fc800078e0220 */
[----:B--2---:R-:W-:-:S05]  /*7790*/  IMAD.WIDE R48, R17, 0x4, R48 ;  /* 0x0000000411307825 */ /* 0x004fca00078e0230 */
[----:B------:R-:W-:Y:S04]  /*77a0*/  STL.64 [R1+0x7a8], R48 ;  /* 0x0007a83001007387 */ /* 0x000fe80000100a00 */
[----:B------:R-:W-:Y:S04]  /*77b0*/  LDGSTS.E [R2+0x30000], desc[UR48][R48.64], !P1 ;  /* 0x3000000030027fae */ /* 0x000fe8000c921870 */
[----:B------:R-:W-:Y:S04]  /*77c0*/  STL.64 [R1+0x968], R32 ;  /* 0x0009682001007387 */ /* 0x000fe80000100a00 */
[----:B------:R2:W-:Y:S04]  /*77d0*/  LDGSTS.E [R2+0x34000], desc[UR48][R32.64], !P1 ;  /* 0x3400000020027fae */ /* 0x0005e8000c921870 */
[----:B------:R-:W-:Y:S04]  /*77e0*/  STL.64 [R1+0x960], R18 ;  /* 0x0009601201007387 */ /* 0x000fe80000100a00 */
[----:B------:R3:W-:Y:S01]  /*77f0*/  LDGSTS.E [R2+0x38000], desc[UR48][R18.64], !P1 ;  /* 0x3800000012027fae */ /* 0x0007e2000c921870 */
[----:B-1----:R-:W-:-:S05]  /*7800*/  IMAD.WIDE R6, R17, 0x4, R42 ;  /* 0x0000000411067825 */ /* 0x002fca00078e022a */
[----:B------:R1:W-:Y:S04]  /*7810*/  STL.64 [R1+0x958], R6 ;  /* 0x0009580601007387 */ /* 0x0003e80000100a00 */
[----:B------:R-:W-:Y:S04]  /*7820*/  LDGSTS.E [R2+0x3c000], desc[UR48][R6.64], !P1 ;  /* 0x3c00000006027fae */ /* 0x000fe8000c921870 */
[----:B-1----:R-:W4:Y:S01]  /*7830*/  LDL.LU.64 R6, [R1] ;  /* 0x0000000001067983 */ /* 0x002f220000300a00 */
[----:B------:R-:W-:Y:S01]  /*7840*/  ISETP.GE.U32.AND P4, PT, R20, 0x7fffff5d, PT ;  /* 0x7fffff5d1400780c */ /* 0x000fe20003f86070 */
[----:B------:R-:W-:-:S02]  /*7850*/  VIADD R20, R23, 0xffffffbb ;  /* 0xffffffbb17147836 */ /* 0x000fc40000000000 */
[----:B------:R-:W1:Y:S01]  /*7860*/  LDC R23, c[0x0][0x230] ;  /* 0x00008c00ff177b82 */ /* 0x000e620000000800 */
[----:B------:R-:W-:Y:S02]  /*7870*/  ISETP.GE.U32.AND P2, PT, R252, 0x7fffff5e, PT ;  /* 0x7fffff5efc00780c */ /* 0x000fe40003f46070 */
[----:B------:R-:W-:Y:S01]  /*7880*/  ISETP.GE.U32.AND P6, PT, R20, 0x7fffff7c, PT ;  /* 0x7fffff7c1400780c */ /* 0x000fe20003fc6070 */
[----:B------:R-:W-:Y:S02]  /*7890*/  VIADD R20, R22, 0xffffffba ;  /* 0xffffffba16147836 */ /* 0x000fe40000000000 */
[C---:B------:R-:W-:Y:S02]  /*78a0*/  IMAD.WIDE R40, R17.reuse, 0x4, R40 ;  /* 0x0000000411287825 */ /* 0x040fe400078e0228 */
[----:B------:R-:W1:Y:S02]  /*78b0*/  LDC R22, c[0x0][0x230] ;  /* 0x00008c00ff167b82 */ /* 0x000e640000000800 */
[----:B------:R-:W-:Y:S01]  /*78c0*/  IMAD.WIDE R34, R17, 0x4, R34 ;  /* 0x0000000411227825 */ /* 0x000fe200078e0222 */
[----:B------:R-:W-:-:S03]  /*78d0*/  ISETP.GE.U32.AND P5, PT, R20, 0x7fffff7b, PT ;  /* 0x7fffff7b1400780c */ /* 0x000fc60003fa6070 */
[----:B--2---:R-:W-:Y:S01]  /*78e0*/  IMAD.WIDE R32, R17, 0x4, R46 ;  /* 0x0000000411207825 */ /* 0x004fe200078e022e */
[----:B------:R-:W-:Y:S01]  /*78f0*/  STL.64 [R1+0x778], R40 ;  /* 0x0007782801007387 */ /* 0x000fe20000100a00 */
[----:B------:R-:W2:Y:S02]  /*7900*/  LDC R252, c[0x0][0x230] ;  /* 0x00008c00fffc7b82 */ /* 0x000ea40000000800 */
[----:B------:R-:W-:Y:S01]  /*7910*/  VIADD R20, R21, 0xffffffb9 ;  /* 0xffffffb915147836 */ /* 0x000fe20000000000 */
[----:B------:R-:W-:Y:S01]  /*7920*/  LDGSTS.E [R2+0x30004], desc[UR48][R40.64], !P3 ;  /* 0x3000400028027fae */ /* 0x000fe2000d921870 */
[----:B---3--:R-:W-:-:S03]  /*7930*/  IMAD.WIDE R18, R17, 0x4, R30 ;  /* 0x0000000411127825 */ /* 0x008fc600078e021e */
[----:B------:R-:W-:Y:S01]  /*7940*/  STL.64 [R1+0x950], R34 ;  /* 0x0009502201007387 */ /* 0x000fe20000100a00 */
[----:B------:R-:W-:Y:S01]  /*7950*/  IMAD.WIDE R30, R17, 0x4, R36 ;  /* 0x00000004111e7825 */ /* 0x000fe200078e0224 */
[----:B------:R-:W3:Y:S02]  /*7960*/  LDC R21, c[0x0][0x230] ;  /* 0x00008c00ff157b82 */ /* 0x000ee40000000800 */
[----:B------:R-:W-:Y:S01]  /*7970*/  LDGSTS.E [R2+0x34004], desc[UR48][R34.64], !P3 ;  /* 0x3400400022027fae */ /* 0x000fe2000d921870 */
[----:B------:R-:W-:-:S03]  /*7980*/  ISETP.GE.U32.AND P1, PT, R20, 0x7fffff7a, PT ;  /* 0x7fffff7a1400780c */ /* 0x000fc60003f26070 */
[----:B------:R1:W-:Y:S01]  /*7990*/  STL.64 [R1+0x940], R32 ;  /* 0x0009402001007387 */ /* 0x0003e20000100a00 */
[----:B------:R-:W-:-:S03]  /*79a0*/  IMAD.WIDE R24, R17, 0x4, R24 ;  /* 0x0000000411187825 */ /* 0x000fc600078e0218 */
[----:B------:R1:W-:Y:S01]  /*79b0*/  LDGSTS.E [R2+0x38004], desc[UR48][R32.64], !P3 ;  /* 0x3800400020027fae */ /* 0x0003e2000d921870 */
[----:B------:R-:W-:-:S03]  /*79c0*/  IADD3 R20, R52, -0x48, RZ ;  /* 0xffffffb834147810 */ /* 0x000fc60007ffe0ff */
[----:B------:R1:W-:Y:S04]  /*79d0*/  STL.64 [R1+0x938], R18 ;  /* 0x0009381201007387 */ /* 0x0003e80000100a00 */
[----:B------:R1:W-:Y:S02]  /*79e0*/  LDGSTS.E [R2+0x3c004], desc[UR48][R18.64], !P3 ;  /* 0x3c00400012027fae */ /* 0x0003e4000d921870 */
[----:B-1----:R-:W-:Y:S01]  /*79f0*/  IMAD.WIDE R32, R17, 0x4, R56 ;  /* 0x0000000411207825 */ /* 0x002fe200078e0238 */
[----:B------:R-:W-:-:S04]  /*7a00*/  ISETP.GE.U32.AND P3, PT, R20, 0x7fffff79, PT ;  /* 0x7fffff791400780c */ /* 0x000fc80003f66070 */
[----:B------:R1:W-:Y:S01]  /*7a10*/  STL.64 [R1+0x720], R32 ;  /* 0x0007202001007387 */ /* 0x0003e20000100a00 */
[----:B------:R-:W-:-:S03]  /*7a20*/  IMAD.WIDE R18, R17, 0x4, R50 ;  /* 0x0000000411127825 */ /* 0x000fc600078e0232 */
[----:B------:R1:W-:Y:S04]  /*7a30*/  LDGSTS.E [R2+0x30008], desc[UR48][R32.64], !P2 ;  /* 0x3000800020027fae */ /* 0x0003e8000d121870 */
[----:B------:R2:W-:Y:S01]  /*7a40*/  STL.64 [R1+0x930], R30 ;  /* 0x0009301e01007387 */ /* 0x0005e20000100a00 */
[----:B------:R-:W-:Y:S02]  /*7a50*/  VIADD R20, R23, 0xffffff9b ;  /* 0xffffff9b17147836 */ /* 0x000fe40000000000 */
[----:B------:R-:W4:Y:S01]  /*7a60*/  LDC R23, c[0x0][0x230] ;  /* 0x00008c00ff177b82 */ /* 0x000f220000000800 */
[----:B------:R2:W-:Y:S01]  /*7a70*/  LDGSTS.E [R2+0x34008], desc[UR48][R30.64], !P2 ;  /* 0x340080001e027fae */ /* 0x0005e2000d121870 */
[----:B-1----:R-:W-:-:S03]  /*7a80*/  IMAD.WIDE R32, R17, 0x4, R58 ;  /* 0x0000000411207825 */ /* 0x002fc600078e023a */
[----:B------:R1:W-:Y:S04]  /*7a90*/  STL.64 [R1+0x928], R24 ;  /* 0x0009281801007387 */ /* 0x0003e80000100a00 */
[----:B------:R1:W-:Y:S01]  /*7aa0*/  LDGSTS.E [R2+0x38008], desc[UR48][R24.64], !P2 ;  /* 0x3800800018027fae */ /* 0x0003e2000d121870 */
[----:B--2---:R-:W-:-:S03]  /*7ab0*/  IMAD.WIDE R30, R17, 0x4, R38 ;  /* 0x00000004111e7825 */ /* 0x004fc600078e0226 */
[----:B------:R2:W-:Y:S01]  /*7ac0*/  STL.64 [R1+0x920], R18 ;  /* 0x0009201201007387 */ /* 0x0005e20000100a00 */
[----:B------:R-:W4:Y:S03]  /*7ad0*/  LDC R38, c[0x0][0x230] ;  /* 0x00008c00ff267b82 */ /* 0x000f260000000800 */
[----:B------:R2:W-:Y:S01]  /*7ae0*/  LDGSTS.E [R2+0x3c008], desc[UR48][R18.64], !P2 ;  /* 0x3c00800012027fae */ /* 0x0005e2000d121870 */
[----:B-1----:R-:W-:-:S03]  /*7af0*/  IMAD.WIDE R24, R17, 0x4, R28 ;  /* 0x0000000411187825 */ /* 0x002fc600078e021c */
[----:B------:R-:W-:Y:S04]  /*7b00*/  STL.64 [R1+0x6a0], R32 ;  /* 0x0006a02001007387 */ /* 0x000fe80000100a00 */
[----:B------:R-:W-:Y:S04]  /*7b10*/  LDGSTS.E [R2+0x3000c], desc[UR48][R32.64], !P4 ;  /* 0x3000c00020027fae */ /* 0x000fe8000e121870 */
[----:B------:R-:W-:Y:S04]  /*7b20*/  STL.64 [R1+0x918], R30 ;  /* 0x0009181e01007387 */ /* 0x000fe80000100a00 */
[----:B------:R-:W-:Y:S04]  /*7b30*/  LDGSTS.E [R2+0x3400c], desc[UR48][R30.64], !P4 ;  /* 0x3400c0001e027fae */ /* 0x000fe8000e121870 */
[----:B------:R1:W-:Y:S04]  /*7b40*/  STL.64 [R1+0x910], R24 ;  /* 0x0009101801007387 */ /* 0x0003e80000100a00 */
[----:B------:R1:W-:Y:S01]  /*7b50*/  LDGSTS.E [R2+0x3800c], desc[UR48][R24.64], !P4 ;  /* 0x3800c00018027fae */ /* 0x0003e2000e121870 */
[----:B--2---:R-:W-:Y:S01]  /*7b60*/  IMAD.WIDE R18, R17, 0x4, R26 ;  /* 0x0000000411127825 */ /* 0x004fe200078e021a */
[----:B------:R-:W-:-:S03]  /*7b70*/  ISETP.GE.U32.AND P2, PT, R20, 0x7fffff5c, PT ;  /* 0x7fffff5c1400780c */ /* 0x000fc60003f46070 */
[----:B------:R-:W-:Y:S01]  /*7b80*/  VIADD R20, R22, 0xffffff9a ;  /* 0xffffff9a16147836 */ /* 0x000fe20000000000 */
[----:B-1----:R-:W1:Y:S01]  /*7b90*/  LDC R24, c[0x0][0x230] ;  /* 0x00008c00ff187b82 */ /* 0x002e620000000800 */
[----:B------:R2:W-:Y:S01]  /*7ba0*/  STL.64 [R1+0x908], R18 ;  /* 0x0009081201007387 */ /* 0x0005e20000100a00 */
[----:B------:R-:W-:-:S03]  /*7bb0*/  IMAD.WIDE R26, R17, 0x4, R250 ;  /* 0x00000004111a7825 */ /* 0x000fc600078e02fa */
[----:B------:R2:W-:Y:S01]  /*7bc0*/  LDGSTS.E [R2+0x3c00c], desc[UR48][R18.64], !P4 ;  /* 0x3c00c00012027fae */ /* 0x0005e2000e121870 */
[----:B------:R-:W-:Y:S01]  /*7bd0*/  ISETP.GE.U32.AND P4, PT, R20, 0x7fffff5b, PT ;  /* 0x7fffff5b1400780c */ /* 0x000fe20003f86070 */
[----:B---3--:R-:W-:Y:S01]  /*7be0*/  VIADD R20, R21, 0xffffff99 ;  /* 0xffffff9915147836 */ /* 0x008fe20000000000 */
[----:B------:R-:W3:Y:S08]  /*7bf0*/  LDC R22, c[0x0][0x230] ;  /* 0x00008c00ff167b82 */ /* 0x000ef00000000800 */
[----:B------:R-:W3:Y:S01]  /*7c00*/  LDC R21, c[0x0][0x230] ;  /* 0x00008c00ff157b82 */ /* 0x000ee20000000800 */
[----:B--2---:R-:W-:-:S04]  /*7c10*/  IMAD.WIDE R18, R17, 0x4, R248 ;  /* 0x0000000411127825 */ /* 0x004fc800078e02f8 */
[----:B----4-:R-:W-:-:S04]  /*7c20*/  IMAD.WIDE R28, R17, 0x4, R6 ;  /* 0x00000004111c7825 */ /* 0x010fc800078e0206 */
[C---:B------:R-:W-:Y:S01]  /*7c30*/  IMAD.WIDE R6, R17.reuse, 0x4, R246 ;  /* 0x0000000411067825 */ /* 0x040fe200078e02f6 */
[----:B------:R2:W-:Y:S04]  /*7c40*/  STL.64 [R1+0x5b0], R28 ;  /* 0x0005b01c01007387 */ /* 0x0005e80000100a00 */
[----:B------:R2:W-:Y:S04]  /*7c50*/  LDGSTS.E [R3+0x20000], desc[UR48][R28.64], !P6 ;  /* 0x200000001c037fae */ /* 0x0005e8000f121870 */
[----:B------:R4:W-:Y:S04]  /*7c60*/  STL.64 [R1+0x738], R26 ;  /* 0x0007381a01007387 */ /* 0x0009e80000100a00 */
[----:B------:R4:W-:Y:S01]  /*7c70*/  LDGSTS.E [R3+0x24000], desc[UR48][R26.64], !P6 ;  /* 0x240000001a037fae */ /* 0x0009e2000f121870 */
[----:B--2---:R-:W-:-:S03]  /*7c80*/  IMAD.WIDE R28, R17, 0x4, R244 ;  /* 0x00000004111c7825 */ /* 0x004fc600078e02f4 */
[----:B------:R2:W-:Y:S04]  /*7c90*/  STL.64 [R1+0x730], R18 ;  /* 0x0007301201007387 */ /* 0x0005e80000100a00 */
[----:B------:R2:W-:Y:S01]  /*7ca0*/  LDGSTS.E [R3+0x28000], desc[UR48][R18.64], !P6 ;  /* 0x2800000012037fae */ /* 0x0005e2000f121870 */
[----:B----4-:R-:W-:-:S03]  /*7cb0*/  IMAD.WIDE R26, R17, 0x4, R242 ;  /* 0x00000004111a7825 */ /* 0x010fc600078e02f2 */
[----:B------:R4:W-:Y:S04]  /*7cc0*/  STL.64 [R1+0x728], R6 ;  /* 0x0007280601007387 */ /* 0x0009e80000100a00 */
[----:B------:R4:W-:Y:S01]  /*7cd0*/  LDGSTS.E [R3+0x2c000], desc[UR48][R6.64], !P6 ;  /* 0x2c00000006037fae */ /* 0x0009e2000f121870 */
[----:B------:R-:W-:Y:S01]  /*7ce0*/  ISETP.GE.U32.AND P6, PT, R20, 0x7fffff5a, PT ;  /* 0x7fffff5a1400780c */ /* 0x000fe20003fc6070 */
[----:B--2---:R-:W-:Y:S01]  /*7cf0*/  IMAD.WIDE R18, R17, 0x4, R240 ;  /* 0x0000000411127825 */ /* 0x004fe200078e02f0 */
[----:B------:R-:W-:Y:S01]  /*7d00*/  IADD3 R20, R23, -0x68, RZ ;  /* 0xffffff9817147810 */ /* 0x000fe20007ffe0ff */
[----:B------:R2:W-:Y:S01]  /*7d10*/  LDGSTS.E [R3+0x20004], desc[UR48][R28.64], !P5 ;  /* 0x200040001c037fae */ /* 0x0005e2000e921870 */
[----:B------:R-:W3:Y:S03]  /*7d20*/  LDC R23, c[0x0][0x230] ;  /* 0x00008c00ff177b82 */ /* 0x000ee60000000800 */
[----:B------:R2:W-:Y:S01]  /*7d30*/  LDGSTS.E [R3+0x24004], desc[UR48][R26.64], !P5 ;  /* 0x240040001a037fae */ /* 0x0005e2000e921870 */
[----:B----4-:R-:W-:-:S03]  /*7d40*/  IMAD.WIDE R6, R17, 0x4, R238 ;  /* 0x0000000411067825 */ /* 0x010fc600078e02ee */
[----:B------:R4:W-:Y:S04]  /*7d50*/  LDGSTS.E [R3+0x28004], desc[UR48][R18.64], !P5 ;  /* 0x2800400012037fae */ /* 0x0009e8000e921870 */
[----:B------:R4:W-:Y:S01]  /*7d60*/  LDGSTS.E [R3+0x2c004], desc[UR48][R6.64], !P5 ;  /* 0x2c00400006037fae */ /* 0x0009e2000e921870 */
[----:B------:R-:W-:Y:S01]  /*7d70*/  ISETP.GE.U32.AND P5, PT, R20, 0x7fffff59, PT ;  /* 0x7fffff591400780c */ /* 0x000fe20003fa6070 */
[----:B-1----:R-:W-:Y:S02]  /*7d80*/  VIADD R20, R24, 0xffffffb7 ;  /* 0xffffffb718147836 */ /* 0x002fe40000000000 */
[----:B------:R2:W-:Y:S01]  /*7d90*/  STL.64 [R1+0x588], R28 ;  /* 0x0005881c01007387 */ /* 0x0005e20000100a00 */
[----:B------:R-:W1:Y:S03]  /*7da0*/  LDC R24, c[0x0][0x230] ;  /* 0x00008c00ff187b82 */ /* 0x000e660000000800 */
[----:B------:R4:W-:Y:S04]  /*7db0*/  STL.64 [R1+0x700], R26 ;  /* 0x0007001a01007387 */ /* 0x0009e80000100a00 */
[----:B------:R4:W-:Y:S01]  /*7dc0*/  STL.64 [R1+0x6f8], R18 ;  /* 0x0006f81201007387 */ /* 0x0009e20000100a00 */
[----:B--2---:R-:W-:-:S03]  /*7dd0*/  IMAD.WIDE R28, R17, 0x4, R236 ;  /* 0x00000004111c7825 */ /* 0x004fc600078e02ec */
[----:B------:R2:W-:Y:S01]  /*7de0*/  STL.64 [R1+0x6f0], R6 ;  /* 0x0006f00601007387 */ /* 0x0005e20000100a00 */
[----:B----4-:R-:W-:-:S03]  /*7df0*/  IMAD.WIDE R26, R17, 0x4, R234 ;  /* 0x00000004111a7825 */ /* 0x010fc600078e02ea */
[----:B------:R4:W-:Y:S01]  /*7e00*/  STL.64 [R1+0x530], R28 ;  /* 0x0005301c01007387 */ /* 0x0009e20000100a00 */
[----:B------:R-:W-:-:S03]  /*7e10*/  IMAD.WIDE R18, R17, 0x4, R230 ;  /* 0x0000000411127825 */ /* 0x000fc600078e02e6 */
[----:B------:R4:W-:Y:S01]  /*7e20*/  LDGSTS.E [R3+0x20008], desc[UR48][R28.64], !P1 ;  /* 0x200080001c037fae */ /* 0x0009e2000c921870 */
[----:B--2---:R-:W-:-:S03]  /*7e30*/  IMAD.WIDE R6, R17, 0x4, R60 ;  /* 0x0000000411067825 */ /* 0x004fc600078e023c */
[----:B------:R2:W-:Y:S04]  /*7e40*/  STL.64 [R1+0x6e0], R26 ;  /* 0x0006e01a01007387 */ /* 0x0005e80000100a00 */
[----:B------:R2:W-:Y:S01]  /*7e50*/  LDGSTS.E [R3+0x24008], desc[UR48][R26.64], !P1 ;  /* 0x240080001a037fae */ /* 0x0005e2000c921870 */
[----:B----4-:R-:W-:-:S03]  /*7e60*/  IMAD.WIDE R28, R17, 0x4, R62 ;  /* 0x00000004111c7825 */ /* 0x010fc600078e023e */
[----:B------:R4:W-:Y:S04]  /*7e70*/  STL.64 [R1+0x6d8], R18 ;  /* 0x0006d81201007387 */ /* 0x0009e80000100a00 */
[----:B------:R4:W-:Y:S01]  /*7e80*/  LDGSTS.E [R3+0x28008], desc[UR48][R18.64], !P1 ;  /* 0x2800800012037fae */ /* 0x0009e2000c921870 */
[----:B--2---:R-:W-:-:S03]  /*7e90*/  IMAD.WIDE R26, R17, 0x4, R64 ;  /* 0x00000004111a7825 */ /* 0x004fc600078e0240 */
[----:B------:R2:W-:Y:S01]  /*7ea0*/  STL.64 [R1+0x6d0], R6 ;  /* 0x0006d00601007387 */ /* 0x0005e20000100a00 */
[----:B------:R-:W-:-:S03]  /*7eb0*/  IMAD.WIDE R12, R17, 0x4, R12 ;  /* 0x00000004110c7825 */ /* 0x000fc600078e020c */
[----:B------:R2:W-:Y:S01]  /*7ec0*/  LDGSTS.E [R3+0x2c008], desc[UR48][R6.64], !P1 ;  /* 0x2c00800006037fae */ /* 0x0005e2000c921870 */
[----:B------:R-:W-:Y:S01]  /*7ed0*/  ISETP.GE.U32.AND P1, PT, R20, 0x7fffff78, PT ;  /* 0x7fffff781400780c */ /* 0x000fe20003f26070 */
[----:B------:R-:W1:Y:S01]  /*7ee0*/  LDC R64, c[0x0][0x230] ;  /* 0x00008c00ff407b82 */ /* 0x000e620000000800 */
[C---:B----4-:R-:W-:Y:S01]  /*7ef0*/  IMAD.WIDE R18, R17.reuse, 0x4, R66 ;  /* 0x0000000411127825 */ /* 0x050fe200078e0242 */
[----:B------:R4:W-:Y:S04]  /*7f00*/  STL.64 [R1+0x4e0], R28 ;  /* 0x0004e01c01007387 */ /* 0x0009e80000100a00 */
[----:B------:R4:W-:Y:S01]  /*7f10*/  LDGSTS.E [R3+0x2000c], desc[UR48][R28.64], !P3 ;  /* 0x2000c0001c037fae */ /* 0x0009e2000d921870 */
[----:B---3--:R-:W-:Y:S02]  /*7f20*/  VIADD R20, R22, 0xffffffb6 ;  /* 0xffffffb616147836 */ /* 0x008fe40000000000 */
[----:B------:R-:W3:Y:S01]  /*7f30*/  LDC R22, c[0x0][0x230] ;  /* 0x00008c00ff167b82 */ /* 0x000ee20000000800 */
[C---:B--2---:R-:W-:Y:S01]  /*7f40*/  IMAD.WIDE R6, R17.reuse, 0x4, R68 ;  /* 0x0000000411067825 */ /* 0x044fe200078e0244 */
        /* <DEDUP_REMOVED lines=10> */
[----:B------:R-:W3:Y:S01]  /*7ff0*/  LDC R72, c[0x0][0x230] ;  /* 0x00008c00ff487b82 */ /* 0x000ee20000000800 */
[----:B----4-:R-:W-:Y:S01]  /*8000*/  IMAD.WIDE R18, R17, 0x4, R74 ;  /* 0x0000000411127825 */ /* 0x010fe200078e024a */
[----:B------:R4:W-:Y:S04]  /*8010*/  STL.64 [R1+0x4d8], R28 ;  /* 0x0004d81c01007387 */ /* 0x0009e80000100a00 */
[----:B------:R4:W-:Y:S01]  /*8020*/  LDGSTS.E [R3+0x30000], desc[UR48][R28.64], !P2 ;  /* 0x300000001c037fae */ /* 0x0009e2000d121870 */
[----:B------:R-:W-:Y:S02]  /*8030*/  VIADD R20, R21, 0xffffffb5 ;  /* 0xffffffb515147836 */ /* 0x000fe40000000000 */
        /* <DEDUP_REMOVED lines=9> */
[----:B------:R-:W-:Y:S01]  /*80d0*/  IADD3 R38, R38, -0x58, RZ ;  /* 0xffffffa826267810 */ /* 0x000fe20007ffe0ff */
[----:B------:R-:W3:Y:S02]  /*80e0*/  LDC R80, c[0x0][0x230] ;  /* 0x00008c00ff507b82 */ /* 0x000ee40000000800 */
[----:B------:R2:W-:Y:S01]  /*80f0*/  LDGSTS.E [R3+0x3c000], desc[UR48][R6.64], !P2 ;  /* 0x3c00000006037fae */ /* 0x0005e2000d121870 */
[----:B------:R-:W-:Y:S01]  /*8100*/  ISETP.GE.U32.AND P2, PT, R20, 0x7fffff76, PT ;  /* 0x7fffff761400780c */ /* 0x000fe20003f46070 */
[----:B----4-:R-:W-:Y:S02]  /*8110*/  IMAD.WIDE R18, R17, 0x4, R82 ;  /* 0x0000000411127825 */ /* 0x010fe400078e0252 */
[----:B------:R-:W-:Y:S01]  /*8120*/  STL.64 [R1+0x4b0], R28 ;  /* 0x0004b01c01007387 */ /* 0x000fe20000100a00 */
[----:B-1----:R-:W-:-:S03]  /*8130*/  IADD3 R20, R24, -0x4c, RZ ;  /* 0xffffffb418147810 */ /* 0x002fc60007ffe0ff */
[----:B------:R-:W-:Y:S01]  /*8140*/  LDGSTS.E [R3+0x30004], desc[UR48][R28.64], !P4 ;  /* 0x300040001c037fae */ /* 0x000fe2000e121870 */
[C---:B------:R-:W-:Y:S02]  /*8150*/  IMAD.WIDE R24, R17.reuse, 0x4, R88 ;  /* 0x0000000411187825 */ /* 0x040fe400078e0258 */
[----:B------:R-:W1:Y:S01]  /*8160*/  LDC R88, c[0x0][0x230] ;  /* 0x00008c00ff587b82 */ /* 0x000e620000000800 */
[----:B------:R4:W-:Y:S01]  /*8170*/  STL.64 [R1+0x8e0], R26 ;  /* 0x0008e01a01007387 */ /* 0x0009e20000100a00 */
[----:B--2---:R-:W-:-:S03]  /*8180*/  IMAD.WIDE R6, R17, 0x4, R84 ;  /* 0x0000000411067825 */ /* 0x004fc600078e0254 */
[----:B------:R4:W-:Y:S04]  /*8190*/  LDGSTS.E [R3+0x34004], desc[UR48][R26.64], !P4 ;  /* 0x340040001a037fae */ /* 0x0009e8000e121870 */
[----:B------:R2:W-:Y:S04]  /*81a0*/  STL.64 [R1+0x8d8], R18 ;  /* 0x0008d81201007387 */ /* 0x0005e80000100a00 */
[----:B------:R2:W-:Y:S01]  /*81b0*/  LDGSTS.E [R3+0x38004], desc[UR48][R18.64], !P4 ;  /* 0x3800400012037fae */ /* 0x0005e2000e121870 */
[----:B----4-:R-:W-:-:S03]  /*81c0*/  IMAD.WIDE R26, R17, 0x4, R86 ;  /* 0x00000004111a7825 */ /* 0x010fc600078e0256 */
[----:B------:R4:W-:Y:S04]  /*81d0*/  STL.64 [R1+0x8d0], R6 ;  /* 0x0008d00601007387 */ /* 0x0009e80000100a00 */
[----:B------:R4:W-:Y:S01]  /*81e0*/  LDGSTS.E [R3+0x3c004], desc[UR48][R6.64], !P4 ;  /* 0x3c00400006037fae */ /* 0x0009e2000e121870 */
[----:B------:R-:W-:Y:S01]  /*81f0*/  ISETP.GE.U32.AND P4, PT, R20, 0x7fffff75, PT ;  /* 0x7fffff751400780c */ /* 0x000fe20003f86070 */
[----:B--2---:R-:W-:Y:S02]  /*8200*/  IMAD.WIDE R18, R17, 0x4, R90 ;  /* 0x0000000411127825 */ /* 0x004fe400078e025a */
[----:B------:R2:W-:Y:S04]  /*8210*/  STL.64 [R1+0x488], R26 ;  /* 0x0004881a01007387 */ /* 0x0005e80000100a00 */
[----:B------:R2:W-:Y:S01]  /*8220*/  LDGSTS.E [R3+0x30008], desc[UR48][R26.64], !P6 ;  /* 0x300080001a037fae */ /* 0x0005e2000f121870 */
[----:B------:R-:W-:-:S02]  /*8230*/  VIADD R20, R23, 0xffffff97 ;  /* 0xffffff9717147836 */ /* 0x000fc40000000000 */
[----:B------:R-:W1:Y:S01]  /*8240*/  LDC R23, c[0x0][0x230] ;  /* 0x00008c00ff177b82 */ /* 0x000e620000000800 */
[C---:B----4-:R-:W-:Y:S01]  /*8250*/  IMAD.WIDE R6, R17.reuse, 0x4, R92 ;  /* 0x0000000411067825 */ /* 0x050fe200078e025c */
[----:B------:R4:W-:Y:S04]  /*8260*/  STL.64 [R1+0x8c8], R24 ;  /* 0x0008c81801007387 */ /* 0x0009e80000100a00 */
[----:B------:R4:W-:Y:S01]  /*8270*/  LDGSTS.E [R3+0x34008], desc[UR48][R24.64], !P6 ;  /* 0x3400800018037fae */ /* 0x0009e2000f121870 */
[----:B--2---:R-:W-:-:S03]  /*8280*/  IMAD.WIDE R26, R17, 0x4, R94 ;  /* 0x00000004111a7825 */ /* 0x004fc600078e025e */
[----:B------:R2:W-:Y:S04]  /*8290*/  STL.64 [R1+0x8c0], R18 ;  /* 0x0008c01201007387 */ /* 0x0005e80000100a00 */
[----:B------:R2:W-:Y:S01]  /*82a0*/  LDGSTS.E [R3+0x38008], desc[UR48][R18.64], !P6 ;  /* 0x3800800012037fae */ /* 0x0005e2000f121870 */
[----:B----4-:R-:W-:-:S03]  /*82b0*/  IMAD.WIDE R24, R17, 0x4, R96 ;  /* 0x0000000411187825 */ /* 0x010fc600078e0260 */
[----:B------:R4:W-:Y:S01]  /*82c0*/  STL.64 [R1+0x8b8], R6 ;  /* 0x0008b80601007387 */ /* 0x0009e20000100a00 */
[----:B------:R-:W1:Y:S03]  /*82d0*/  LDC R96, c[0x0][0x230] ;  /* 0x00008c00ff607b82 */ /* 0x000e660000000800 */
[----:B------:R4:W-:Y:S04]  /*82e0*/  LDGSTS.E [R3+0x3c008], desc[UR48][R6.64], !P6 ;  /* 0x3c00800006037fae */ /* 0x0009e8000f121870 */
[----:B------:R-:W-:Y:S04]  /*82f0*/  STL.64 [R1+0x460], R26 ;  /* 0x0004601a01007387 */ /* 0x000fe80000100a00 */
[----:B------:R-:W-:Y:S04]  /*8300*/  LDGSTS.E [R3+0x3000c], desc[UR48][R26.64], !P5 ;  /* 0x3000c0001a037fae */ /* 0x000fe8000e921870 */
[----:B------:R3:W-:Y:S04]  /*8310*/  STL.64 [R1+0x8b0], R24 ;  /* 0x0008b01801007387 */ /* 0x0007e80000100a00 */
[----:B------:R3:W-:Y:S01]  /*8320*/  LDGSTS.E [R3+0x3400c], desc[UR48][R24.64], !P5 ;  /* 0x3400c00018037fae */ /* 0x0007e2000e921870 */
[----:B--2---:R-:W-:Y:S01]  /*8330*/  IMAD.WIDE R18, R17, 0x4, R98 ;  /* 0x0000000411127825 */ /* 0x004fe200078e0262 */
[----:B------:R-:W-:-:S03]  /*8340*/  ISETP.GE.U32.AND P6, PT, R20, 0x7fffff58, PT ;  /* 0x7fffff581400780c */ /* 0x000fc60003fc6070 */
[C---:B----4-:R-:W-:Y:S01]  /*8350*/  IMAD.WIDE R6, R17.reuse, 0x4, R100 ;  /* 0x0000000411067825 */ /* 0x050fe200078e0264 */
[----:B---3--:R-:W2:Y:S03]  /*8360*/  LDC R24, c[0x0][0x230] ;  /* 0x00008c00ff187b82 */ /* 0x008ea60000000800 */
[----:B------:R-:W-:Y:S01]  /*8370*/  VIADD R20, R22, 0xffffff96 ;  /* 0xffffff9616147836 */ /* 0x000fe20000000000 */
[----:B------:R3:W-:Y:S01]  /*8380*/  STL.64 [R1+0x8a8], R18 ;  /* 0x0008a81201007387 */ /* 0x0007e20000100a00 */
[----:B------:R-:W-:-:S03]  /*8390*/  IMAD.WIDE R28, R17, 0x4, R102 ;  /* 0x00000004111c7825 */ /* 0x000fc600078e0266 */
[----:B------:R3:W-:Y:S01]  /*83a0*/  LDGSTS.E [R3+0x3800c], desc[UR48][R18.64], !P5 ;  /* 0x3800c00012037fae */ /* 0x0007e2000e921870 */
[C---:B------:R-:W-:Y:S01]  /*83b0*/  IMAD.WIDE R26, R17.reuse, 0x4, R104 ;  /* 0x00000004111a7825 */ /* 0x040fe200078e0268 */
[----:B------:R-:W4:Y:S02]  /*83c0*/  LDC R22, c[0x0][0x230] ;  /* 0x00008c00ff167b82 */ /* 0x000f240000000800 */
[----:B------:R1:W-:Y:S04]  /*83d0*/  STL.64 [R1+0x8a0], R6 ;  /* 0x0008a00601007387 */ /* 0x0003e80000100a00 */
[----:B------:R1:W-:Y:S01]  /*83e0*/  LDGSTS.E [R3+0x3c00c], desc[UR48][R6.64], !P5 ;  /* 0x3c00c00006037fae */ /* 0x0003e2000e921870 */
[----:B------:R-:W-:Y:S01]  /*83f0*/  ISETP.GE.U32.AND P5, PT, R20, 0x7fffff57, PT ;  /* 0x7fffff571400780c */ /* 0x000fe20003fa6070 */
[----:B---3--:R-:W-:-:S02]  /*8400*/  IMAD.WIDE R18, R17, 0x4, R106 ;  /* 0x0000000411127825 */ /* 0x008fc400078e026a */
[----:B------:R3:W-:Y:S02]  /*8410*/  STL.64 [R1+0xbd0], R2 ;  /* 0x000bd00201007387 */ /* 0x0007e40000100a00 */
[----:B------:R-:W-:Y:S02]  /*8420*/  VIADD R64, R64, 0xffffffa7 ;  /* 0xffffffa740407836 */ /* 0x000fe40000000000 */
[----:B------:R-:W-:Y:S01]  /*8430*/  STL.64 [R1+0x368], R28 ;  /* 0x0003681c01007387 */ /* 0x000fe20000100a00 */
[----:B------:R-:W-:Y:S02]  /*8440*/  VIADD R72, R72, 0xffffffa6 ;  /* 0xffffffa648487836 */ /* 0x000fe40000000000 */
[----:B------:R-:W-:Y:S01]  /*8450*/  VIADD R80, R80, 0xffffffa5 ;  /* 0xffffffa550507836 */ /* 0x000fe20000000000 */
[----:B------:R-:W-:Y:S01]  /*8460*/  LDGSTS.E [R4+0x20000], desc[UR48][R28.64], !P1 ;  /* 0x200000001c047fae */ /* 0x000fe2000c921870 */
[----:B-1----:R-:W-:Y:S01]  /*8470*/  IMAD.WIDE R6, R17, 0x4, R108 ;  /* 0x0000000411067825 */ /* 0x002fe200078e026c */
[----:B------:R-:W-:Y:S01]  /*8480*/  IADD3 R88, R88, -0x5c, RZ ;  /* 0xffffffa458587810 */ /* 0x000fe20007ffe0ff */
[----:B------:R-:W1:Y:S01]  /*8490*/  LDC R104, c[0x0][0x230] ;  /* 0x00008c00ff687b82 */ /* 0x000e620000000800 */
[----:B------:R2:W-:Y:S01]  /*84a0*/  STL.64 [R1+0x570], R26 ;  /* 0x0005701a01007387 */ /* 0x0005e20000100a00 */
[----:B------:R-:W-:-:S03]  /*84b0*/  VIADD R20, R21, 0xffffff95 ;  /* 0xffffff9515147836 */ /* 0x000fc60000000000 */
[----:B------:R2:W-:Y:S01]  /*84c0*/  LDGSTS.E [R4+0x24000], desc[UR48][R26.64], !P1 ;  /* 0x240000001a047fae */ /* 0x0005e2000c921870 */
[C---:B---3--:R-:W-:Y:S02]  /*84d0*/  IMAD.WIDE R2, R17.reuse, 0x4, R116 ;  /* 0x0000000411027825 */ /* 0x048fe400078e0274 */
[----:B------:R-:W3:Y:S01]  /*84e0*/  LDC R21, c[0x0][0x230] ;  /* 0x00008c00ff157b82 */ /* 0x000ee20000000800 */
[----:B------:R4:W-:Y:S04]  /*84f0*/  STL.64 [R1+0x568], R18 ;  /* 0x0005681201007387 */ /* 0x0009e80000100a00 */
[----:B------:R4:W-:Y:S01]  /*8500*/  LDGSTS.E [R4+0x28000], desc[UR48][R18.64], !P1 ;  /* 0x2800000012047fae */ /* 0x0009e2000c921870 */
[----:B--2---:R-:W-:-:S03]  /*8510*/  IMAD.WIDE R26, R17, 0x4, R110 ;  /* 0x00000004111a7825 */ /* 0x004fc600078e026e */
[----:B------:R2:W-:Y:S04]  /*8520*/  STL.64 [R1+0x560], R6 ;  /* 0x0005600601007387 */ /* 0x0005e80000100a00 */
[----:B------:R2:W-:Y:S01]  /*8530*/  LDGSTS.E [R4+0x2c000], desc[UR48][R6.64], !P1 ;  /* 0x2c00000006047fae */ /* 0x0005e2000c921870 */
[----:B----4-:R-:W-:Y:S01]  /*8540*/  IMAD.WIDE R18, R17, 0x4, R112 ;  /* 0x0000000411127825 */ /* 0x010fe200078e0270 */
[----:B------:R-:W-:Y:S02]  /*8550*/  ISETP.GE.U32.AND P1, PT, R20, 0x7fffff56, PT ;  /* 0x7fffff561400780c */ /* 0x000fe40003f26070 */
[----:B------:R4:W-:Y:S01]  /*8560*/  LDGSTS.E [R4+0x20004], desc[UR48][R26.64], !P3 ;  /* 0x200040001a047fae */ /* 0x0009e2000d921870 */
[----:B------:R-:W-:Y:S01]  /*8570*/  IADD3 R20, R23, -0x6c, RZ ;  /* 0xffffff9417147810 */ /* 0x000fe20007ffe0ff */
[----:B------:R-:W-:Y:S01]  /*8580*/  VIADD R96, R96, 0xffffff87 ;  /* 0xffffff8760607836 */ /* 0x000fe20000000000 */
[----:B------:R-:W1:Y:S01]  /*8590*/  LDC R23, c[0x0][0x230] ;  /* 0x00008c00ff177b82 */ /* 0x000e620000000800 */
[----:B------:R4:W-:Y:S01]  /*85a0*/  LDGSTS.E [R4+0x24004], desc[UR48][R18.64], !P3 ;  /* 0x2400400012047fae */ /* 0x0009e2000d921870 */
[----:B--2---:R-:W-:-:S03]  /*85b0*/  IMAD.WIDE R6, R17, 0x4, R114 ;  /* 0x0000000411067825 */ /* 0x004fc600078e0272 */
[----:B------:R4:W-:Y:S03]  /*85c0*/  STL.64 [R1+0x320], R26 ;  /* 0x0003201a01007387 */ /* 0x0009e60000100a00 */
[----:B------:R-:W2:Y:S01]  /*85d0*/  LDC R112, c[0x0][0x230] ;  /* 0x00008c00ff707b82 */ /* 0x000ea20000000800 */
[----:B------:R3:W-:Y:S04]  /*85e0*/  LDGSTS.E [R4+0x28004], desc[UR48][R6.64], !P3 ;  /* 0x2800400006047fae */ /* 0x0007e8000d921870 */
[----:B------:R3:W-:Y:S01]  /*85f0*/  LDGSTS.E [R4+0x2c004], desc[UR48][R2.64], !P3 ;  /* 0x2c00400002047fae */ /* 0x0007e2000d921870 */
[----:B------:R-:W-:Y:S01]  /*8600*/  ISETP.GE.U32.AND P3, PT, R20, 0x7fffff55, PT ;  /* 0x7fffff551400780c */ /* 0x000fe20003f66070 */
[----:B------:R-:W-:-:S02]  /*8610*/  VIADD R20, R24, 0xffffffb3 ;  /* 0xffffffb318147836 */ /* 0x000fc40000000000 */
[----:B------:R-:W1:Y:S01]  /*8620*/  LDC R24, c[0x0][0x230] ;  /* 0x00008c00ff187b82 */ /* 0x000e620000000800 */
[----:B------:R3:W-:Y:S01]  /*8630*/  STL.64 [R1+0x550], R18 ;  /* 0x0005501201007387 */ /* 0x0007e20000100a00 */
[----:B----4-:R-:W-:-:S03]  /*8640*/  IMAD.WIDE R26, R17, 0x4, R118 ;  /* 0x00000004111a7825 */ /* 0x010fc600078e0276 */
[----:B------:R4:W-:Y:S04]  /*8650*/  STL.64 [R1+0x548], R6 ;  /* 0x0005480601007387 */ /* 0x0009e80000100a00 */
[----:B------:R4:W-:Y:S01]  /*8660*/  STL.64 [R1+0x540], R2 ;  /* 0x0005400201007387 */ /* 0x0009e20000100a00 */
[----:B---3--:R-:W-:-:S03]  /*8670*/  IMAD.WIDE R18, R17, 0x4, R120 ;  /* 0x0000000411127825 */ /* 0x008fc600078e0278 */
[----:B------:R3:W-:Y:S01]  /*8680*/  STL.64 [R1+0x2e8], R26 ;  /* 0x0002e81a01007387 */ /* 0x0007e20000100a00 */
[----:B------:R-:W2:Y:S01]  /*8690*/  LDC R120, c[0x0][0x230] ;  /* 0x00008c00ff787b82 */ /* 0x000ea20000000800 */
[C---:B----4-:R-:W-:Y:S02]  /*86a0*/  IMAD.WIDE R6, R17.reuse, 0x4, R122 ;  /* 0x0000000411067825 */ /* 0x050fe400078e027a */
[----:B------:R3:W-:Y:S02]  /*86b0*/  LDGSTS.E [R4+0x20008], desc[UR48][R26.64], !P2 ;  /* 0x200080001a047fae */ /* 0x0007e4000d121870 */
[C---:B------:R-:W-:Y:S02]  /*86c0*/  IMAD.WIDE R2, R17.reuse, 0x4, R124 ;  /* 0x0000000411027825 */ /* 0x040fe400078e027c */
[----:B------:R4:W-:Y:S04]  /*86d0*/  STL.64 [R1+0x528], R18 ;  /* 0x0005281201007387 */ /* 0x0009e80000100a00 */
[----:B------:R4:W-:Y:S01]  /*86e0*/  LDGSTS.E [R4+0x24008], desc[UR48][R18.64], !P2 ;  /* 0x2400800012047fae */ /* 0x0009e2000d121870 */
[----:B---3--:R-:W-:-:S03]  /*86f0*/  IMAD.WIDE R26, R17, 0x4, R126 ;  /* 0x00000004111a7825 */ /* 0x008fc600078e027e */
[----:B------:R3:W-:Y:S04]  /*8700*/  STL.64 [R1+0x520], R6 ;  /* 0x0005200601007387 */ /* 0x0007e80000100a00 */
[----:B------:R3:W-:Y:S01]  /*8710*/  LDGSTS.E [R4+0x28008], desc[UR48][R6.64], !P2 ;  /* 0x2800800006047fae */ /* 0x0007e2000d121870 */
[----:B----4-:R-:W-:-:S03]  /*8720*/  IMAD.WIDE R18, R17, 0x4, R128 ;  /* 0x0000000411127825 */ /* 0x010fc600078e0280 */
[----:B------:R4:W-:Y:S01]  /*8730*/  STL.64 [R1+0x518], R2 ;  /* 0x0005180201007387 */ /* 0x0009e20000100a00 */
[----:B------:R-:W2:Y:S03]  /*8740*/  LDC R128, c[0x0][0x230] ;  /* 0x00008c00ff807b82 */ /* 0x000ea60000000800 */
[----:B------:R4:W-:Y:S01]  /*8750*/  LDGSTS.E [R4+0x2c008], desc[UR48][R2.64], !P2 ;  /* 0x2c00800002047fae */ /* 0x0009e2000d121870 */
[----:B------:R-:W-:Y:S01]  /*8760*/  ISETP.GE.U32.AND P2, PT, R20, 0x7fffff74, PT ;  /* 0x7fffff741400780c */ /* 0x000fe20003f46070 */
[----:B------:R-:W-:Y:S02]  /*8770*/  VIADD R20, R22, 0xffffffb2 ;  /* 0xffffffb216147836 */ /* 0x000fe40000000000 */
[C---:B---3--:R-:W-:Y:S01]  /*8780*/  IMAD.WIDE R6, R17.reuse, 0x4, R130 ;  /* 0x0000000411067825 */ /* 0x048fe200078e0282 */
[----:B------:R3:W-:Y:S01]  /*8790*/  STL.64 [R1+0x2b8], R26 ;  /* 0x0002b81a01007387 */ /* 0x0007e20000100a00 */
[----:B------:R-:W2:Y:S03]  /*87a0*/  LDC R22, c[0x0][0x230] ;  /* 0x00008c00ff167b82 */ /* 0x000ea60000000800 */
[----:B------:R3:W-:Y:S01]  /*87b0*/  LDGSTS.E [R4+0x2000c], desc[UR48][R26.64], !P4 ;  /* 0x2000c0001a047fae */ /* 0x0007e2000e121870 */
[----:B----4-:R-:W-:-:S03]  /*87c0*/  IMAD.WIDE R2, R17, 0x4, R132 ;  /* 0x0000000411027825 */ /* 0x010fc600078e0284 */
        /* <DEDUP_REMOVED lines=12> */
[----:B------:R3:W-:Y:S01]  /*8890*/  LDGSTS.E [R4+0x30000], desc[UR48][R26.64], !P6 ;  /* 0x300000001a047fae */ /* 0x0007e2000f121870 */
[----:B------:R-:W2:Y:S03]  /*88a0*/  LDC R21, c[0x0][0x230] ;  /* 0x00008c00ff157b82 */ /* 0x000ea60000000800 */
[----:B------:R3:W-:Y:S01]  /*88b0*/  STL.64 [R1+0x288], R26 ;  /* 0x0002881a01007387 */ /* 0x0007e20000100a00 */
[----:B----4-:R-:W-:-:S03]  /*88c0*/  IMAD.WIDE R2, R17, 0x4, R140 ;  /* 0x0000000411027825 */ /* 0x010fc600078e028c */
[----:B------:R4:W-:Y:S04]  /*88d0*/  LDGSTS.E [R4+0x34000], desc[UR48][R18.64], !P6 ;  /* 0x3400000012047fae */ /* 0x0009e8000f121870 */
[----:B------:R4:W-:Y:S04]  /*88e0*/  STL.64 [R1+0x898], R18 ;  /* 0x0008981201007387 */ /* 0x0009e80000100a00 */
[----:B------:R1:W-:Y:S01]  /*88f0*/  LDGSTS.E [R4+0x38000], desc[UR48][R6.64], !P6 ;  /* 0x3800000006047fae */ /* 0x0003e2000f121870 */
[----:B---3--:R-:W-:-:S03]  /*8900*/  IMAD.WIDE R26, R17, 0x4, R142 ;  /* 0x00000004111a7825 */ /* 0x008fc600078e028e */
[----:B------:R3:W-:Y:S04]  /*8910*/  STL.64 [R1+0x890], R6 ;  /* 0x0008900601007387 */ /* 0x0007e80000100a00 */
[----:B------:R3:W-:Y:S01]  /*8920*/  LDGSTS.E [R4+0x3c000], desc[UR48][R2.64], !P6 ;  /* 0x3c00000002047fae */ /* 0x0007e2000f121870 */
[C---:B----4-:R-:W-:Y:S01]  /*8930*/  IMAD.WIDE R18, R17.reuse, 0x4, R144 ;  /* 0x0000000411127825 */ /* 0x050fe200078e0290 */
[----:B------:R-:W-:Y:S01]  /*8940*/  ISETP.GE.U32.AND P6, PT, R20, 0x7fffff72, PT ;  /* 0x7fffff721400780c */ /* 0x000fe20003fc6070 */
[----:B------:R-:W4:Y:S01]  /*8950*/  LDC R144, c[0x0][0x230] ;  /* 0x00008c00ff907b82 */ /* 0x000f220000000800 */
[----:B------:R3:W-:Y:S01]  /*8960*/  STL.64 [R1+0x888], R2 ;  /* 0x0008880201007387 */ /* 0x0007e20000100a00 */
[----:B-1----:R-:W-:Y:S01]  /*8970*/  IADD3 R20, R24, -0x50, RZ ;  /* 0xffffffb018147810 */ /* 0x002fe20007ffe0ff */
[----:B------:R-:W-:-:S04]  /*8980*/  IMAD.WIDE R24, R17, 0x4, R150 ;  /* 0x0000000411187825 */ /* 0x000fc800078e0296 */
[C---:B---3--:R-:W-:Y:S01]  /*8990*/  IMAD.WIDE R6, R17.reuse, 0x4, R146 ;  /* 0x0000000411067825 */ /* 0x048fe200078e0292 */
[----:B------:R-:W-:Y:S04]  /*89a0*/  STL.64 [R1+0x258], R26 ;  /* 0x0002581a01007387 */ /* 0x000fe80000100a00 */
[----:B------:R-:W-:Y:S01]  /*89b0*/  LDGSTS.E [R4+0x30004], desc[UR48][R26.64], !P5 ;  /* 0x300040001a047fae */ /* 0x000fe2000e921870 */
[----:B------:R-:W-:-:S03]  /*89c0*/  IMAD.WIDE R2, R17, 0x4, R148 ;  /* 0x0000000411027825 */ /* 0x000fc600078e0294 */
[----:B------:R1:W-:Y:S04]  /*89d0*/  STL.64 [R1+0x880], R18 ;  /* 0x0008801201007387 */ /* 0x0003e80000100a00 */
[----:B------:R1:W-:Y:S04]  /*89e0*/  LDGSTS.E [R4+0x34004], desc[UR48][R18.64], !P5 ;  /* 0x3400400012047fae */ /* 0x0003e8000e921870 */
[----:B------:R3:W-:Y:S04]  /*89f0*/  STL.64 [R1+0x878], R6 ;  /* 0x0008780601007387 */ /* 0x0007e80000100a00 */
[----:B------:R3:W-:Y:S01]  /*8a00*/  LDGSTS.E [R4+0x38004], desc[UR48][R6.64], !P5 ;  /* 0x3800400006047fae */ /* 0x0007e2000e921870 */
[----:B-1----:R-:W-:-:S03]  /*8a10*/  IMAD.WIDE R18, R17, 0x4, R152 ;  /* 0x0000000411127825 */ /* 0x002fc600078e0298 */
[----:B------:R1:W-:Y:S01]  /*8a20*/  STL.64 [R1+0x870], R2 ;  /* 0x0008700201007387 */ /* 0x0003e20000100a00 */
[----:B------:R-:W-:-:S03]  /*8a30*/  VIADD R104, R104, 0xffffff86 ;  /* 0xffffff8668687836 */ /* 0x000fc60000000000 */
[----:B------:R1:W-:Y:S01]  /*8a40*/  LDGSTS.E [R4+0x3c004], desc[UR48][R2.64], !P5 ;  /* 0x3c00400002047fae */ /* 0x0003e2000e921870 */
[----:B------:R-:W-:Y:S01]  /*8a50*/  ISETP.GE.U32.AND P5, PT, R20, 0x7fffff71, PT ;  /* 0x7fffff711400780c */ /* 0x000fe20003fa6070 */
[----:B---3--:R-:W-:Y:S02]  /*8a60*/  IMAD.WIDE R6, R17, 0x4, R154 ;  /* 0x0000000411067825 */ /* 0x008fe400078e029a */
[----:B------:R3:W-:Y:S02]  /*8a70*/  STL.64 [R1+0x220], R24 ;  /* 0x0002201801007387 */ /* 0x0007e40000100a00 */
[----:B--2---:R-:W-:Y:S02]  /*8a80*/  VIADD R112, R112, 0xffffff85 ;  /* 0xffffff8570707836 */ /* 0x004fe40000000000 */
[----:B------:R3:W-:Y:S01]  /*8a90*/  LDGSTS.E [R4+0x30008], desc[UR48][R24.64], !P1 ;  /* 0x3000800018047fae */ /* 0x0007e2000c921870 */
[----:B------:R-:W-:Y:S01]  /*8aa0*/  VIADD R20, R23, 0xffffff93 ;  /* 0xffffff9317147836 */ /* 0x000fe20000000000 */
[----:B------:R-:W-:Y:S01]  /*8ab0*/  IADD3 R120, R120, -0x7c, RZ ;  /* 0xffffff8478787810 */ /* 0x000fe20007ffe0ff */
[----:B------:R-:W2:Y:S01]  /*8ac0*/  LDC R23, c[0x0][0x230] ;  /* 0x00008c00ff177b82 */ /* 0x000ea20000000800 */
[C---:B-1----:R-:W-:Y:S01]  /*8ad0*/  IMAD.WIDE R2, R17.reuse, 0x4, R156 ;  /* 0x0000000411027825 */ /* 0x042fe200078e029c */
[----:B------:R1:W-:Y:S04]  /*8ae0*/  STL.64 [R1+0x868], R18 ;  /* 0x0008681201007387 */ /* 0x0003e80000100a00 */
[----:B------:R1:W-:Y:S01]  /*8af0*/  LDGSTS.E [R4+0x34008], desc[UR48][R18.64], !P1 ;  /* 0x3400800012047fae */ /* 0x0003e2000c921870 */
[C---:B------:R-:W-:Y:S01]  /*8b00*/  IMAD.WIDE R26, R17.reuse, 0x4, R166 ;  /* 0x00000004111a7825 */ /* 0x040fe200078e02a6 */
[----:B------:R-:W2:Y:S03]  /*8b10*/  LDC R152, c[0x0][0x230] ;  /* 0x00008c00ff987b82 */ /* 0x000ea60000000800 */
[C---:B---3--:R-:W-:Y:S01]  /*8b20*/  IMAD.WIDE R24, R17.reuse, 0x4, R158 ;  /* 0x0000000411187825 */ /* 0x048fe200078e029e */
[----:B------:R3:W-:Y:S04]  /*8b30*/  STL.64 [R1+0x860], R6 ;  /* 0x0008600601007387 */ /* 0x0007e80000100a00 */
[----:B------:R3:W-:Y:S04]  /*8b40*/  LDGSTS.E [R4+0x38008], desc[UR48][R6.64], !P1 ;  /* 0x3800800006047fae */ /* 0x0007e8000c921870 */
[----:B------:R4:W-:Y:S04]  /*8b50*/  STL.64 [R1+0x858], R2 ;  /* 0x0008580201007387 */ /* 0x0009e80000100a00 */
[----:B------:R4:W-:Y:S01]  /*8b60*/  LDGSTS.E [R4+0x3c008], desc[UR48][R2.64], !P1 ;  /* 0x3c00800002047fae */ /* 0x0009e2000c921870 */
[----:B-1----:R-:W-:-:S03]  /*8b70*/  IMAD.WIDE R18, R17, 0x4, R160 ;  /* 0x0000000411127825 */ /* 0x002fc600078e02a0 */
[----:B------:R1:W-:Y:S01]  /*8b80*/  STL.64 [R1+0x1e0], R24 ;  /* 0x0001e01801007387 */ /* 0x0003e20000100a00 */
[C---:B---3--:R-:W-:Y:S01]  /*8b90*/  IMAD.WIDE R6, R17.reuse, 0x4, R162 ;  /* 0x0000000411067825 */ /* 0x048fe200078e02a2 */
[----:B------:R-:W-:Y:S01]  /*8ba0*/  ISETP.GE.U32.AND P1, PT, R20, 0x7fffff54, PT ;  /* 0x7fffff541400780c */ /* 0x000fe20003f26070 */
[----:B------:R-:W3:Y:S01]  /*8bb0*/  LDC R160, c[0x0][0x230] ;  /* 0x00008c00ffa07b82 */ /* 0x000ee20000000800 */
[----:B------:R1:W-:Y:S01]  /*8bc0*/  LDGSTS.E [R4+0x3000c], desc[UR48][R24.64], !P3 ;  /* 0x3000c00018047fae */ /* 0x0003e2000d921870 */
[----:B------:R-:W-:Y:S02]  /*8bd0*/  VIADD R20, R22, 0xffffff92 ;  /* 0xffffff9216147836 */ /* 0x000fe40000000000 */
[C---:B----4-:R-:W-:Y:S01]  /*8be0*/  IMAD.WIDE R2, R17.reuse, 0x4, R164 ;  /* 0x0000000411027825 */ /* 0x050fe200078e02a4 */
[----:B------:R4:W-:Y:S03]  /*8bf0*/  STL.64 [R1+0x850], R18 ;  /* 0x0008501201007387 */ /* 0x0009e60000100a00 */
[----:B------:R-:W3:Y:S01]  /*8c00*/  LDC R22, c[0x0][0x230] ;  /* 0x00008c00ff167b82 */ /* 0x000ee20000000800 */
[----:B------:R4:W-:Y:S07]  /*8c10*/  LDGSTS.E [R4+0x3400c], desc[UR48][R18.64], !P3 ;  /* 0x3400c00012047fae */ /* 0x0009ee000d921870 */
[----:B-1----:R-:W1:Y:S01]  /*8c20*/  LDC R24, c[0x0][0x230] ;  /* 0x00008c00ff187b82 */ /* 0x002e620000000800 */
[----:B------:R2:W-:Y:S04]  /*8c30*/  STL.64 [R1+0x848], R6 ;  /* 0x0008480601007387 */ /* 0x0005e80000100a00 */
[----:B------:R2:W-:Y:S01]  /*8c40*/  LDGSTS.E [R4+0x3800c], desc[UR48][R6.64], !P3 ;  /* 0x3800c00006047fae */ /* 0x0005e2000d921870 */
[----:B----4-:R-:W-:-:S04]  /*8c50*/  IMAD.WIDE R18, R17, 0x4, R168 ;  /* 0x0000000411127825 */ /* 0x010fc800078e02a8 */
[----:B------:R-:W-:Y:S01]  /*8c60*/  VIADD R128, R128, 0xffffffa3 ;  /* 0xffffffa380807836 */ /* 0x000fe20000000000 */
[----:B------:R4:W-:Y:S01]  /*8c70*/  STL.64 [R1+0x840], R2 ;  /* 0x0008400201007387 */ /* 0x0009e20000100a00 */
[----:B------:R-:W-:Y:S02]  /*8c80*/  VIADD R136, R136, 0xffffffa2 ;  /* 0xffffffa288887836 */ /* 0x000fe40000000000 */
[----:B------:R-:W-:Y:S01]  /*8c90*/  VIADD R144, R144, 0xffffffa1 ;  /* 0xffffffa190907836 */ /* 0x000fe20000000000 */
[----:B------:R4:W-:Y:S01]  /*8ca0*/  LDGSTS.E [R4+0x3c00c], desc[UR48][R2.64], !P3 ;  /* 0x3c00c00002047fae */ /* 0x0009e2000d921870 */
[----:B--2---:R-:W-:Y:S01]  /*8cb0*/  IMAD.WIDE R6, R17, 0x4, R170 ;  /* 0x0000000411067825 */ /* 0x004fe200078e02aa */
[----:B------:R-:W-:Y:S02]  /*8cc0*/  ISETP.GE.U32.AND P3, PT, R20, 0x7fffff53, PT ;  /* 0x7fffff531400780c */ /* 0x000fe40003f66070 */
[----:B------:R2:W-:Y:S01]  /*8cd0*/  STL.64 [R1+0x1a0], R26 ;  /* 0x0001a01a01007387 */ /* 0x0005e20000100a00 */
[----:B------:R-:W-:Y:S01]  /*8ce0*/  IADD3 R152, R152, -0x60, RZ ;  /* 0xffffffa098987810 */ /* 0x000fe20007ffe0ff */
[----:B------:R-:W-:Y:S01]  /*8cf0*/  VIADD R20, R21, 0xffffff91 ;  /* 0xffffff9115147836 */ /* 0x000fe20000000000 */
[----:B------:R-:W3:Y:S01]  /*8d00*/  LDC R168, c[0x0][0x230] ;  /* 0x00008c00ffa87b82 */ /* 0x000ee20000000800 */
[----:B------:R2:W-:Y:S01]  /*8d10*/  LDGSTS.E [R5+0x20000], desc[UR48][R26.64], !P2 ;  /* 0x200000001a057fae */ /* 0x0005e2000d121870 */
[----:B----4-:R-:W-:-:S03]  /*8d20*/  IMAD.WIDE R2, R17, 0x4, R172 ;  /* 0x0000000411027825 */ /* 0x010fc600078e02ac */
[----:B------:R4:W-:Y:S03]  /*8d30*/  STL.64 [R1+0x388], R18 ;  /* 0x0003881201007387 */ /* 0x0009e60000100a00 */
[----:B------:R-:W3:Y:S01]  /*8d40*/  LDC R21, c[0x0][0x230] ;  /* 0x00008c00ff157b82 */ /* 0x000ee20000000800 */
[----:B------:R4:W-:Y:S01]  /*8d50*/  LDGSTS.E [R5+0x24000], desc[UR48][R18.64], !P2 ;  /* 0x2400000012057fae */ /* 0x0009e2000d121870 */
[----:B--2---:R-:W-:-:S03]  /*8d60*/  IMAD.WIDE R26, R17, 0x4, R174 ;  /* 0x00000004111a7825 */ /* 0x004fc600078e02ae */
[----:B------:R2:W-:Y:S04]  /*8d70*/  STL.64 [R1+0x380], R6 ;  /* 0x0003800601007387 */ /* 0x0005e80000100a00 */
[----:B------:R2:W-:Y:S01]  /*8d80*/  LDGSTS.E [R5+0x28000], desc[UR48][R6.64], !P2 ;  /* 0x2800000006057fae */ /* 0x0005e2000d121870 */
[----:B----4-:R-:W-:-:S03]  /*8d90*/  IMAD.WIDE R18, R17, 0x4, R176 ;  /* 0x0000000411127825 */ /* 0x010fc600078e02b0 */
[----:B------:R4:W-:Y:S04]  /*8da0*/  STL.64 [R1+0x378], R2 ;  /* 0x0003780201007387 */ /* 0x0009e80000100a00 */
[----:B------:R4:W-:Y:S01]  /*8db0*/  LDGSTS.E [R5+0x2c000], desc[UR48][R2.64], !P2 ;  /* 0x2c00000002057fae */ /* 0x0009e2000d121870 */
[----:B--2---:R-:W-:Y:S01]  /*8dc0*/  IMAD.WIDE R6, R17, 0x4, R178 ;  /* 0x0000000411067825 */ /* 0x004fe200078e02b2 */
[----:B------:R-:W-:Y:S02]  /*8dd0*/  ISETP.GE.U32.AND P2, PT, R20, 0x7fffff52, PT ;  /* 0x7fffff521400780c */ /* 0x000fe40003f46070 */
[----:B------:R2:W-:Y:S01]  /*8de0*/  STL.64 [R1+0x178], R26 ;  /* 0x0001781a01007387 */ /* 0x0005e20000100a00 */
[----:B------:R-:W-:Y:S02]  /*8df0*/  IADD3 R20, R23, -0x70, RZ ;  /* 0xffffff9017147810 */ /* 0x000fe40007ffe0ff */
[----:B------:R-:W3:Y:S01]  /*8e00*/  LDC R23, c[0x0][0x230] ;  /* 0x00008c00ff177b82 */ /* 0x000ee20000000800 */
[----:B------:R2:W-:Y:S01]  /*8e10*/  LDGSTS.E [R5+0x20004], desc[UR48][R26.64], !P4 ;  /* 0x200040001a057fae */ /* 0x0005e2000e121870 */
[----:B----4-:R-:W-:-:S03]  /*8e20*/  IMAD.WIDE R2, R17, 0x4, R180 ;  /* 0x0000000411027825 */ /* 0x010fc600078e02b4 */
[----:B------:R4:W-:Y:S04]  /*8e30*/  STL.64 [R1+0x360], R18 ;  /* 0x0003601201007387 */ /* 0x0009e80000100a00 */
[----:B------:R4:W-:Y:S01]  /*8e40*/  LDGSTS.E [R5+0x24004], desc[UR48][R18.64], !P4 ;  /* 0x2400400012057fae */ /* 0x0009e2000e121870 */
[----:B--2---:R-:W-:-:S03]  /*8e50*/  IMAD.WIDE R26, R17, 0x4, R182 ;  /* 0x00000004111a7825 */ /* 0x004fc600078e02b6 */
[----:B------:R2:W-:Y:S04]  /*8e60*/  STL.64 [R1+0x358], R6 ;  /* 0x0003580601007387 */ /* 0x0005e80000100a00 */
[----:B------:R2:W-:Y:S01]  /*8e70*/  LDGSTS.E [R5+0x28004], desc[UR48][R6.64], !P4 ;  /* 0x2800400006057fae */ /* 0x0005e2000e121870 */
[----:B----4-:R-:W-:-:S03]  /*8e80*/  IMAD.WIDE R18, R17, 0x4, R184 ;  /* 0x0000000411127825 */ /* 0x010fc600078e02b8 */
[----:B------:R4:W-:Y:S01]  /*8e90*/  STL.64 [R1+0x350], R2 ;  /* 0x0003500201007387 */ /* 0x0009e20000100a00 */
[----:B------:R-:W3:Y:S03]  /*8ea0*/  LDC R184, c[0x0][0x230] ;  /* 0x00008c00ffb87b82 */ /* 0x000ee60000000800 */
[----:B------:R4:W-:Y:S01]  /*8eb0*/  LDGSTS.E [R5+0x2c004], desc[UR48][R2.64], !P4 ;  /* 0x2c00400002057fae */ /* 0x0009e2000e121870 */
[----:B------:R-:W-:Y:S01]  /*8ec0*/  ISETP.GE.U32.AND P4, PT, R20, 0x7fffff51, PT ;  /* 0x7fffff511400780c */ /* 0x000fe20003f86070 */
[----:B--2---:R-:W-:Y:S02]  /*8ed0*/  IMAD.WIDE R6, R17, 0x4, R186 ;  /* 0x0000000411067825 */ /* 0x004fe400078e02ba */
[----:B------:R-:W-:Y:S02]  /*8ee0*/  STL.64 [R1+0x150], R26 ;  /* 0x0001501a01007387 */ /* 0x000fe40000100a00 */
[----:B-1----:R-:W-:-:S02]  /*8ef0*/  VIADD R20, R24, 0xffffffaf ;  /* 0xffffffaf18147836 */ /* 0x002fc40000000000 */
[----:B------:R-:W-:Y:S01]  /*8f00*/  LDGSTS.E [R5+0x20008], desc[UR48][R26.64], !P6 ;  /* 0x200080001a057fae */ /* 0x000fe2000f121870 */
[----:B----4-:R-:W-:-:S03]  /*8f10*/  IMAD.WIDE R2, R17, 0x4, R188 ;  /* 0x0000000411027825 */ /* 0x010fc600078e02bc */
[----:B------:R1:W-:Y:S01]  /*8f20*/  STL.64 [R1+0x340], R18 ;  /* 0x0003401201007387 */ /* 0x0003e20000100a00 */
[----:B------:R-:W-:-:S03]  /*8f30*/  IMAD.WIDE R24, R17, 0x4, R190 ;  /* 0x0000000411187825 */ /* 0x000fc600078e02be */
[----:B------:R1:W-:Y:S04]  /*8f40*/  LDGSTS.E [R5+0x24008], desc[UR48][R18.64], !P6 ;  /* 0x2400800012057fae */ /* 0x0003e8000f121870 */
[----:B------:R2:W-:Y:S04]  /*8f50*/  STL.64 [R1+0x308], R6 ;  /* 0x0003080601007387 */ /* 0x0005e80000100a00 */
[----:B------:R2:W-:Y:S01]  /*8f60*/  LDGSTS.E [R5+0x28008], desc[UR48][R6.64], !P6 ;  /* 0x2800800006057fae */ /* 0x0005e2000f121870 */
[----:B-1----:R-:W-:-:S03]  /*8f70*/  IMAD.WIDE R18, R17, 0x4, R192 ;  /* 0x0000000411127825 */ /* 0x002fc600078e02c0 */
[----:B------:R1:W-:Y:S01]  /*8f80*/  STL.64 [R1+0x200], R2 ;  /* 0x0002000201007387 */ /* 0x0003e20000100a00 */
[----:B------:R-:W4:Y:S03]  /*8f90*/  LDC R193, c[0x0][0x230] ;  /* 0x00008c00ffc17b82 */ /* 0x000f260000000800 */
[----:B------:R1:W-:Y:S01]  /*8fa0*/  LDGSTS.E [R5+0x2c008], desc[UR48][R2.64], !P6 ;  /* 0x2c00800002057fae */ /* 0x0003e2000f121870 */
[----:B--2---:R-:W-:-:S03]  /*8fb0*/  IMAD.WIDE R6, R17, 0x4, R194 ;  /* 0x0000000411067825 */ /* 0x004fc600078e02c2 */
[----:B------:R2:W-:Y:S01]  /*8fc0*/  STL.64 [R1+0x128], R24 ;  /* 0x0001281801007387 */ /* 0x0005e20000100a00 */
[----:B------:R-:W-:-:S03]  /*8fd0*/  IMAD.WIDE R26, R17, 0x4, R198 ;  /* 0x00000004111a7825 */ /* 0x000fc600078e02c6 */
[----:B------:R2:W-:Y:S01]  /*8fe0*/  LDGSTS.E [R5+0x2000c], desc[UR48][R24.64], !P5 ;  /* 0x2000c00018057fae */ /* 0x0005e2000e921870 */
[----:B-1----:R-:W-:-:S03]  /*8ff0*/  IMAD.WIDE R2, R17, 0x4, R196 ;  /* 0x0000000411027825 */ /* 0x002fc600078e02c4 */
[----:B------:R1:W-:Y:S04]  /*9000*/  STL.64 [R1+0x118], R18 ;  /* 0x0001181201007387 */ /* 0x0003e80000100a00 */
[----:B------:R1:W-:Y:S01]  /*9010*/  LDGSTS.E [R5+0x2400c], desc[UR48][R18.64], !P5 ;  /* 0x2400c00012057fae */ /* 0x0003e2000e921870 */
[----:B--2---:R-:W2:Y:S03]  /*9020*/  LDC R24, c[0x0][0x230] ;  /* 0x00008c00ff187b82 */ /* 0x004ea60000000800 */
[----:B------:R3:W-:Y:S04]  /*9030*/  STL.64 [R1+0x108], R6 ;  /* 0x0001080601007387 */ /* 0x0007e80000100a00 */
[----:B------:R3:W-:Y:S01]  /*9040*/  LDGSTS.E [R5+0x2800c], desc[UR48][R6.64], !P5 ;  /* 0x2800c00006057fae */ /* 0x0007e2000e921870 */
[----:B------:R-:W-:Y:S01]  /*9050*/  ISETP.GE.U32.AND P6, PT, R20, 0x7fffff70, PT ;  /* 0x7fffff701400780c */ /* 0x000fe20003fc6070 */
[----:B------:R-:W4:Y:S01]  /*9060*/  LDC R25, c[0x0][0x230] ;  /* 0x00008c00ff197b82 */ /* 0x000f220000000800 */
[C---:B-1----:R-:W-:Y:S01]  /*9070*/  IMAD.WIDE R18, R17.reuse, 0x4, R200 ;  /* 0x0000000411127825 */ /* 0x042fe200078e02c8 */
[----:B------:R1:W-:Y:S04]  /*9080*/  STL.64 [R1+0xf8], R2 ;  /* 0x0000f80201007387 */ /* 0x0003e80000100a00 */
[----:B------:R1:W-:Y:S01]  /*9090*/  LDGSTS.E [R5+0x2c00c], desc[UR48][R2.64], !P5 ;  /* 0x2c00c00002057fae */ /* 0x0003e2000e921870 */
[----:B---3--:R-:W-:-:S03]  /*90a0*/  IMAD.WIDE R6, R17, 0x4, R202 ;  /* 0x0000000411067825 */ /* 0x008fc600078e02ca */
[----:B------:R3:W-:Y:S04]  /*90b0*/  STL.64 [R1+0xe8], R26 ;  /* 0x0000e81a01007387 */ /* 0x0007e80000100a00 */
[----:B------:R3:W-:Y:S01]  /*90c0*/  LDGSTS.E [R5+0x30000], desc[UR48][R26.64], !P1 ;  /* 0x300000001a057fae */ /* 0x0007e2000c921870 */
[----:B-1----:R-:W-:-:S03]  /*90d0*/  IMAD.WIDE R2, R17, 0x4, R204 ;  /* 0x0000000411027825 */ /* 0x002fc600078e02cc */
        /* <DEDUP_REMOVED lines=10> */
[----:B------:R2:W-:Y:S01]  /*9180*/  STL.64 [R1+0x820], R18 ;  /* 0x0008201201007387 */ /* 0x0005e20000100a00 */
[----:B-1----:R-:W-:-:S03]  /*9190*/  IMAD.WIDE R2, R17, 0x4, R212 ;  /* 0x0000000411027825 */ /* 0x002fc600078e02d4 */
[----:B------:R3:W-:Y:S04]  /*91a0*/  LDGSTS.E [R5+0x30004], desc[UR48][R26.64], !P3 ;  /* 0x300040001a057fae */ /* 0x0007e8000d921870 */
[----:B------:R1:W-:Y:S04]  /*91b0*/  STL.64 [R1+0x818], R6 ;  /* 0x0008180601007387 */ /* 0x0003e80000100a00 */
[----:B------:R2:W-:Y:S04]  /*91c0*/  LDGSTS.E [R5+0x34004], desc[UR48][R18.64], !P3 ;  /* 0x3400400012057fae */ /* 0x0005e8000d921870 */
[----:B------:R4:W-:Y:S01]  /*91d0*/  STL.64 [R1+0x810], R2 ;  /* 0x0008100201007387 */ /* 0x0009e20000100a00 */
[----:B---3--:R-:W-:-:S03]  /*91e0*/  IMAD.WIDE R26, R17, 0x4, R214 ;  /* 0x00000004111a7825 */ /* 0x008fc600078e02d6 */
[----:B------:R1:W-:Y:S04]  /*91f0*/  LDGSTS.E [R5+0x38004], desc[UR48][R6.64], !P3 ;  /* 0x3800400006057fae */ /* 0x0003e8000d921870 */
[----:B------:R-:W3:Y:S01]  /*9200*/  LDL.LU.64 R30, [R1+0x68] ;  /* 0x00006800011e7983 */ /* 0x000ee20000300a00 */
[----:B--2---:R-:W-:-:S03]  /*9210*/  IMAD.WIDE R18, R17, 0x4, R216 ;  /* 0x0000000411127825 */ /* 0x004fc600078e02d8 */
[----:B------:R4:W-:Y:S04]  /*9220*/  LDGSTS.E [R5+0x3c004], desc[UR48][R2.64], !P3 ;  /* 0x3c00400002057fae */ /* 0x0009e8000d921870 */
[----:B------:R-:W2:Y:S01]  /*9230*/  LDL.LU.64 R46, [R1+0x80] ;  /* 0x00008000012e7983 */ /* 0x000ea20000300a00 */
[----:B-1----:R-:W-:-:S03]  /*9240*/  IMAD.WIDE R6, R17, 0x4, R218 ;  /* 0x0000000411067825 */ /* 0x002fc600078e02da */
[----:B------:R-:W2:Y:S01]  /*9250*/  LDL.LU.64 R34, [R1+0x90] ;  /* 0x0000900001227983 */ /* 0x000ea20000300a00 */
[----:B----4-:R-:W-:-:S03]  /*9260*/  IMAD.WIDE R2, R17, 0x4, R220 ;  /* 0x0000000411027825 */ /* 0x010fc600078e02dc */
[----:B------:R-:W4:Y:S04]  /*9270*/  LDL.LU.64 R40, [R1+0x98] ;  /* 0x0000980001287983 */ /* 0x000f280000300a00 */
[----:B------:R1:W-:Y:S04]  /*9280*/  STL.64 [R1+0xb0], R26 ;  /* 0x0000b01a01007387 */ /* 0x0003e80000100a00 */
[----:B------:R-:W-:Y:S04]  /*9290*/  STL.64 [R1+0x7c0], R18 ;  /* 0x0007c01201007387 */ /* 0x000fe80000100a00 */
[----:B------:R1:W-:Y:S04]  /*92a0*/  STL.64 [R1+0x7b8], R6 ;  /* 0x0007b80601007387 */ /* 0x0003e80000100a00 */
[----:B------:R1:W-:Y:S04]  /*92b0*/  STL.64 [R1+0x7b0], R2 ;  /* 0x0007b00201007387 */ /* 0x0003e80000100a00 */
[----:B------:R1:W-:Y:S04]  /*92c0*/  LDGSTS.E [R5+0x30008], desc[UR48][R26.64], !P2 ;  /* 0x300080001a057fae */ /* 0x0003e8000d121870 */
[----:B------:R-:W4:Y:S04]  /*92d0*/  LDL.LU.64 R32, [R1+0xa8] ;  /* 0x0000a80001207983 */ /* 0x000f280000300a00 */
[----:B------:R1:W-:Y:S04]  /*92e0*/  LDGSTS.E [R5+0x34008], desc[UR48][R18.64], !P2 ;  /* 0x3400800012057fae */ /* 0x0003e8000d121870 */
[----:B------:R-:W-:Y:S04]  /*92f0*/  LDGSTS.E [R5+0x38008], desc[UR48][R6.64], !P2 ;  /* 0x3800800006057fae */ /* 0x000fe8000d121870 */
[----:B------:R-:W4:Y:S01]  /*9300*/  LDL.LU.64 R48, [R1+0xb8] ;  /* 0x0000b80001307983 */ /* 0x000f220000300a00 */
[----:B------:R-:W-:-:S02]  /*9310*/  VIADD R20, R22, 0xffffffae ;  /* 0xffffffae16147836 */ /* 0x000fc40000000000 */
[----:B-1----:R-:W-:Y:S01]  /*9320*/  IMAD.WIDE R26, R17, 0x4, R222 ;  /* 0x00000004111a7825 */ /* 0x002fe200078e02de */
[----:B------:R1:W-:Y:S01]  /*9330*/  LDGSTS.E [R5+0x3c008], desc[UR48][R2.64], !P2 ;  /* 0x3c00800002057fae */ /* 0x0003e2000d121870 */
[----:B------:R-:W4:Y:S03]  /*9340*/  LDC R22, c[0x0][0x230] ;  /* 0x00008c00ff167b82 */ /* 0x000f260000000800 */
[----:B------:R-:W4:Y:S01]  /*9350*/  LDL.LU.64 R6, [R1+0xc0] ;  /* 0x0000c00001067983 */ /* 0x000f220000300a00 */
[----:B------:R-:W-:Y:S01]  /*9360*/  ISETP.GE.U32.AND P5, PT, R20, 0x7fffff6f, PT ;  /* 0x7fffff6f1400780c */ /* 0x000fe20003fa6070 */
[----:B------:R-:W-:Y:S02]  /*9370*/  VIADD R20, R21, 0xffffffad ;  /* 0xffffffad15147836 */ /* 0x000fe40000000000 */
[----:B------:R-:W-:Y:S01]  /*9380*/  IMAD.WIDE R18, R17, 0x4, R226 ;  /* 0x0000000411127825 */ /* 0x000fe200078e02e2 */
[----:B------:R3:W-:Y:S02]  /*9390*/  LDGSTS.E [R5+0x3000c], desc[UR48][R26.64], !P4 ;  /* 0x3000c0001a057fae */ /* 0x0007e4000e121870 */
[----:B------:R-:W-:-:S02]  /*93a0*/  ISETP.GE.U32.AND P1, PT, R20, 0x7fffff6e, PT ;  /* 0x7fffff6e1400780c */ /* 0x000fc40003f26070 */
[----:B------:R-:W-:Y:S01]  /*93b0*/  IADD3 R20, R23, -0x54, RZ ;  /* 0xffffffac17147810 */ /* 0x000fe20007ffe0ff */
[C---:B-1----:R-:W-:Y:S01]  /*93c0*/  IMAD.WIDE R2, R17.reuse, 0x4, R224 ;  /* 0x0000000411027825 */ /* 0x042fe200078e02e0 */
[----:B------:R3:W-:Y:S01]  /*93d0*/  STL.64 [R1+0x88], R26 ;  /* 0x0000881a01007387 */ /* 0x0007e20000100a00 */
[----:B------:R-:W1:Y:S01]  /*93e0*/  LDC R23, c[0x0][0x230] ;  /* 0x00008c00ff177b82 */ /* 0x000e620000000800 */
[----:B------:R-:W-:Y:S01]  /*93f0*/  ISETP.GE.U32.AND P3, PT, R20, 0x7fffff6d, PT ;  /* 0x7fffff6d1400780c */ /* 0x000fe20003f66070 */
[----:B------:R-:W-:Y:S01]  /*9400*/  VIADD R20, R24, 0xffffff8f ;  /* 0xffffff8f18147836 */ /* 0x000fe20000000000 */
[----:B------:R-:W4:Y:S04]  /*9410*/  LDL.LU.64 R42, [R1+0xd0] ;  /* 0x0000d000012a7983 */ /* 0x000f280000300a00 */
[----:B------:R-:W-:Y:S01]  /*9420*/  ISETP.GE.U32.AND P2, PT, R20, 0x7fffff50, PT ;  /* 0x7fffff501400780c */ /* 0x000fe20003f46070 */
[C---:B------:R-:W-:Y:S01]  /*9430*/  IMAD.WIDE R20, R17.reuse, 0x4, R228 ;  /* 0x0000000411147825 */ /* 0x040fe200078e02e4 */
[----:B------:R-:W4:Y:S01]  /*9440*/  LDL.LU.64 R44, [R1+0xe0] ;  /* 0x0000e000012c7983 */ /* 0x000f220000300a00 */
[----:B------:R-:W1:Y:S03]  /*9450*/  LDC R24, c[0x0][0x230] ;  /* 0x00008c00ff187b82 */ /* 0x000e660000000800 */
[----:B------:R-:W4:Y:S04]  /*9460*/  LDL.LU.64 R54, [R1+0xf0] ;  /* 0x0000f00001367983 */ /* 0x000f280000300a00 */
[----:B------:R-:W-:Y:S04]  /*9470*/  LDGSTS.E [R5+0x3400c], desc[UR48][R2.64], !P4 ;  /* 0x3400c00002057fae */ /* 0x000fe8000e121870 */
[----:B------:R-:W-:Y:S04]  /*9480*/  STL.64 [R1+0xbd8], R2 ;  /* 0x000bd80201007387 */ /* 0x000fe80000100a00 */
[----:B------:R2:W-:Y:S04]  /*9490*/  LDGSTS.E [R5+0x3800c], desc[UR48][R18.64], !P4 ;  /* 0x3800c00012057fae */ /* 0x0005e8000e121870 */
[----:B------:R2:W-:Y:S04]  /*94a0*/  STL.64 [R1+0xbe0], R18 ;  /* 0x000be01201007387 */ /* 0x0005e80000100a00 */
[----:B------:R-:W-:Y:S04]  /*94b0*/  STL.64 [R1+0xbe8], R20 ;  /* 0x000be81401007387 */ /* 0x000fe80000100a00 */
[----:B------:R2:W-:Y:S04]  /*94c0*/  LDGSTS.E [R5+0x3c00c], desc[UR48][R20.64], !P4 ;  /* 0x3c00c00014057fae */ /* 0x0005e8000e121870 */
[----:B------:R1:W-:Y:S01]  /*94d0*/  STL.64 [R1+0xbc0], R4 ;  /* 0x000bc00401007387 */ /* 0x0003e20000100a00 */
[----:B---3--:R-:W-:-:S02]  /*94e0*/  IMAD.WIDE R26, R17, 0x4, R30 ;  /* 0x00000004111a7825 */ /* 0x008fc400078e021e */
[----:B------:R-:W3:Y:S02]  /*94f0*/  LDC R30, c[0x0][0x230] ;  /* 0x00008c00ff1e7b82 */ /* 0x000ee40000000800 */
[C---:B--2---:R-:W-:Y:S01]  /*9500*/  IMAD.WIDE R18, R17.reuse, 0x4, R46 ;  /* 0x0000000411127825 */ /* 0x044fe200078e022e */
[----:B------:R-:W-:Y:S05]  /*9510*/  STL.64 [R1+0x68], R26 ;  /* 0x0000681a01007387 */ /* 0x000fea0000100a00 */
[----:B------:R-:W2:Y:S01]  /*9520*/  LDC R46, c[0x0][0x230] ;  /* 0x00008c00ff2e7b82 */ /* 0x000ea20000000800 */
[C---:B-1----:R-:W-:Y:S01]  /*9530*/  IMAD.WIDE R4, R17.reuse, 0x4, R34 ;  /* 0x0000000411047825 */ /* 0x042fe200078e0222 */
[----:B------:R-:W-:Y:S03]  /*9540*/  LDGSTS.E [R8+0x20000], desc[UR48][R26.64], !P6 ;  /* 0x200000001a087fae */ /* 0x000fe6000f121870 */
[C---:B----4-:R-:W-:Y:S01]  /*9550*/  IMAD.WIDE R2, R17.reuse, 0x4, R40 ;  /* 0x0000000411027825 */ /* 0x050fe200078e0228 */
[----:B------:R1:W-:Y:S04]  /*9560*/  STL.64 [R1+0x60], R18 ;  /* 0x0000601201007387 */ /* 0x0003e80000100a00 */
[----:B------:R1:W-:Y:S04]  /*9570*/  LDGSTS.E [R8+0x24000], desc[UR48][R18.64], !P6 ;  /* 0x2400000012087fae */ /* 0x0003e8000f121870 */
[----:B------:R4:W-:Y:S04]  /*9580*/  STL.64 [R1+0x58], R4 ;  /* 0x0000580401007387 */ /* 0x0009e80000100a00 */
[----:B------:R4:W-:Y:S04]  /*9590*/  LDGSTS.E [R8+0x28000], desc[UR48][R4.64], !P6 ;  /* 0x2800000004087fae */ /* 0x0009e8000f121870 */
[----:B------:R3:W-:Y:S04]  /*95a0*/  STL.64 [R1+0x50], R2 ;  /* 0x0000500201007387 */ /* 0x0007e80000100a00 */
[----:B------:R3:W-:Y:S01]  /*95b0*/  LDGSTS.E [R8+0x2c000], desc[UR48][R2.64], !P6 ;  /* 0x2c00000002087fae */ /* 0x0007e2000f121870 */
[----:B-1----:R-:W-:-:S03]  /*95c0*/  IMAD.WIDE R18, R17, 0x4, R32 ;  /* 0x0000000411127825 */ /* 0x002fc600078e0220 */
[----:B------:R-:W-:Y:S04]  /*95d0*/  LDGSTS.E [R8+0x20004], desc[UR48][R12.64], !P5 ;  /* 0x200040000c087fae */ /* 0x000fe8000e921870 */
[----:B------:R1:W-:Y:S01]  /*95e0*/  LDGSTS.E [R8+0x24004], desc[UR48][R18.64], !P5 ;  /* 0x2400400012087fae */ /* 0x0003e2000e921870 */
[----:B----4-:R-:W-:-:S05]  /*95f0*/  IMAD.WIDE R4, R17, 0x4, R48 ;  /* 0x0000000411047825 */ /* 0x010fca00078e0230 */
[----:B------:R-:W-:Y:S01]  /*9600*/  LDGSTS.E [R8+0x28004], desc[UR48][R4.64], !P5 ;  /* 0x2800400004087fae */ /* 0x000fe2000e921870 */
[----:B---3--:R-:W-:-:S03]  /*9610*/  IMAD.WIDE R2, R17, 0x4, R6 ;  /* 0x0000000411027825 */ /* 0x008fc600078e0206 */
[----:B------:R-:W3:Y:S04]  /*9620*/  LDL.LU.64 R6, [R1+0x100] ;  /* 0x0001000001067983 */ /* 0x000ee80000300a00 */
[----:B------:R1:W-:Y:S04]  /*9630*/  STL.64 [R1+0x40], R18 ;  /* 0x0000401201007387 */ /* 0x0003e80000100a00 */
[----:B------:R-:W4:Y:S04]  /*9640*/  LDL.LU.64 R34, [R1+0x110] ;  /* 0x0001100001227983 */ /* 0x000f280000300a00 */
[----:B------:R-:W-:Y:S04]  /*9650*/  STL.64 [R1+0x38], R4 ;  /* 0x0000380401007387 */ /* 0x000fe80000100a00 */
[----:B------:R-:W2:Y:S04]  /*9660*/  LDL.LU.64 R32, [R1+0x120] ;  /* 0x0001200001207983 */ /* 0x000ea80000300a00 */
[----:B------:R1:W-:Y:S04]  /*9670*/  STL.64 [R1+0x30], R2 ;  /* 0x0000300201007387 */ /* 0x0003e80000100a00 */
[----:B------:R-:W3:Y:S01]  /*9680*/  LDL.LU.64 R48, [R1+0x130] ;  /* 0x0001300001307983 */ /* 0x000ee20000300a00 */
[----:B------:R-:W-:-:S03]  /*9690*/  IMAD.WIDE R20, R17, 0x4, R42 ;  /* 0x0000000411147825 */ /* 0x000fc600078e022a */
[----:B------:R-:W-:Y:S01]  /*96a0*/  STL.64 [R1+0xbf8], R12 ;  /* 0x000bf80c01007387 */ /* 0x000fe20000100a00 */
[----:B-1----:R-:W-:-:S03]  /*96b0*/  IMAD.WIDE R18, R17, 0x4, R44 ;  /* 0x0000000411127825 */ /* 0x002fc600078e022c */
[----:B------:R-:W2:Y:S04]  /*96c0*/  LDL.LU.64 R40, [R1+0x138] ;  /* 0x0001380001287983 */ /* 0x000ea80000300a00 */
[----:B------:R1:W-:Y:S04]  /*96d0*/  LDGSTS.E [R8+0x2c004], desc[UR48][R2.64], !P5 ;  /* 0x2c00400002087fae */ /* 0x0003e8000e921870 */
[----:B------:R-:W2:Y:S04]  /*96e0*/  LDL.LU.64 R42, [R1+0x140] ;  /* 0x00014000012a7983 */ /* 0x000ea80000300a00 */
[----:B------:R-:W2:Y:S01]  /*96f0*/  LDL.LU.64 R44, [R1+0x148] ;  /* 0x00014800012c7983 */ /* 0x000ea20000300a00 */
[----:B-1----:R-:W-:-:S03]  /*9700*/  IMAD.WIDE R2, R17, 0x4, R54 ;  /* 0x0000000411027825 */ /* 0x002fc600078e0236 */
[----:B------:R-:W-:Y:S04]  /*9710*/  LDGSTS.E [R8+0x20008], desc[UR48][R10.64], !P1 ;  /* 0x200080000a087fae */ /* 0x000fe8000c921870 */
[----:B------:R-:W2:Y:S04]  /*9720*/  LDL.LU.64 R54, [R1+0x158] ;  /* 0x0001580001367983 */ /* 0x000ea80000300a00 */
[----:B------:R-:W-:Y:S04]  /*9730*/  STL.64 [R1+0xc00], R10 ;  /* 0x000c000a01007387 */ /* 0x000fe80000100a00 */
[----:B------:R-:W-:Y:S04]  /*9740*/  STL.64 [R1+0xbf0], R20 ;  /* 0x000bf01401007387 */ /* 0x000fe80000100a00 */
[----:B------:R-:W-:Y:S04]  /*9750*/  STL.64 [R1+0xc08], R18 ;  /* 0x000c081201007387 */ /* 0x000fe80000100a00 */
[----:B------:R1:W-:Y:S01]  /*9760*/  STL.64 [R1+0xc10], R2 ;  /* 0x000c100201007387 */ /* 0x0003e20000100a00 */
[----:B------:R-:W-:-:S03]  /*9770*/  VIADD R22, R22, 0xffffff8e ;  /* 0xffffff8e16167836 */ /* 0x000fc60000000000 */
[----:B------:R-:W-:Y:S01]  /*9780*/  LDGSTS.E [R8+0x24008], desc[UR48][R20.64], !P1 ;  /* 0x2400800014087fae */ /* 0x000fe2000c921870 */
[----:B---3--:R-:W-:Y:S01]  /*9790*/  IMAD.WIDE R248, R17, 0x4, R48 ;  /* 0x0000000411f87825 */ /* 0x008fe200078e0230 */
[----:B------:R-:W-:Y:S02]  /*97a0*/  ISETP.GE.U32.AND P4, PT, R22, 0x7fffff4f, PT ;  /* 0x7fffff4f1600780c */ /* 0x000fe40003f86070 */
[----:B------:R-:W3:Y:S01]  /*97b0*/  LDL.LU.64 R48, [R1+0x160] ;  /* 0x0001600001307983 */ /* 0x000ee20000300a00 */
[----:B------:R-:W-:Y:S02]  /*97c0*/  VIADD R22, R23, 0xffffff8d ;  /* 0xffffff8d17167836 */ /* 0x000fe40000000000 */
[----:B------:R-:W1:Y:S01]  /*97d0*/  LDC R23, c[0x0][0x230] ;  /* 0x00008c00ff177b82 */ /* 0x000e620000000800 */
[----:B------:R-:W-:Y:S01]  /*97e0*/  IMAD.WIDE R6, R17, 0x4, R6 ;  /* 0x0000000411067825 */ /* 0x000fe200078e0206 */
[----:B------:R-:W-:Y:S01]  /*97f0*/  LDGSTS.E [R8+0x28008], desc[UR48][R18.64], !P1 ;  /* 0x2800800012087fae */ /* 0x000fe2000c921870 */
[----:B------:R-:W-:-:S02]  /*9800*/  ISETP.GE.U32.AND P6, PT, R22, 0x7fffff4e, PT ;  /* 0x7fffff4e1600780c */ /* 0x000fc40003fc6070 */
[----:B------:R-:W-:Y:S01]  /*9810*/  IADD3 R22, R24, -0x74, RZ ;  /* 0xffffff8c18167810 */ /* 0x000fe20007ffe0ff */
[----:B----4-:R-:W-:Y:S01]  /*9820*/  IMAD.WIDE R4, R17, 0x4, R34 ;  /* 0x0000000411047825 */ /* 0x010fe200078e0222 */
[----:B------:R4:W-:Y:S02]  /*9830*/  LDGSTS.E [R8+0x2c008], desc[UR48][R2.64], !P1 ;  /* 0x2c00800002087fae */ /* 0x0009e4000c921870 */
[----:B------:R-:W-:Y:S01]  /*9840*/  ISETP.GE.U32.AND P5, PT, R22, 0x7fffff4d, PT ;  /* 0x7fffff4d1600780c */ /* 0x000fe20003fa6070 */
[----:B------:R-:W-:Y:S01]  /*9850*/  VIADD R22, R25, 0xffffffab ;  /* 0xffffffab19167836 */ /* 0x000fe20000000000 */
[----:B------:R4:W-:Y:S01]  /*9860*/  LDGSTS.E [R8+0x2000c], desc[UR48][R6.64], !P3 ;  /* 0x2000c00006087fae */ /* 0x0009e2000d921870 */
[----:B--2---:R-:W-:-:S03]  /*9870*/  IMAD.WIDE R250, R17, 0x4, R32 ;  /* 0x0000000411fa7825 */ /* 0x004fc600078e0220 */
[----:B------:R-:W-:Y:S01]  /*9880*/  ISETP.GE.U32.AND P1, PT, R22, 0x7fffff6c, PT ;  /* 0x7fffff6c1600780c */ /* 0x000fe20003f26070 */
[----:B------:R-:W2:Y:S04]  /*9890*/  LDL.LU.64 R32, [R1+0x168] ;  /* 0x0001680001207983 */ /* 0x000ea80000300a00 */
[----:B------:R4:W-:Y:S01]  /*98a0*/  LDGSTS.E [R8+0x2400c], desc[UR48][R4.64], !P3 ;  /* 0x2400c00004087fae */ /* 0x0009e2000d921870 */
[----:B-1----:R-:W-:-:S03]  /*98b0*/  VIADD R22, R23, 0xffffffaa ;  /* 0xffffffaa17167836 */ /* 0x002fc60000000000 */
[----:B------:R-:W4:Y:S04]  /*98c0*/  LDL.LU.64 R34, [R1+0x170] ;  /* 0x0001700001227983 */ /* 0x000f280000300a00 */
[----:B------:R-:W-:Y:S01]  /*98d0*/  LDGSTS.E [R8+0x2800c], desc[UR48][R250.64], !P3 ;  /* 0x2800c000fa087fae */ /* 0x000fe2000d921870 */
[----:B------:R-:W-:-:S03]  /*98e0*/  IMAD.WIDE R24, R17, 0x4, R42 ;  /* 0x0000000411187825 */ /* 0x000fc600078e022a */
[----:B------:R-:W4:Y:S04]  /*98f0*/  LDL.LU.64 R36, [R1+0x180] ;  /* 0x0001800001247983 */ /* 0x000f280000300a00 */
[----:B------:R-:W-:Y:S01]  /*9900*/  LDGSTS.E [R8+0x2c00c], desc[UR48][R248.64], !P3 ;  /* 0x2c00c000f8087fae */ /* 0x000fe2000d921870 */
[----:B------:R-:W-:Y:S01]  /*9910*/  ISETP.GE.U32.AND P3, PT, R22, 0x7fffff6b, PT ;  /* 0x7fffff6b1600780c */ /* 0x000fe20003f66070 */
[C---:B------:R-:W-:Y:S02]  /*9920*/  IMAD.WIDE R22, R17.reuse, 0x4, R40 ;  /* 0x0000000411167825 */ /* 0x040fe400078e0228 */
[----:B------:R1:W-:Y:S02]  /*9930*/  STL.64 [R1+0xc18], R6 ;  /* 0x000c180601007387 */ /* 0x0003e40000100a00 */
[----:B------:R-:W-:-:S02]  /*9940*/  IMAD.WIDE R26, R17, 0x4, R44 ;  /* 0x00000004111a7825 */ /* 0x000fc400078e022c */
[----:B------:R1:W-:Y:S02]  /*9950*/  STL.64 [R1+0xc20], R4 ;  /* 0x000c200401007387 */ /* 0x0003e40000100a00 */
[----:B------:R-:W-:Y:S02]  /*9960*/  IMAD.WIDE R28, R17, 0x4, R54 ;  /* 0x00000004111c7825 */ /* 0x000fe400078e0236 */
[----:B------:R-:W-:Y:S01]  /*9970*/  STL.64 [R1+0xc28], R250 ;  /* 0x000c28fa01007387 */ /* 0x000fe20000100a00 */
[----:B------:R-:W1:Y:S01]  /*9980*/  LDC R54, c[0x0][0x230] ;  /* 0x00008c00ff367b82 */ /* 0x000e620000000800 */
[----:B------:R-:W-:Y:S02]  /*9990*/  VIADD R30, R30, 0xffffffa9 ;  /* 0xffffffa91e1e7836 */ /* 0x000fe40000000000 */
[----:B------:R-:W-:Y:S04]  /*99a0*/  STL.64 [R1+0xc30], R248 ;  /* 0x000c30f801007387 */ /* 0x000fe80000100a00 */
[----:B------:R-:W4:Y:S01]  /*99b0*/  LDL.LU.64 R56, [R1+0x188] ;  /* 0x0001880001387983 */ /* 0x000f220000300a00 */
[----:B------:R-:W-:Y:S01]  /*99c0*/  VIADD R46, R46, 0xffffff8b ;  /* 0xffffff8b2e2e7836 */ /* 0x000fe20000000000 */
[----:B------:R-:W1:Y:S02]  /*99d0*/  LDC R55, c[0x0][0x230] ;  /* 0x00008c00ff377b82 */ /* 0x000e640000000800 */
[----:B------:R-:W4:Y:S04]  /*99e0*/  LDL.LU.64 R40, [R1+0x190] ;  /* 0x0001900001287983 */ /* 0x000f280000300a00 */
[----:B------:R-:W4:Y:S04]  /*99f0*/  LDL.LU.64 R42, [R1+0x198] ;  /* 0x00019800012a7983 */ /* 0x000f280000300a00 */
[----:B------:R-:W-:Y:S04]  /*9a00*/  LDGSTS.E [R8+0x30000], desc[UR48][R22.64], !P2 ;  /* 0x3000000016087fae */ /* 0x000fe8000d121870 */
[----:B------:R-:W4:Y:S04]  /*9a10*/  LDL.LU.64 R44, [R1+0x1a8] ;  /* 0x0001a800012c7983 */ /* 0x000f280000300a00 */
[----:B------:R-:W-:Y:S04]  /*9a20*/  LDGSTS.E [R8+0x34000], desc[UR48][R24.64], !P2 ;  /* 0x3400000018087fae */ /* 0x000fe8000d121870 */
[----:B------:R-:W4:Y:S04]  /*9a30*/  LDL.LU.64 R246, [R1+0x1b0] ;  /* 0x0001b00001f67983 */ /* 0x000f280000300a00 */
[----:B------:R-:W-:Y:S04]  /*9a40*/  LDGSTS.E [R8+0x38000], desc[UR48][R26.64], !P2 ;  /* 0x380000001a087fae */ /* 0x000fe8000d121870 */
[----:B------:R-:W-:Y:S04]  /*9a50*/  STL.64 [R1+0xc38], R22 ;  /* 0x000c381601007387 */ /* 0x000fe80000100a00 */
[----:B------:R-:W-:Y:S01]  /*9a60*/  LDGSTS.E [R8+0x3c000], desc[UR48][R28.64], !P2 ;  /* 0x3c0000001c087fae */ /* 0x000fe2000d121870 */
[----:B------:R-:W-:-:S03]  /*9a70*/  ISETP.GE.U32.AND P2, PT, R30, 0x7fffff6a, PT ;  /* 0x7fffff6a1e00780c */ /* 0x000fc60003f46070 */
[----:B------:R-:W-:Y:S04]  /*9a80*/  STL.64 [R1+0xc40], R24 ;  /* 0x000c401801007387 */ /* 0x000fe80000100a00 */
[----:B------:R-:W-:Y:S04]  /*9a90*/  STL.64 [R1+0xc48], R26 ;  /* 0x000c481a01007387 */ /* 0x000fe80000100a00 */
[----:B------:R-:W-:Y:S01]  /*9aa0*/  STL.64 [R1+0xc50], R28 ;  /* 0x000c501c01007387 */ /* 0x000fe20000100a00 */
[----:B---3--:R-:W-:-:S03]  /*9ab0*/  IMAD.WIDE R30, R17, 0x4, R48 ;  /* 0x00000004111e7825 */ /* 0x008fc600078e0230 */
[----:B------:R-:W3:Y:S04]  /*9ac0*/  LDL.LU.64 R48, [R1+0x1b8] ;  /* 0x0001b80001307983 */ /* 0x000ee80000300a00 */
[----:B------:R-:W3:Y:S04]  /*9ad0*/  LDL.LU.64 R50, [R1+0x1c0] ;  /* 0x0001c00001327983 */ /* 0x000ee80000300a00 */
[----:B------:R-:W3:Y:S04]  /*9ae0*/  LDL.LU.64 R52, [R1+0x1c8] ;  /* 0x0001c80001347983 */ /* 0x000ee80000300a00 */
[----:B------:R-:W-:Y:S04]  /*9af0*/  STL.64 [R1+0xc58], R30 ;  /* 0x000c581e01007387 */ /* 0x000fe80000100a00 */
[----:B------:R-:W3:Y:S01]  /*9b00*/  LDL.LU.64 R58, [R1+0x1d0] ;  /* 0x0001d000013a7983 */ /* 0x000ee20000300a00 */
[----:B--2---:R-:W-:-:S03]  /*9b10*/  IMAD.WIDE R32, R17, 0x4, R32 ;  /* 0x0000000411207825 */ /* 0x004fc600078e0220 */
[----:B------:R2:W-:Y:S04]  /*9b20*/  LDGSTS.E [R8+0x30004], desc[UR48][R30.64], !P4 ;  /* 0x300040001e087fae */ /* 0x0005e8000e121870 */
[----:B------:R-:W2:Y:S01]  /*9b30*/  LDL.LU.64 R244, [R1+0x1d8] ;  /* 0x0001d80001f47983 */ /* 0x000ea20000300a00 */
[----:B----4-:R-:W-:-:S03]  /*9b40*/  IMAD.WIDE R34, R17, 0x4, R34 ;  /* 0x0000000411227825 */ /* 0x010fc600078e0222 */
[----:B------:R-:W-:Y:S04]  /*9b50*/  LDGSTS.E [R8+0x34004], desc[UR48][R32.64], !P4 ;  /* 0x3400400020087fae */ /* 0x000fe8000e121870 */
[----:B------:R-:W4:Y:S01]  /*9b60*/  LDL.LU.64 R242, [R1+0x1e8] ;  /* 0x0001e80001f27983 */ /* 0x000f220000300a00 */
[----:B------:R-:W-:-:S03]  /*9b70*/  IMAD.WIDE R36, R17, 0x4, R36 ;  /* 0x0000000411247825 */ /* 0x000fc600078e0224 */
[----:B------:R-:W-:Y:S04]  /*9b80*/  LDGSTS.E [R8+0x38004], desc[UR48][R34.64], !P4 ;  /* 0x3800400022087fae */ /* 0x000fe8000e121870 */
[----:B------:R-:W4:Y:S04]  /*9b90*/  LDL.LU.64 R240, [R1+0x1f0] ;  /* 0x0001f00001f07983 */ /* 0x000f280000300a00 */
[----:B------:R-:W-:Y:S01]  /*9ba0*/  LDGSTS.E [R8+0x3c004], desc[UR48][R36.64], !P4 ;  /* 0x3c00400024087fae */ /* 0x000fe2000e121870 */
[----:B------:R-:W-:-:S03]  /*9bb0*/  ISETP.GE.U32.AND P4, PT, R38, 0x7fffff69, PT ;  /* 0x7fffff692600780c */ /* 0x000fc60003f86070 */
[----:B------:R-:W4:Y:S04]  /*9bc0*/  LDL.LU.64 R238, [R1+0x1f8] ;  /* 0x0001f80001ee7983 */ /* 0x000f280000300a00 */
[----:B------:R-:W4:Y:S04]  /*9bd0*/  LDL.LU.64 R236, [R1+0x208] ;  /* 0x0002080001ec7983 */ /* 0x000f280000300a00 */
[----:B------:R-:W4:Y:S01]  /*9be0*/  LDL.LU.64 R234, [R1+0x210] ;  /* 0x0002100001ea7983 */ /* 0x000f220000300a00 */
[----:B------:R-:W-:-:S03]  /*9bf0*/  IMAD.WIDE R38, R17, 0x4, R56 ;  /* 0x0000000411267825 */ /* 0x000fc600078e0238 */
[----:B------:R-:W4:Y:S01]  /*9c00*/  LDL.LU.64 R76, [R1+0x218] ;  /* 0x00021800014c7983 */ /* 0x000f220000300a00 */
[----:B------:R-:W4:Y:S01]  /*9c10*/  LDC R56, c[0x0][0x230] ;  /* 0x00008c00ff387b82 */ /* 0x000f220000000800 */
[C---:B------:R-:W-:Y:S02]  /*9c20*/  IMAD.WIDE R40, R17.reuse, 0x4, R40 ;  /* 0x0000000411287825 */ /* 0x040fe400078e0228 */
[----:B------:R-:W-:Y:S02]  /*9c30*/  LDGSTS.E [R8+0x30008], desc[UR48][R38.64], !P6 ;  /* 0x3000800026087fae */ /* 0x000fe4000f121870 */
[C---:B------:R-:W-:Y:S02]  /*9c40*/  IMAD.WIDE R42, R17.reuse, 0x4, R42 ;  /* 0x00000004112a7825 */ /* 0x040fe400078e022a */
[----:B------:R-:W-:Y:S04]  /*9c50*/  LDGSTS.E [R8+0x34008], desc[UR48][R40.64], !P6 ;  /* 0x3400800028087fae */ /* 0x000fe8000f121870 */
[----:B------:R-:W-:Y:S01]  /*9c60*/  LDGSTS.E [R8+0x38008], desc[UR48][R42.64], !P6 ;  /* 0x380080002a087fae */ /* 0x000fe2000f121870 */
[----:B------:R-:W-:-:S03]  /*9c70*/  IMAD.WIDE R44, R17, 0x4, R44 ;  /* 0x00000004112c7825 */ /* 0x000fc600078e022c */
[----:B------:R-:W4:Y:S04]  /*9c80*/  LDL.LU.64 R74, [R1+0x228] ;  /* 0x00022800014a7983 */ /* 0x000f280000300a00 */
[----:B------:R-:W-:Y:S01]  /*9c90*/  LDGSTS.E [R8+0x3c008], desc[UR48][R44.64], !P6 ;  /* 0x3c0080002c087fae */ /* 0x000fe2000f121870 */
[----:B------:R-:W-:Y:S01]  /*9ca0*/  ISETP.GE.U32.AND P6, PT, R46, 0x7fffff4c, PT ;  /* 0x7fffff4c2e00780c */ /* 0x000fe20003fc6070 */
[----:B------:R-:W-:Y:S02]  /*9cb0*/  IMAD.WIDE R46, R17, 0x4, R246 ;  /* 0x00000004112e7825 */ /* 0x000fe400078e02f6 */
[----:B------:R-:W-:Y:S02]  /*9cc0*/  STL.64 [R1+0xbb0], R8 ;  /* 0x000bb00801007387 */ /* 0x000fe40000100a00 */
[----:B-1----:R-:W-:-:S02]  /*9cd0*/  VIADD R54, R54, 0xffffff8a ;  /* 0xffffff8a36367836 */ /* 0x002fc40000000000 */
[----:B------:R-:W-:Y:S01]  /*9ce0*/  LDGSTS.E [R8+0x3000c], desc[UR48][R46.64], !P5 ;  /* 0x3000c0002e087fae */ /* 0x000fe2000e921870 */
[----:B---3--:R-:W-:-:S03]  /*9cf0*/  IMAD.WIDE R246, R17, 0x4, R58 ;  /* 0x0000000411f67825 */ /* 0x008fc600078e023a */
[----:B------:R-:W3:Y:S04]  /*9d00*/  LDL.LU.64 R58, [R1+0x230] ;  /* 0x00023000013a7983 */ /* 0x000ee80000300a00 */
[----:B------:R-:W3:Y:S04]  /*9d10*/  LDL.LU.64 R60, [R1+0x238] ;  /* 0x00023800013c7983 */ /* 0x000ee80000300a00 */
[----:B------:R-:W3:Y:S04]  /*9d20*/  LDL.LU.64 R62, [R1+0x240] ;  /* 0x00024000013e7983 */ /* 0x000ee80000300a00 */
[----:B------:R-:W3:Y:S01]  /*9d30*/  LDL.LU.64 R230, [R1+0x248] ;  /* 0x0002480001e67983 */ /* 0x000ee20000300a00 */
[----:B------:R-:W-:-:S03]  /*9d40*/  IMAD.WIDE R48, R17, 0x4, R48 ;  /* 0x0000000411307825 */ /* 0x000fc600078e0230 */
[----:B------:R-:W3:Y:S01]  /*9d50*/  LDL.LU.64 R66, [R1+0x250] ;  /* 0x0002500001427983 */ /* 0x000ee20000300a00 */
[----:B------:R-:W-:-:S03]  /*9d60*/  IMAD.WIDE R50, R17, 0x4, R50 ;  /* 0x0000000411327825 */ /* 0x000fc600078e0232 */
[----:B------:R-:W-:Y:S01]  /*9d70*/  LDGSTS.E [R8+0x3400c], desc[UR48][R48.64], !P5 ;  /* 0x3400c00030087fae */ /* 0x000fe2000e921870 */
[----:B------:R-:W-:-:S03]  /*9d80*/  IMAD.WIDE R52, R17, 0x4, R52 ;  /* 0x0000000411347825 */ /* 0x000fc600078e0234 */
[----:B------:R-:W-:Y:S01]  /*9d90*/  LDGSTS.E [R8+0x3800c], desc[UR48][R50.64], !P5 ;  /* 0x3800c00032087fae */ /* 0x000fe2000e921870 */
[----:B--2---:R-:W-:-:S03]  /*9da0*/  IMAD.WIDE R244, R17, 0x4, R244 ;  /* 0x0000000411f47825 */ /* 0x004fc600078e02f4 */
[----:B------:R-:W-:Y:S01]  /*9db0*/  LDGSTS.E [R8+0x3c00c], desc[UR48][R52.64], !P5 ;  /* 0x3c00c00034087fae */ /* 0x000fe2000e921870 */
[C---:B----4-:R-:W-:Y:S01]  /*9dc0*/  IMAD.WIDE R242, R17.reuse, 0x4, R242 ;  /* 0x0000000411f27825 */ /* 0x050fe200078e02f2 */
[----:B------:R-:W-:Y:S02]  /*9dd0*/  ISETP.GE.U32.AND P5, PT, R54, 0x7fffff4b, PT ;  /* 0x7fffff4b3600780c */ /* 0x000fe40003fa6070 */
[----:B------:R-:W-:Y:S01]  /*9de0*/  LDGSTS.E [R14+0x20000], desc[UR48][R246.64], !P1 ;  /* 0x20000000f60e7fae */ /* 0x000fe2000c921870 */
[----:B------:R-:W-:-:S03]  /*9df0*/  IMAD.WIDE R240, R17, 0x4, R240 ;  /* 0x0000000411f07825 */ /* 0x000fc600078e02f0 */
[----:B------:R-:W-:Y:S01]  /*9e00*/  LDGSTS.E [R14+0x24000], desc[UR48][R244.64], !P1 ;  /* 0x24000000f40e7fae */ /* 0x000fe2000c921870 */
[----:B------:R-:W-:Y:S02]  /*9e10*/  VIADD R54, R55, 0xffffff89 ;  /* 0xffffff8937367836 */ /* 0x000fe40000000000 */
[C---:B------:R-:W-:Y:S01]  /*9e20*/  IMAD.WIDE R238, R17.reuse, 0x4, R238 ;  /* 0x0000000411ee7825 */ /* 0x040fe200078e02ee */
[----:B------:R-:W-:Y:S03]  /*9e30*/  LDGSTS.E [R14+0x28000], desc[UR48][R242.64], !P1 ;  /* 0x28000000f20e7fae */ /* 0x000fe6000c921870 */
[C---:B------:R-:W-:Y:S01]  /*9e40*/  IMAD.WIDE R236, R17.reuse, 0x4, R236 ;  /* 0x0000000411ec7825 */ /* 0x040fe200078e02ec */
[----:B------:R-:W-:Y:S01]  /*9e50*/  LDGSTS.E [R14+0x2c000], desc[UR48][R240.64], !P1 ;  /* 0x2c000000f00e7fae */ /* 0x000fe2000c921870 */
[----:B------:R-:W-:Y:S02]  /*9e60*/  ISETP.GE.U32.AND P1, PT, R54, 0x7fffff4a, PT ;  /* 0x7fffff4a3600780c */ /* 0x000fe40003f26070 */
[----:B------:R-:W-:Y:S01]  /*9e70*/  IMAD.WIDE R234, R17, 0x4, R234 ;  /* 0x0000000411ea7825 */ /* 0x000fe200078e02ea */
[----:B------:R-:W2:Y:S01]  /*9e80*/  LDL.LU.64 R68, [R1+0x260] ;  /* 0x0002600001447983 */ /* 0x000ea20000300a00 */
[----:B------:R-:W-:-:S02]  /*9e90*/  IADD3 R56, R56, -0x78, RZ ;  /* 0xffffff8838387810 */ /* 0x000fc40007ffe0ff */
[C---:B------:R-:W-:Y:S01]  /*9ea0*/  IMAD.WIDE R54, R17.reuse, 0x4, R76 ;  /* 0x0000000411367825 */ /* 0x040fe200078e024c */
[----:B------:R-:W4:Y:S04]  /*9eb0*/  LDL.LU.64 R70, [R1+0x268] ;  /* 0x0002680001467983 */ /* 0x000f280000300a00 */
[----:B------:R-:W-:Y:S04]  /*9ec0*/  LDGSTS.E [R14+0x20004], desc[UR48][R238.64], !P3 ;  /* 0x20004000ee0e7fae */ /* 0x000fe8000d921870 */
[----:B------:R-:W-:Y:S04]  /*9ed0*/  LDGSTS.E [R14+0x24004], desc[UR48][R236.64], !P3 ;  /* 0x24004000ec0e7fae */ /* 0x000fe8000d921870 */
[----:B------:R-:W-:Y:S04]  /*9ee0*/  LDGSTS.E [R14+0x28004], desc[UR48][R234.64], !P3 ;  /* 0x28004000ea0e7fae */ /* 0x000fe8000d921870 */
[----:B------:R-:W-:Y:S01]  /*9ef0*/  LDGSTS.E [R14+0x2c004], desc[UR48][R54.64], !P3 ;  /* 0x2c004000360e7fae */ /* 0x000fe2000d921870 */
[----:B------:R-:W-:Y:S01]  /*9f00*/  ISETP.GE.U32.AND P3, PT, R56, 0x7fffff49, PT ;  /* 0x7fffff493800780c */ /* 0x000fe20003f66070 */
[----:B------:R-:W-:-:S02]  /*9f10*/  IMAD.WIDE R56, R17, 0x4, R74 ;  /* 0x0000000411387825 */ /* 0x000fc400078e024a */
[----:B------:R-:W4:Y:S04]  /*9f20*/  LDL.LU.64 R90, [R1+0x270] ;  /* 0x00027000015a7983 */ /* 0x000f280000300a00 */
[----:B------:R-:W4:Y:S04]  /*9f30*/  LDL.LU.64 R74, [R1+0x278] ;  /* 0x00027800014a7983 */ /* 0x000f280000300a00 */
[----:B------:R-:W4:Y:S04]  /*9f40*/  LDL.LU.64 R76, [R1+0x280] ;  /* 0x00028000014c7983 */ /* 0x000f280000300a00 */
[----:B------:R-:W4:Y:S04]  /*9f50*/  LDL.LU.64 R78, [R1+0x290] ;  /* 0x00029000014e7983 */ /* 0x000f280000300a00 */
[----:B------:R-:W-:Y:S04]  /*9f60*/  LDGSTS.E [R14+0x20008], desc[UR48][R56.64], !P2 ;  /* 0x20008000380e7fae */ /* 0x000fe8000d121870 */
[----:B------:R-:W4:Y:S01]  /*9f70*/  LDL.LU.64 R82, [R1+0x298] ;  /* 0x0002980001527983 */ /* 0x000f220000300a00 */
[----:B---3--:R-:W-:-:S04]  /*9f80*/  IMAD.WIDE R58, R17, 0x4, R58 ;  /* 0x00000004113a7825 */ /* 0x008fc800078e023a */
[C---:B------:R-:W-:Y:S01]  /*9f90*/  IMAD.WIDE R60, R17.reuse, 0x4, R60 ;  /* 0x00000004113c7825 */ /* 0x040fe200078e023c */
[----:B------:R-:W-:Y:S03]  /*9fa0*/  LDGSTS.E [R14+0x24008], desc[UR48][R58.64], !P2 ;  /* 0x240080003a0e7fae */ /* 0x000fe6000d121870 */
[C---:B------:R-:W-:Y:S01]  /*9fb0*/  IMAD.WIDE R62, R17.reuse, 0x4, R62 ;  /* 0x00000004113e7825 */ /* 0x040fe200078e023e */
[----:B------:R-:W-:Y:S04]  /*9fc0*/  LDGSTS.E [R14+0x28008], desc[UR48][R60.64], !P2 ;  /* 0x280080003c0e7fae */ /* 0x000fe8000d121870 */
[----:B------:R-:W-:Y:S01]  /*9fd0*/  LDGSTS.E [R14+0x2c008], desc[UR48][R62.64], !P2 ;  /* 0x2c0080003e0e7fae */ /* 0x000fe2000d121870 */
[----:B------:R-:W-:Y:S01]  /*9fe0*/  ISETP.GE.U32.AND P2, PT, R64, 0x7fffff68, PT ;  /* 0x7fffff684000780c */ /* 0x000fe20003f46070 */
[----:B------:R-:W-:-:S02]  /*9ff0*/  IMAD.WIDE R64, R17, 0x4, R230 ;  /* 0x0000000411407825 */ /* 0x000fc400078e02e6 */
[----:B------:R-:W3:Y:S02]  /*a000*/  LDL.LU.64 R230, [R1+0x2a0] ;  /* 0x0002a00001e67983 */ /* 0x000ee40000300a00 */
[C---:B------:R-:W-:Y:S02]  /*a010*/  IMAD.WIDE R66, R17.reuse, 0x4, R66 ;  /* 0x0000000411427825 */ /* 0x040fe400078e0242 */
[----:B------:R-:W3:Y:S04]  /*a020*/  LDL.LU.64 R84, [R1+0x2a8] ;  /* 0x0002a80001547983 */ /* 0x000ee80000300a00 */
[----:B------:R-:W3:Y:S04]  /*a030*/  LDL.LU.64 R86, [R1+0x2b0] ;  /* 0x0002b00001567983 */ /* 0x000ee80000300a00 */
[----:B------:R-:W-:Y:S04]  /*a040*/  LDGSTS.E [R14+0x2000c], desc[UR48][R64.64], !P4 ;  /* 0x2000c000400e7fae */ /* 0x000fe8000e121870 */
[----:B------:R-:W-:Y:S04]  /*a050*/  LDGSTS.E [R14+0x2400c], desc[UR48][R66.64], !P4 ;  /* 0x2400c000420e7fae */ /* 0x000fe8000e121870 */
[----:B------:R-:W3:Y:S01]  /*a060*/  LDL.LU.64 R108, [R1+0x2c0] ;  /* 0x0002c000016c7983 */ /* 0x000ee20000300a00 */
[----:B--2---:R-:W-:-:S04]  /*a070*/  IMAD.WIDE R68, R17, 0x4, R68 ;  /* 0x0000000411447825 */ /* 0x004fc800078e0244 */
[C---:B----4-:R-:W-:Y:S01]  /*a080*/  IMAD.WIDE R70, R17.reuse, 0x4, R70 ;  /* 0x0000000411467825 */ /* 0x050fe200078e0246 */
[----:B------:R-:W-:Y:S04]  /*a090*/  LDGSTS.E [R14+0x2800c], desc[UR48][R68.64], !P4 ;  /* 0x2800c000440e7fae */ /* 0x000fe8000e121870 */
[----:B------:R-:W-:Y:S01]  /*a0a0*/  LDGSTS.E [R14+0x2c00c], desc[UR48][R70.64], !P4 ;  /* 0x2c00c000460e7fae */ /* 0x000fe2000e121870 */
[----:B------:R-:W-:Y:S01]  /*a0b0*/  ISETP.GE.U32.AND P4, PT, R72, 0x7fffff67, PT ;  /* 0x7fffff674800780c */ /* 0x000fe20003f86070 */
[C---:B------:R-:W-:Y:S02]  /*a0c0*/  IMAD.WIDE R72, R17.reuse, 0x4, R90 ;  /* 0x0000000411487825 */ /* 0x040fe400078e025a */
[----:B------:R-:W2:Y:S02]  /*a0d0*/  LDL.LU.64 R90, [R1+0x2c8] ;  /* 0x0002c800015a7983 */ /* 0x000ea40000300a00 */
[----:B------:R-:W-:-:S02]  /*a0e0*/  IMAD.WIDE R74, R17, 0x4, R74 ;  /* 0x00000004114a7825 */ /* 0x000fc400078e024a */
[----:B------:R-:W4:Y:S02]  /*a0f0*/  LDL.LU.64 R92, [R1+0x2d0] ;  /* 0x0002d000015c7983 */ /* 0x000f240000300a00 */
[C---:B------:R-:W-:Y:S02]  /*a100*/  IMAD.WIDE R76, R17.reuse, 0x4, R76 ;  /* 0x00000004114c7825 */ /* 0x040fe400078e024c */
[----:B------:R-:W4:Y:S02]  /*a110*/  LDL.LU.64 R94, [R1+0x2d8] ;  /* 0x0002d800015e7983 */ /* 0x000f240000300a00 */
[C---:B------:R-:W-:Y:S02]  /*a120*/  IMAD.WIDE R78, R17.reuse, 0x4, R78 ;  /* 0x00000004114e7825 */ /* 0x040fe400078e024e */
        /* <DEDUP_REMOVED lines=8> */
[----:B------:R-:W-:Y:S01]  /*a1b0*/  LDGSTS.E [R14+0x30004], desc[UR48][R80.64], !P5 ;  /* 0x30004000500e7fae */ /* 0x000fe2000e921870 */
[----:B---3--:R-:W-:-:S03]  /*a1c0*/  IMAD.WIDE R82, R17, 0x4, R230 ;  /* 0x0000000411527825 */ /* 0x008fc600078e02e6 */
[----:B------:R-:W3:Y:S04]  /*a1d0*/  LDL.LU.64 R230, [R1+0x2f8] ;  /* 0x0002f80001e67983 */ /* 0x000ee80000300a00 */
[----:B------:R-:W3:Y:S01]  /*a1e0*/  LDL.LU.64 R102, [R1+0x300] ;  /* 0x0003000001667983 */ /* 0x000ee20000300a00 */
[----:B------:R-:W-:-:S03]  /*a1f0*/  IMAD.WIDE R84, R17, 0x4, R84 ;  /* 0x0000000411547825 */ /* 0x000fc600078e0254 */
[----:B------:R-:W3:Y:S01]  /*a200*/  LDL.LU.64 R122, [R1+0x310] ;  /* 0x00031000017a7983 */ /* 0x000ee20000300a00 */
[----:B------:R-:W-:-:S03]  /*a210*/  IMAD.WIDE R86, R17, 0x4, R86 ;  /* 0x0000000411567825 */ /* 0x000fc600078e0256 */
[----:B------:R-:W-:Y:S04]  /*a220*/  LDGSTS.E [R14+0x34004], desc[UR48][R82.64], !P5 ;  /* 0x34004000520e7fae */ /* 0x000fe8000e921870 */
[----:B------:R-:W-:Y:S04]  /*a230*/  LDGSTS.E [R14+0x38004], desc[UR48][R84.64], !P5 ;  /* 0x38004000540e7fae */ /* 0x000fe8000e921870 */
[----:B------:R-:W-:Y:S01]  /*a240*/  LDGSTS.E [R14+0x3c004], desc[UR48][R86.64], !P5 ;  /* 0x3c004000560e7fae */ /* 0x000fe2000e921870 */
[----:B------:R-:W-:Y:S01]  /*a250*/  ISETP.GE.U32.AND P5, PT, R88, 0x7fffff65, PT ;  /* 0x7fffff655800780c */ /* 0x000fe20003fa6070 */
[----:B------:R-:W-:-:S02]  /*a260*/  IMAD.WIDE R88, R17, 0x4, R108 ;  /* 0x0000000411587825 */ /* 0x000fc400078e026c */
[----:B------:R-:W3:Y:S04]  /*a270*/  LDL.LU.64 R106, [R1+0x318] ;  /* 0x00031800016a7983 */ /* 0x000ee80000300a00 */
[----:B------:R-:W3:Y:S04]  /*a280*/  LDL.LU.64 R108, [R1+0x328] ;  /* 0x00032800016c7983 */ /* 0x000ee80000300a00 */
[----:B------:R-:W3:Y:S04]  /*a290*/  LDL.LU.64 R110, [R1+0x330] ;  /* 0x00033000016e7983 */ /* 0x000ee80000300a00 */
[----:B------:R-:W-:Y:S04]  /*a2a0*/  LDGSTS.E [R14+0x30008], desc[UR48][R88.64], !P1 ;  /* 0x30008000580e7fae */ /* 0x000fe8000c921870 */
[----:B------:R-:W3:Y:S04]  /*a2b0*/  LDL.LU.64 R118, [R1+0x338] ;  /* 0x0003380001767983 */ /* 0x000ee80000300a00 */
[----:B------:R-:W3:Y:S04]  /*a2c0*/  LDL.LU.64 R114, [R1+0x348] ;  /* 0x0003480001727983 */ /* 0x000ee80000300a00 */
[----:B------:R-:W3:Y:S01]  /*a2d0*/  LDL.LU.64 R116, [R1+0x370] ;  /* 0x0003700001747983 */ /* 0x000ee20000300a00 */
[----:B--2---:R-:W-:-:S04]  /*a2e0*/  IMAD.WIDE R90, R17, 0x4, R90 ;  /* 0x00000004115a7825 */ /* 0x004fc800078e025a */
[C---:B----4-:R-:W-:Y:S01]  /*a2f0*/  IMAD.WIDE R92, R17.reuse, 0x4, R92 ;  /* 0x00000004115c7825 */ /* 0x050fe200078e025c */
[----:B------:R-:W-:Y:S03]  /*a300*/  LDGSTS.E [R14+0x34008], desc[UR48][R90.64], !P1 ;  /* 0x340080005a0e7fae */ /* 0x000fe6000c921870 */
[C---:B------:R-:W-:Y:S01]  /*a310*/  IMAD.WIDE R94, R17.reuse, 0x4, R94 ;  /* 0x00000004115e7825 */ /* 0x040fe200078e025e */
[----:B------:R-:W-:Y:S04]  /*a320*/  LDGSTS.E [R14+0x38008], desc[UR48][R92.64], !P1 ;  /* 0x380080005c0e7fae */ /* 0x000fe8000c921870 */
[----:B------:R-:W-:Y:S01]  /*a330*/  LDGSTS.E [R14+0x3c008], desc[UR48][R94.64], !P1 ;  /* 0x3c0080005e0e7fae */ /* 0x000fe2000c921870 */
[----:B------:R-:W-:Y:S01]  /*a340*/  ISETP.GE.U32.AND P1, PT, R96, 0x7fffff48, PT ;  /* 0x7fffff486000780c */ /* 0x000fe20003f26070 */
[----:B------:R-:W-:-:S04]  /*a350*/  IMAD.WIDE R96, R17, 0x4, R100 ;  /* 0x0000000411607825 */ /* 0x000fc800078e0264 */
[C---:B------:R-:W-:Y:S01]  /*a360*/  IMAD.WIDE R98, R17.reuse, 0x4, R98 ;  /* 0x0000000411627825 */ /* 0x040fe200078e0262 */
[----:B------:R-:W-:Y:S04]  /*a370*/  LDGSTS.E [R14+0x3000c], desc[UR48][R96.64], !P3 ;  /* 0x3000c000600e7fae */ /* 0x000fe8000d921870 */
[----:B------:R-:W-:Y:S01]  /*a380*/  LDGSTS.E [R14+0x3400c], desc[UR48][R98.64], !P3 ;  /* 0x3400c000620e7fae */ /* 0x000fe2000d921870 */
[----:B---3--:R-:W-:-:S03]  /*a390*/  IMAD.WIDE R100, R17, 0x4, R230 ;  /* 0x0000000411647825 */ /* 0x008fc600078e02e6 */
[----:B------:R-:W2:Y:S01]  /*a3a0*/  LDL.LU.64 R230, [R1+0x390] ;  /* 0x0003900001e67983 */ /* 0x000ea20000300a00 */
[----:B------:R-:W-:-:S03]  /*a3b0*/  IMAD.WIDE R102, R17, 0x4, R102 ;  /* 0x0000000411667825 */ /* 0x000fc600078e0266 */
[----:B------:R-:W-:Y:S04]  /*a3c0*/  LDGSTS.E [R14+0x3800c], desc[UR48][R100.64], !P3 ;  /* 0x3800c000640e7fae */ /* 0x000fe8000d921870 */
[----:B------:R-:W-:Y:S01]  /*a3d0*/  LDGSTS.E [R14+0x3c00c], desc[UR48][R102.64], !P3 ;  /* 0x3c00c000660e7fae */ /* 0x000fe2000d921870 */
[----:B------:R-:W-:Y:S01]  /*a3e0*/  ISETP.GE.U32.AND P3, PT, R104, 0x7fffff47, PT ;  /* 0x7fffff476800780c */ /* 0x000fe20003f66070 */
[C---:B------:R-:W-:Y:S02]  /*a3f0*/  IMAD.WIDE R104, R17.reuse, 0x4, R122 ;  /* 0x0000000411687825 */ /* 0x040fe400078e027a */
[----:B------:R-:W3:Y:S04]  /*a400*/  LDL.LU.64 R142, [R1+0x398] ;  /* 0x00039800018e7983 */ /* 0x000ee80000300a00 */
[----:B------:R-:W4:Y:S04]  /*a410*/  LDL.LU.64 R122, [R1+0x3a0] ;  /* 0x0003a000017a7983 */ /* 0x000f280000300a00 */
[----:B------:R-:W4:Y:S04]  /*a420*/  LDL.LU.64 R124, [R1+0x3a8] ;  /* 0x0003a800017c7983 */ /* 0x000f280000300a00 */
[----:B------:R-:W4:Y:S01]  /*a430*/  LDL.LU.64 R126, [R1+0x3b0] ;  /* 0x0003b000017e7983 */ /* 0x000f220000300a00 */
[----:B------:R-:W-:-:S03]  /*a440*/  IMAD.WIDE R106, R17, 0x4, R106 ;  /* 0x00000004116a7825 */ /* 0x000fc600078e026a */
[----:B------:R-:W4:Y:S01]  /*a450*/  LDL.LU.64 R150, [R1+0x458] ;  /* 0x0004580001967983 */ /* 0x000f220000300a00 */
[----:B------:R-:W-:-:S03]  /*a460*/  IMAD.WIDE R108, R17, 0x4, R108 ;  /* 0x00000004116c7825 */ /* 0x000fc600078e026c */
[----:B------:R-:W4:Y:S01]  /*a470*/  LDL.LU.64 R130, [R1+0x468] ;  /* 0x0004680001827983 */ /* 0x000f220000300a00 */
[----:B------:R-:W-:-:S03]  /*a480*/  IMAD.WIDE R110, R17, 0x4, R110 ;  /* 0x00000004116e7825 */ /* 0x000fc600078e026e */
[----:B------:R-:W4:Y:S04]  /*a490*/  LDL.LU.64 R132, [R1+0x470] ;  /* 0x0004700001847983 */ /* 0x000f280000300a00 */
        /* <DEDUP_REMOVED lines=8> */
[----:B------:R-:W4:Y:S01]  /*a520*/  LDL.LU.64 R138, [R1+0x490] ;  /* 0x00049000018a7983 */ /* 0x000f220000300a00 */
[----:B------:R-:W-:-:S03]  /*a530*/  IMAD.WIDE R114, R17, 0x4, R114 ;  /* 0x0000000411727825 */ /* 0x000fc600078e0272 */
[----:B------:R-:W-:Y:S01]  /*a540*/  LDGSTS.E [R15+0x20004], desc[UR48][R112.64], !P4 ;  /* 0x20004000700f7fae */ /* 0x000fe2000e121870 */
[----:B------:R-:W-:-:S03]  /*a550*/  IMAD.WIDE R116, R17, 0x4, R116 ;  /* 0x0000000411747825 */ /* 0x000fc600078e0274 */
[----:B------:R-:W-:Y:S04]  /*a560*/  LDGSTS.E [R15+0x24004], desc[UR48][R114.64], !P4 ;  /* 0x24004000720f7fae */ /* 0x000fe8000e121870 */
[----:B------:R-:W-:Y:S01]  /*a570*/  LDGSTS.E [R15+0x28004], desc[UR48][R116.64], !P4 ;  /* 0x28004000740f7fae */ /* 0x000fe2000e121870 */
[----:B--2---:R-:W-:-:S03]  /*a580*/  IMAD.WIDE R118, R17, 0x4, R230 ;  /* 0x0000000411767825 */ /* 0x004fc600078e02e6 */
[----:B------:R-:W2:Y:S04]  /*a590*/  LDL.LU.64 R230, [R1+0x498] ;  /* 0x0004980001e67983 */ /* 0x000ea80000300a00 */
[----:B------:R-:W-:Y:S01]  /*a5a0*/  LDGSTS.E [R15+0x2c004], desc[UR48][R118.64], !P4 ;  /* 0x2c004000760f7fae */ /* 0x000fe2000e121870 */
[----:B------:R-:W-:Y:S01]  /*a5b0*/  ISETP.GE.U32.AND P4, PT, R120, 0x7fffff45, PT ;  /* 0x7fffff457800780c */ /* 0x000fe20003f86070 */
[C---:B---3--:R-:W-:Y:S02]  /*a5c0*/  IMAD.WIDE R120, R17.reuse, 0x4, R142 ;  /* 0x0000000411787825 */ /* 0x048fe400078e028e */
[----:B------:R-:W3:Y:S02]  /*a5d0*/  LDL.LU.64 R142, [R1+0x4a0] ;  /* 0x0004a000018e7983 */ /* 0x000ee40000300a00 */
[----:B----4-:R-:W-:-:S02]  /*a5e0*/  IMAD.WIDE R122, R17, 0x4, R122 ;  /* 0x00000004117a7825 */ /* 0x010fc400078e027a */
[----:B------:R-:W-:Y:S02]  /*a5f0*/  LDGSTS.E [R15+0x20008], desc[UR48][R120.64], !P6 ;  /* 0x20008000780f7fae */ /* 0x000fe4000f121870 */
[C---:B------:R-:W-:Y:S02]  /*a600*/  IMAD.WIDE R124, R17.reuse, 0x4, R124 ;  /* 0x00000004117c7825 */ /* 0x040fe400078e027c */
[----:B------:R-:W-:Y:S02]  /*a610*/  LDGSTS.E [R15+0x24008], desc[UR48][R122.64], !P6 ;  /* 0x240080007a0f7fae */ /* 0x000fe4000f121870 */
[C---:B------:R-:W-:Y:S02]  /*a620*/  IMAD.WIDE R126, R17.reuse, 0x4, R126 ;  /* 0x00000004117e7825 */ /* 0x040fe400078e027e */
[----:B------:R-:W-:Y:S04]  /*a630*/  LDGSTS.E [R15+0x28008], desc[UR48][R124.64], !P6 ;  /* 0x280080007c0f7fae */ /* 0x000fe8000f121870 */
[----:B------:R-:W-:Y:S01]  /*a640*/  LDGSTS.E [R15+0x2c008], desc[UR48][R126.64], !P6 ;  /* 0x2c0080007e0f7fae */ /* 0x000fe2000f121870 */
[----:B------:R-:W-:Y:S01]  /*a650*/  ISETP.GE.U32.AND P6, PT, R128, 0x7fffff64, PT ;  /* 0x7fffff648000780c */ /* 0x000fe20003fc6070 */
[----:B------:R-:W-:-:S02]  /*a660*/  IMAD.WIDE R128, R17, 0x4, R150 ;  /* 0x0000000411807825 */ /* 0x000fc400078e0296 */
[----:B------:R-:W4:Y:S02]  /*a670*/  LDL.64 R162, [R1+0x4a8] ;  /* 0x0004a80001a27983 */ /* 0x000f240000100a00 */
[C---:B------:R-:W-:Y:S02]  /*a680*/  IMAD.WIDE R130, R17.reuse, 0x4, R130 ;  /* 0x0000000411827825 */ /* 0x040fe400078e0282 */
[----:B------:R-:W4:Y:S02]  /*a690*/  LDL.64 R146, [R1+0x4b8] ;  /* 0x0004b80001927983 */ /* 0x000f240000100a00 */
[C---:B------:R-:W-:Y:S02]  /*a6a0*/  IMAD.WIDE R132, R17.reuse, 0x4, R132 ;  /* 0x0000000411847825 */ /* 0x040fe400078e0284 */
[----:B------:R-:W4:Y:S02]  /*a6b0*/  LDL.64 R148, [R1+0x4c0] ;  /* 0x0004c00001947983 */ /* 0x000f240000100a00 */
[----:B------:R-:W-:-:S02]  /*a6c0*/  IMAD.WIDE R134, R17, 0x4, R134 ;  /* 0x0000000411867825 */ /* 0x000fc400078e0286 */
[----:B------:R-:W4:Y:S04]  /*a6d0*/  LDL.64 R150, [R1+0x4c8] ;  /* 0x0004c80001967983 */ /* 0x000f280000100a00 */
[----:B------:R-:W-:Y:S04]  /*a6e0*/  LDGSTS.E [R15+0x2000c], desc[UR48][R128.64], !P5 ;  /* 0x2000c000800f7fae */ /* 0x000fe8000e921870 */
[----:B------:R-:W-:Y:S04]  /*a6f0*/  LDGSTS.E [R15+0x2400c], desc[UR48][R130.64], !P5 ;  /* 0x2400c000820f7fae */ /* 0x000fe8000e921870 */
[----:B------:R-:W-:Y:S04]  /*a700*/  LDGSTS.E [R15+0x2800c], desc[UR48][R132.64], !P5 ;  /* 0x2800c000840f7fae */ /* 0x000fe8000e921870 */
[----:B------:R-:W-:Y:S01]  /*a710*/  LDGSTS.E [R15+0x2c00c], desc[UR48][R134.64], !P5 ;  /* 0x2c00c000860f7fae */ /* 0x000fe2000e921870 */
[----:B------:R-:W-:Y:S01]  /*a720*/  ISETP.GE.U32.AND P5, PT, R136, 0x7fffff63, PT ;  /* 0x7fffff638800780c */ /* 0x000fe20003fa6070 */
[----:B------:R-:W-:-:S02]  /*a730*/  IMAD.WIDE R136, R17, 0x4, R140 ;  /* 0x0000000411887825 */ /* 0x000fc400078e028c */
[----:B------:R-:W4:Y:S04]  /*a740*/  LDL.64 R158, [R1+0x4d0] ;  /* 0x0004d000019e7983 */ /* 0x000f280000100a00 */
[----:B------:R-:W4:Y:S04]  /*a750*/  LDL.LU.64 R154, [R1+0x4e8] ;  /* 0x0004e800019a7983 */ /* 0x000f280000300a00 */
[----:B------:R-:W4:Y:S01]  /*a760*/  LDL.LU.64 R156, [R1+0x508] ;  /* 0x00050800019c7983 */ /* 0x000f220000300a00 */
[----:B------:R-:W-:-:S03]  /*a770*/  IMAD.WIDE R138, R17, 0x4, R138 ;  /* 0x00000004118a7825 */ /* 0x000fc600078e028a */
[----:B------:R-:W-:Y:S04]  /*a780*/  LDGSTS.E [R15+0x30000], desc[UR48][R136.64], !P1 ;  /* 0x30000000880f7fae */ /* 0x000fe8000c921870 */
[----:B------:R-:W-:Y:S01]  /*a790*/  LDGSTS.E [R15+0x34000], desc[UR48][R138.64], !P1 ;  /* 0x340000008a0f7fae */ /* 0x000fe2000c921870 */
[----:B--2---:R-:W-:-:S03]  /*a7a0*/  IMAD.WIDE R140, R17, 0x4, R230 ;  /* 0x00000004118c7825 */ /* 0x004fc600078e02e6 */
[----:B------:R-:W2:Y:S04]  /*a7b0*/  LDL.LU.64 R230, [R1+0x510] ;  /* 0x0005100001e67983 */ /* 0x000ea80000300a00 */
[----:B------:R-:W-:Y:S04]  /*a7c0*/  LDGSTS.E [R15+0x38000], desc[UR48][R140.64], !P1 ;  /* 0x380000008c0f7fae */ /* 0x000fe8000c921870 */
[----:B------:R-:W2:Y:S01]  /*a7d0*/  LDL.LU.64 R186, [R1+0x538] ;  /* 0x0005380001ba7983 */ /* 0x000ea20000300a00 */
[----:B---3--:R-:W-:-:S05]  /*a7e0*/  IMAD.WIDE R142, R17, 0x4, R142 ;  /* 0x00000004118e7825 */ /* 0x008fca00078e028e */
[----:B------:R-:W-:Y:S01]  /*a7f0*/  LDGSTS.E [R15+0x3c000], desc[UR48][R142.64], !P1 ;  /* 0x3c0000008e0f7fae */ /* 0x000fe2000c921870 */
[----:B------:R-:W-:Y:S01]  /*a800*/  ISETP.GE.U32.AND P1, PT, R144, 0x7fffff62, PT ;  /* 0x7fffff629000780c */ /* 0x000fe20003f26070 */
[C---:B----4-:R-:W-:Y:S02]  /*a810*/  IMAD.WIDE R144, R17.reuse, 0x4, R162 ;  /* 0x0000000411907825 */ /* 0x050fe400078e02a2 */
[----:B------:R-:W3:Y:S02]  /*a820*/  LDL.LU.64 R162, [R1+0x558] ;  /* 0x0005580001a27983 */ /* 0x000ee40000300a00 */
[C---:B------:R-:W-:Y:S02]  /*a830*/  IMAD.WIDE R146, R17.reuse, 0x4, R146 ;  /* 0x0000000411927825 */ /* 0x040fe400078e0292 */
[----:B------:R-:W4:Y:S02]  /*a840*/  LDL.LU.64 R164, [R1+0x578] ;  /* 0x0005780001a47983 */ /* 0x000f240000300a00 */
[----:B------:R-:W-:-:S02]  /*a850*/  IMAD.WIDE R148, R17, 0x4, R148 ;  /* 0x0000000411947825 */ /* 0x000fc400078e0294 */
[----:B------:R-:W4:Y:S02]  /*a860*/  LDL.LU.64 R166, [R1+0x590] ;  /* 0x0005900001a67983 */ /* 0x000f240000300a00 */
[C---:B------:R-:W-:Y:S02]  /*a870*/  IMAD.WIDE R150, R17.reuse, 0x4, R150 ;  /* 0x0000000411967825 */ /* 0x040fe400078e0296 */
[----:B------:R-:W4:Y:S04]  /*a880*/  LDL.LU.64 R182, [R1+0x598] ;  /* 0x0005980001b67983 */ /* 0x000f280000300a00 */
[----:B------:R-:W-:Y:S04]  /*a890*/  LDGSTS.E [R15+0x30004], desc[UR48][R144.64], !P3 ;  /* 0x30004000900f7fae */ /* 0x000fe8000d921870 */
[----:B------:R-:W4:Y:S04]  /*a8a0*/  LDL.LU.64 R170, [R1+0x5a8] ;  /* 0x0005a80001aa7983 */ /* 0x000f280000300a00 */
[----:B------:R-:W-:Y:S04]  /*a8b0*/  LDGSTS.E [R15+0x34004], desc[UR48][R146.64], !P3 ;  /* 0x34004000920f7fae */ /* 0x000fe8000d921870 */
[----:B------:R-:W4:Y:S04]  /*a8c0*/  LDL.LU.64 R172, [R1+0x5b8] ;  /* 0x0005b80001ac7983 */ /* 0x000f280000300a00 */
[----:B------:R-:W-:Y:S04]  /*a8d0*/  LDGSTS.E [R15+0x38004], desc[UR48][R148.64], !P3 ;  /* 0x38004000940f7fae */ /* 0x000fe8000d921870 */
[----:B------:R-:W4:Y:S04]  /*a8e0*/  LDL.LU.64 R174, [R1+0x5c8] ;  /* 0x0005c80001ae7983 */ /* 0x000f280000300a00 */
[----:B------:R-:W-:Y:S01]  /*a8f0*/  LDGSTS.E [R15+0x3c004], desc[UR48][R150.64], !P3 ;  /* 0x3c004000960f7fae */ /* 0x000fe2000d921870 */
[----:B------:R-:W-:Y:S01]  /*a900*/  ISETP.GE.U32.AND P3, PT, R152, 0x7fffff61, PT ;  /* 0x7fffff619800780c */ /* 0x000fe20003f66070 */
[----:B------:R-:W-:-:S02]  /*a910*/  IMAD.WIDE R152, R17, 0x4, R158 ;  /* 0x0000000411987825 */ /* 0x000fc400078e029e */
[----:B------:R-:W4:Y:S04]  /*a920*/  LDL.LU.64 R176, [R1+0x5d8] ;  /* 0x0005d80001b07983 */ /* 0x000f280000300a00 */
[----:B------:R-:W4:Y:S04]  /*a930*/  LDL.LU.64 R178, [R1+0x5e0] ;  /* 0x0005e00001b27983 */ /* 0x000f280000300a00 */
[----:B------:R-:W4:Y:S01]  /*a940*/  LDL.LU.64 R180, [R1+0x5f0] ;  /* 0x0005f00001b47983 */ /* 0x000f220000300a00 */
[----:B------:R-:W-:-:S03]  /*a950*/  IMAD.WIDE R154, R17, 0x4, R154 ;  /* 0x00000004119a7825 */ /* 0x000fc600078e029a */
[----:B------:R-:W-:Y:S01]  /*a960*/  LDGSTS.E [R15+0x30008], desc[UR48][R152.64], !P2 ;  /* 0x30008000980f7fae */ /* 0x000fe2000d121870 */
[----:B------:R-:W-:-:S03]  /*a970*/  IMAD.WIDE R156, R17, 0x4, R156 ;  /* 0x00000004119c7825 */ /* 0x000fc600078e029c */
[----:B------:R-:W-:Y:S01]  /*a980*/  LDGSTS.E [R15+0x34008], desc[UR48][R154.64], !P2 ;  /* 0x340080009a0f7fae */ /* 0x000fe2000d121870 */
[----:B------:R-:W-:-:S03]  /*a990*/  VIADD R160, R160, 0xffffff83 ;  /* 0xffffff83a0a07836 */ /* 0x000fc60000000000 */
[----:B------:R-:W-:Y:S01]  /*a9a0*/  LDGSTS.E [R15+0x38008], desc[UR48][R156.64], !P2 ;  /* 0x380080009c0f7fae */ /* 0x000fe2000d121870 */
[----:B--2---:R-:W-:-:S03]  /*a9b0*/  IMAD.WIDE R158, R17, 0x4, R230 ;  /* 0x00000004119e7825 */ /* 0x004fc600078e02e6 */
[----:B------:R-:W2:Y:S04]  /*a9c0*/  LDL.LU.64 R230, [R1+0x600] ;  /* 0x0006000001e67983 */ /* 0x000ea80000300a00 */
[----:B------:R-:W-:Y:S01]  /*a9d0*/  LDGSTS.E [R15+0x3c008], desc[UR48][R158.64], !P2 ;  /* 0x3c0080009e0f7fae */ /* 0x000fe2000d121870 */
[----:B------:R-:W-:Y:S01]  /*a9e0*/  ISETP.GE.U32.AND P2, PT, R160, 0x7fffff44, PT ;  /* 0x7fffff44a000780c */ /* 0x000fe20003f46070 */
[----:B------:R-:W-:Y:S02]  /*a9f0*/  IMAD.WIDE R160, R17, 0x4, R186 ;  /* 0x0000000411a07825 */ /* 0x000fe400078e02ba */
[----:B------:R-:W-:Y:S04]  /*aa00*/  STL.64 [R1+0xb90], R14 ;  /* 0x000b900e01007387 */ /* 0x000fe80000100a00 */
[----:B------:R-:W2:Y:S04]  /*aa10*/  LDL.LU.64 R210, [R1+0x618] ;  /* 0x0006180001d27983 */ /* 0x000ea80000300a00 */
[----:B------:R-:W2:Y:S04]  /*aa20*/  LDL.LU.64 R186, [R1+0x620] ;  /* 0x0006200001ba7983 */ /* 0x000ea80000300a00 */
[----:B------:R-:W2:Y:S01]  /*aa30*/  LDL.LU.64 R188, [R1+0x628] ;  /* 0x0006280001bc7983 */ /* 0x000ea20000300a00 */
[----:B------:R-:W-:-:S03]  /*aa40*/  VIADD R168, R168, 0xffffff82 ;  /* 0xffffff82a8a87836 */ /* 0x000fc60000000000 */
[----:B------:R-:W2:Y:S04]  /*aa50*/  LDL.LU.64 R190, [R1+0x638] ;  /* 0x0006380001be7983 */ /* 0x000ea80000300a00 */
[----:B------:R-:W2:Y:S01]  /*aa60*/  LDL.LU.64 R208, [R1+0x5f8] ;  /* 0x0005f80001d07983 */ /* 0x000ea20000300a00 */
[----:B---3--:R-:W-:-:S03]  /*aa70*/  IMAD.WIDE R162, R17, 0x4, R162 ;  /* 0x0000000411a27825 */ /* 0x008fc600078e02a2 */
[----:B------:R-:W3:Y:S01]  /*aa80*/  LDL.LU.64 R206, [R1+0x660] ;  /* 0x0006600001ce7983 */ /* 0x000ee20000300a00 */
[----:B----4-:R-:W-:-:S03]  /*aa90*/  IMAD.WIDE R164, R17, 0x4, R164 ;  /* 0x0000000411a47825 */ /* 0x010fc600078e02a4 */
[----:B------:R-:W4:Y:S01]  /*aaa0*/  LDL.LU.64 R194, [R1+0x668] ;  /* 0x0006680001c27983 */ /* 0x000f220000300a00 */
[----:B------:R-:W-:-:S03]  /*aab0*/  IMAD.WIDE R166, R17, 0x4, R166 ;  /* 0x0000000411a67825 */ /* 0x000fc600078e02a6 */
[----:B------:R-:W-:Y:S04]  /*aac0*/  LDGSTS.E [R15+0x3000c], desc[UR48][R160.64], !P4 ;  /* 0x3000c000a00f7fae */ /* 0x000fe8000e121870 */
[----:B------:R-:W4:Y:S04]  /*aad0*/  LDL.LU.64 R196, [R1+0x680] ;  /* 0x0006800001c47983 */ /* 0x000f280000300a00 */
[----:B------:R-:W-:Y:S04]  /*aae0*/  LDGSTS.E [R15+0x3400c], desc[UR48][R162.64], !P4 ;  /* 0x3400c000a20f7fae */ /* 0x000fe8000e121870 */
[----:B------:R-:W4:Y:S04]  /*aaf0*/  LDL.LU.64 R198, [R1+0x678] ;  /* 0x0006780001c67983 */ /* 0x000f280000300a00 */
[----:B------:R-:W-:Y:S04]  /*ab00*/  LDGSTS.E [R15+0x3800c], desc[UR48][R164.64], !P4 ;  /* 0x3800c000a40f7fae */ /* 0x000fe8000e121870 */
[----:B------:R-:W4:Y:S04]  /*ab10*/  LDL.LU.64 R200, [R1+0x670] ;  /* 0x0006700001c87983 */ /* 0x000f280000300a00 */
[----:B------:R1:W-:Y:S01]  /*ab20*/  LDGSTS.E [R15+0x3c00c], desc[UR48][R166.64], !P4 ;  /* 0x3c00c000a60f7fae */ /* 0x0003e2000e121870 */
[----:B------:R-:W-:Y:S01]  /*ab30*/  ISETP.GE.U32.AND P4, PT, R168, 0x7fffff43, PT ;  /* 0x7fffff43a800780c */ /* 0x000fe20003f86070 */
[----:B------:R-:W-:-:S02]  /*ab40*/  IMAD.WIDE R168, R17, 0x4, R182 ;  /* 0x0000000411a87825 */ /* 0x000fc400078e02b6 */
[----:B------:R-:W4:Y:S04]  /*ab50*/  LDL.LU.64 R204, [R1+0x650] ;  /* 0x0006500001cc7983 */ /* 0x000f280000300a00 */
[----:B------:R-:W4:Y:S01]  /*ab60*/  LDL.LU.64 R202, [R1+0x648] ;  /* 0x0006480001ca7983 */ /* 0x000f220000300a00 */
[----:B------:R-:W-:-:S03]  /*ab70*/  IMAD.WIDE R170, R17, 0x4, R170 ;  /* 0x0000000411aa7825 */ /* 0x000fc600078e02aa */
[----:B------:R-:W-:Y:S01]  /*ab80*/  LDGSTS.E [R16+0x20000], desc[UR48][R168.64], !P6 ;  /* 0x20000000a8107fae */ /* 0x000fe2000f121870 */
[----:B------:R-:W-:-:S03]  /*ab90*/  IMAD.WIDE R172, R17, 0x4, R172 ;  /* 0x0000000411ac7825 */ /* 0x000fc600078e02ac */
[----:B------:R-:W-:Y:S01]  /*aba0*/  LDGSTS.E [R16+0x24000], desc[UR48][R170.64], !P6 ;  /* 0x24000000aa107fae */ /* 0x000fe2000f121870 */
[C---:B------:R-:W-:Y:S01]  /*abb0*/  IMAD.WIDE R174, R17.reuse, 0x4, R174 ;  /* 0x0000000411ae7825 */ /* 0x040fe200078e02ae */
[----:B------:R-:W-:Y:S02]  /*abc0*/  IADD3 R184, R184, -0x7f, RZ ;  /* 0xffffff81b8b87810 */ /* 0x000fe40007ffe0ff */
[----:B------:R-:W-:Y:S01]  /*abd0*/  LDGSTS.E [R16+0x28000], desc[UR48][R172.64], !P6 ;  /* 0x28000000ac107fae */ /* 0x000fe2000f121870 */
[----:B------:R-:W-:-:S03]  /*abe0*/  IMAD.WIDE R176, R17, 0x4, R176 ;  /* 0x0000000411b07825 */ /* 0x000fc600078e02b0 */
[----:B------:R-:W-:Y:S01]  /*abf0*/  LDGSTS.E [R16+0x2c000], desc[UR48][R174.64], !P6 ;  /* 0x2c000000ae107fae */ /* 0x000fe2000f121870 */
[----:B------:R-:W-:Y:S02]  /*ac00*/  VIADD R193, R193, 0xffffff80 ;  /* 0xffffff80c1c17836 */ /* 0x000fe40000000000 */
[C---:B------:R-:W-:Y:S01]  /*ac10*/  IMAD.WIDE R178, R17.reuse, 0x4, R178 ;  /* 0x0000000411b27825 */ /* 0x040fe200078e02b2 */
[----:B------:R-:W-:Y:S03]  /*ac20*/  LDGSTS.E [R16+0x20004], desc[UR48][R176.64], !P5 ;  /* 0x20004000b0107fae */ /* 0x000fe6000e921870 */
[----:B--2---:R-:W-:-:S04]  /*ac30*/  IMAD.WIDE R182, R17, 0x4, R230 ;  /* 0x0000000411b67825 */ /* 0x004fc800078e02e6 */
[----:B------:R-:W-:Y:S01]  /*ac40*/  IMAD.WIDE R180, R17, 0x4, R180 ;  /* 0x0000000411b47825 */ /* 0x000fe200078e02b4 */
[----:B------:R-:W2:Y:S01]  /*ac50*/  LDL.LU.64 R230, [R1+0x640] ;  /* 0x0006400001e67983 */ /* 0x000ea20000300a00 */
[----:B------:R-:W-:Y:S02]  /*ac60*/  ISETP.GE.AND P6, PT, R233, R193, PT ;  /* 0x000000c1e900720c */ /* 0x000fe40003fc6270 */
[----:B------:R-:W-:Y:S01]  /*ac70*/  VIADD R252, R252, 0x3f ;  /* 0x0000003ffcfc7836 */ /* 0x000fe20000000000 */
[----:B------:R-:W-:Y:S01]  /*ac80*/  LDGSTS.E [R16+0x24004], desc[UR48][R178.64], !P5 ;  /* 0x24004000b2107fae */ /* 0x000fe2000e921870 */
[----:B------:R-:W-:Y:S01]  /*ac90*/  SEL R192, RZ, 0x4, P6 ;  /* 0x00000004ffc07807 */ /* 0x000fe20003000000 */
[C---:B------:R-:W-:Y:S02]  /*aca0*/  IMAD.WIDE R186, R17.reuse, 0x4, R186 ;  /* 0x0000000411ba7825 */ /* 0x040fe400078e02ba */
[----:B------:R-:W-:Y:S01]  /*acb0*/  LDGSTS.E [R16+0x28004], desc[UR48][R180.64], !P5 ;  /* 0x28004000b4107fae */ /* 0x000fe2000e921870 */
[----:B------:R-:W-:Y:S01]  /*acc0*/  ISETP.GT.AND P6, PT, R252, 0xbf, PT ;  /* 0x000000bffc00780c */ /* 0x000fe20003fc4270 */
[----:B------:R-:W-:Y:S01]  /*acd0*/  USHF.L.U32 UR8, UR5, 0x6, URZ ;  /* 0x0000000605087899 */ /* 0x000fe2000800063f */
[C---:B------:R-:W-:Y:S01]  /*ace0*/  IMAD.WIDE R188, R17.reuse, 0x4, R188 ;  /* 0x0000000411bc7825 */ /* 0x040fe200078e02bc */
[----:B------:R-:W-:Y:S01]  /*acf0*/  LDGSTS.E [R16+0x2c004], desc[UR48][R182.64], !P5 ;  /* 0x2c004000b6107fae */ /* 0x000fe2000e921870 */
[----:B------:R-:W-:Y:S01]  /*ad00*/  ISETP.GE.U32.AND P5, PT, R184, 0x7fffff42, PT ;  /* 0x7fffff42b800780c */ /* 0x000fe20003fa6070 */
[----:B------:R-:W1:Y:S01]  /*ad10*/  LDC R233, c[0x0][0x230] ;  /* 0x00008c00ffe97b82 */ /* 0x000e620000000800 */
[----:B------:R-:W-:-:S04]  /*ad20*/  IMAD.WIDE R184, R17, 0x4, R210 ;  /* 0x0000000411b87825 */ /* 0x000fc800078e02d2 */
[C---:B------:R-:W-:Y:S01]  /*ad30*/  IMAD.WIDE R2, R17.reuse, 0x4, R208 ;  /* 0x0000000411027825 */ /* 0x040fe200078e02d0 */
[----:B------:R-:W-:Y:S01]  /*ad40*/  SEL R192, R192, RZ, P6 ;  /* 0x000000ffc0c07207 */ /* 0x000fe20003000000 */
[----:B------:R-:W-:Y:S01]  /*ad50*/  LDGSTS.E [R16+0x20008], desc[UR48][R184.64], !P1 ;  /* 0x20008000b8107fae */ /* 0x000fe2000c921870 */
[----:B------:R-:W1:Y:S01]  /*ad60*/  LDC R252, c[0x0][0x230] ;  /* 0x00008c00fffc7b82 */ /* 0x000e620000000800 */
[----:B------:R-:W-:Y:S02]  /*ad70*/  IMAD.WIDE R190, R17, 0x4, R190 ;  /* 0x0000000411be7825 */ /* 0x000fe400078e02be */
[----:B------:R2:W-:Y:S01]  /*ad80*/  STL.64 [R1+0xc8], R2 ;  /* 0x0000c80201007387 */ /* 0x0005e20000100a00 */
[----:B------:R-:W-:-:S03]  /*ad90*/  ISETP.GE.U32.AND P6, PT, R193, 0x7fffff41, PT ;  /* 0x7fffff41c100780c */ /* 0x000fc60003fc6070 */
[----:B------:R-:W-:Y:S04]  /*ada0*/  LDGSTS.E [R16+0x24008], desc[UR48][R186.64], !P1 ;  /* 0x24008000ba107fae */ /* 0x000fe8000c921870 */
[----:B------:R-:W-:Y:S04]  /*adb0*/  LDGSTS.E [R16+0x28008], desc[UR48][R188.64], !P1 ;  /* 0x28008000bc107fae */ /* 0x000fe8000c921870 */
[----:B------:R-:W-:Y:S01]  /*adc0*/  LDGSTS.E [R16+0x2c008], desc[UR48][R190.64], !P1 ;  /* 0x2c008000be107fae */ /* 0x000fe2000c921870 */
[----:B------:R-:W-:Y:S01]  /*add0*/  ISETP.NE.U32.AND P1, PT, R192, RZ, PT ;  /* 0x000000ffc000720c */ /* 0x000fe20003f25070 */
[----:B---3--:R-:W-:-:S05]  /*ade0*/  IMAD.WIDE R192, R17, 0x4, R206 ;  /* 0x0000000411c07825 */ /* 0x008fca00078e02ce */
[----:B------:R3:W-:Y:S01]  /*adf0*/  LDGSTS.E [R16+0x2000c], desc[UR48][R192.64], !P3 ;  /* 0x2000c000c0107fae */ /* 0x0007e2000d921870 */
[----:B----4-:R-:W-:-:S04]  /*ae00*/  IMAD.WIDE R6, R17, 0x4, R204 ;  /* 0x0000000411067825 */ /* 0x010fc800078e02cc */
[C---:B------:R-:W-:Y:S01]  /*ae10*/  IMAD.WIDE R4, R17.reuse, 0x4, R202 ;  /* 0x0000000411047825 */ /* 0x040fe200078e02ca */
[----:B------:R-:W-:Y:S04]  /*ae20*/  STL.64 [R1+0x100], R6 ;  /* 0x0001000601007387 */ /* 0x000fe80000100a00 */
[----:B------:R-:W4:Y:S04]  /*ae30*/  LDL.LU.64 R202, [R1+0x6c8] ;  /* 0x0006c80001ca7983 */ /* 0x000f280000300a00 */
[----:B------:R3:W-:Y:S04]  /*ae40*/  STL.64 [R1+0x120], R4 ;  /* 0x0001200401007387 */ /* 0x0007e80000100a00 */
[----:B------:R-:W4:Y:S01]  /*ae50*/  LDL.LU.64 R204, [R1+0x6e8] ;  /* 0x0006e80001cc7983 */ /* 0x000f220000300a00 */
[----:B--2---:R-:W-:-:S05]  /*ae60*/  IMAD.WIDE R2, R17, 0x4, R230 ;  /* 0x0000000411027825 */ /* 0x004fca00078e02e6 */
[----:B------:R2:W-:Y:S04]  /*ae70*/  STL.64 [R1+0x130], R2 ;  /* 0x0001300201007387 */ /* 0x0005e80000100a00 */
[----:B------:R-:W4:Y:S04]  /*ae80*/  LDL.LU.64 R206, [R1+0x708] ;  /* 0x0007080001ce7983 */ /* 0x000f280000300a00 */
        /* <DEDUP_REMOVED lines=19> */
[----:B---3--:R-:W3:Y:S04]  /*afc0*/  LDL.LU.64 R4, [R1+0x368] ;  /* 0x0003680001047983 */ /* 0x008ee80000300a00 */
[----:B------:R-:W3:Y:S04]  /*afd0*/  LDL.LU.64 R6, [R1+0x320] ;  /* 0x0003200001067983 */ /* 0x000ee80000300a00 */
[----:B--2---:R-:W2:Y:S04]  /*afe0*/  LDL.LU.64 R2, [R1+0x2e8] ;  /* 0x0002e80001027983 */ /* 0x004ea80000300a00 */
[----:B------:R-:W2:Y:S04]  /*aff0*/  LDL.LU.64 R18, [R1+0x2b8] ;  /* 0x0002b80001127983 */ /* 0x000ea80000300a00 */
[----:B------:R-:W2:Y:S04]  /*b000*/  LDL.LU.64 R10, [R1+0x1a0] ;  /* 0x0001a000010a7983 */ /* 0x000ea80000300a00 */
[----:B------:R-:W2:Y:S04]  /*b010*/  LDL.LU.64 R12, [R1+0x178] ;  /* 0x00017800010c7983 */ /* 0x000ea80000300a00 */
[----:B------:R-:W1:Y:S04]  /*b020*/  LDL.LU.64 R14, [R1+0x150] ;  /* 0x00015000010e7983 */ /* 0x000e680000300a00 */
[----:B------:R-:W2:Y:S04]  /*b030*/  LDL.LU.64 R8, [R1+0x128] ;  /* 0x0001280001087983 */ /* 0x000ea80000300a00 */
[----:B------:R-:W2:Y:S01]  /*b040*/  LDL.LU.64 R20, [R1+0x68] ;  /* 0x0000680001147983 */ /* 0x000ea20000300a00 */
[----:B----4-:R-:W-:-:S04]  /*b050*/  IMAD.WIDE R30, R17, 0x4, R30 ;  /* 0x00000004111e7825 */ /* 0x010fc800078e021e */
[C---:B------:R-:W-:Y:S01]  /*b060*/  IMAD.WIDE R28, R17.reuse, 0x4, R28 ;  /* 0x00000004111c7825 */ /* 0x040fe200078e021c */
[----:B------:R4:W-:Y:S03]  /*b070*/  STL.64 [R1+0x138], R30 ;  /* 0x0001381e01007387 */ /* 0x0009e60000100a00 */
[----:B------:R-:W-:-:S04]  /*b080*/  IMAD.WIDE R26, R17, 0x4, R26 ;  /* 0x00000004111a7825 */ /* 0x000fc800078e021a */
[C---:B------:R-:W-:Y:S01]  /*b090*/  IMAD.WIDE R24, R17.reuse, 0x4, R24 ;  /* 0x0000000411187825 */ /* 0x040fe200078e0218 */
[----:B----4-:R-:W4:Y:S03]  /*b0a0*/  LDL.LU.64 R30, [R1+0xc58] ;  /* 0x000c5800011e7983 */ /* 0x010f260000300a00 */
[C---:B------:R-:W-:Y:S01]  /*b0b0*/  IMAD.WIDE R22, R17.reuse, 0x4, R22 ;  /* 0x0000000411167825 */ /* 0x040fe200078e0216 */
[----:B------:R3:W-:Y:S03]  /*b0c0*/  STL.64 [R1+0x160], R28 ;  /* 0x0001601c01007387 */ /* 0x0007e60000100a00 */
[----:B------:R-:W-:-:S04]  /*b0d0*/  IMAD.WIDE R248, R17, 0x4, R248 ;  /* 0x0000000411f87825 */ /* 0x000fc800078e02f8 */
[C---:B------:R-:W-:Y:S01]  /*b0e0*/  IMAD.WIDE R250, R17.reuse, 0x4, R250 ;  /* 0x0000000411fa7825 */ /* 0x040fe200078e02fa */
[----:B---3--:R-:W3:Y:S04]  /*b0f0*/  LDL.LU.64 R28, [R1+0xc50] ;  /* 0x000c5000011c7983 */ /* 0x008ee80000300a00 */
[----:B------:R1:W-:Y:S01]  /*b100*/  STL.64 [R1+0x180], R26 ;  /* 0x0001801a01007387 */ /* 0x0003e20000100a00 */
[----:B------:R-:W-:-:S04]  /*b110*/  IMAD.WIDE R4, R17, 0x4, R4 ;  /* 0x0000000411047825 */ /* 0x000fc800078e0204 */
[C---:B------:R-:W-:Y:S01]  /*b120*/  IMAD.WIDE R6, R17.reuse, 0x4, R6 ;  /* 0x0000000411067825 */ /* 0x040fe200078e0206 */
[----:B-1----:R-:W3:Y:S04]  /*b130*/  LDL.LU.64 R26, [R1+0xc48] ;  /* 0x000c4800011a7983 */ /* 0x002ee80000300a00 */
[----:B------:R1:W-:Y:S01]  /*b140*/  STL.64 [R1+0x1a8], R24 ;  /* 0x0001a81801007387 */ /* 0x0003e20000100a00 */
[----:B--2---:R-:W-:-:S03]  /*b150*/  IMAD.WIDE R2, R17, 0x4, R2 ;  /* 0x0000000411027825 */ /* 0x004fc600078e0202 */
[----:B-1----:R-:W2:Y:S04]  /*b160*/  LDL.LU.64 R24, [R1+0xc40] ;  /* 0x000c400001187983 */ /* 0x002ea80000300a00 */
[----:B------:R1:W-:Y:S01]  /*b170*/  STL.64 [R1+0x1c8], R22 ;  /* 0x0001c81601007387 */ /* 0x0003e20000100a00 */
[----:B------:R-:W-:-:S03]  /*b180*/  IMAD.WIDE R18, R17, 0x4, R18 ;  /* 0x0000000411127825 */ /* 0x000fc600078e0212 */
[----:B-1----:R-:W4:Y:S04]  /*b190*/  LDL.LU.64 R22, [R1+0xc38] ;  /* 0x000c380001167983 */ /* 0x002f280000300a00 */
[----:B------:R1:W-:Y:S01]  /*b1a0*/  STL.64 [R1+0x1e8], R248 ;  /* 0x0001e8f801007387 */ /* 0x0003e20000100a00 */
[----:B------:R-:W-:-:S03]  /*b1b0*/  IMAD.WIDE R10, R17, 0x4, R10 ;  /* 0x00000004110a7825 */ /* 0x000fc600078e020a */
[----:B-1----:R-:W3:Y:S04]  /*b1c0*/  LDL.LU.64 R248, [R1+0xc30] ;  /* 0x000c300001f87983 */ /* 0x002ee80000300a00 */
[----:B------:R1:W-:Y:S01]  /*b1d0*/  STL.64 [R1+0x218], R250 ;  /* 0x000218fa01007387 */ /* 0x0003e20000100a00 */
[----:B------:R-:W-:-:S03]  /*b1e0*/  IMAD.WIDE R12, R17, 0x4, R12 ;  /* 0x00000004110c7825 */ /* 0x000fc600078e020c */
[----:B-1----:R-:W2:Y:S04]  /*b1f0*/  LDL.LU.64 R250, [R1+0xc28] ;  /* 0x000c280001fa7983 */ /* 0x002ea80000300a00 */
[----:B------:R1:W-:Y:S04]  /*b200*/  STL.64 [R1+0x238], R4 ;  /* 0x0002380401007387 */ /* 0x0003e80000100a00 */
[----:B-1----:R-:W3:Y:S04]  /*b210*/  LDL.LU.64 R4, [R1+0xc20] ;  /* 0x000c200001047983 */ /* 0x002ee80000300a00 */
[----:B------:R1:W-:Y:S04]  /*b220*/  STL.64 [R1+0x280], R6 ;  /* 0x0002800601007387 */ /* 0x0003e80000100a00 */
[----:B-1----:R-:W4:Y:S04]  /*b230*/  LDL.LU.64 R6, [R1+0xc18] ;  /* 0x000c180001067983 */ /* 0x002f280000300a00 */
[----:B------:R1:W-:Y:S04]  /*b240*/  STL.64 [R1+0x2a8], R2 ;  /* 0x0002a80201007387 */ /* 0x0003e80000100a00 */
[----:B-1----:R-:W2:Y:S04]  /*b250*/  LDL.LU.64 R2, [R1+0xc10] ;  /* 0x000c100001027983 */ /* 0x002ea80000300a00 */
[----:B------:R1:W-:Y:S04]  /*b260*/  STL.64 [R1+0x2f8], R18 ;  /* 0x0002f81201007387 */ /* 0x0003e80000100a00 */
[----:B-1----:R-:W3:Y:S04]  /*b270*/  LDL.LU.64 R18, [R1+0xc08] ;  /* 0x000c080001127983 */ /* 0x002ee80000300a00 */
[----:B------:R1:W-:Y:S04]  /*b280*/  STL.64 [R1+0x348], R10 ;  /* 0x0003480a01007387 */ /* 0x0003e80000100a00 */
[----:B-1----:R-:W4:Y:S04]  /*b290*/  LDL.LU.64 R10, [R1+0xc00] ;  /* 0x000c0000010a7983 */ /* 0x002f280000300a00 */
[----:B------:R1:W-:Y:S04]  /*b2a0*/  STL.64 [R1+0x368], R12 ;  /* 0x0003680c01007387 */ /* 0x0003e80000100a00 */
[----:B-1----:R-:W2:Y:S01]  /*b2b0*/  LDL.LU.64 R12, [R1+0xbf8] ;  /* 0x000bf800010c7983 */ /* 0x002ea20000300a00 */
[----:B------:R-:W-:-:S04]  /*b2c0*/  IMAD.WIDE R14, R17, 0x4, R14 ;  /* 0x00000004110e7825 */ /* 0x000fc800078e020e */
[C---:B------:R-:W-:Y:S01]  /*b2d0*/  IMAD.WIDE R8, R17.reuse, 0x4, R8 ;  /* 0x0000000411087825 */ /* 0x040fe200078e0208 */
[----:B------:R1:W-:Y:S04]  /*b2e0*/  STL.64 [R1+0x3a8], R14 ;  /* 0x0003a80e01007387 */ /* 0x0003e80000100a00 */
[----:B------:R4:W-:Y:S01]  /*b2f0*/  STL.64 [R1+0x468], R8 ;  /* 0x0004680801007387 */ /* 0x0009e20000100a00 */
[----:B-1----:R-:W-:-:S05]  /*b300*/  IMAD.WIDE R14, R17, 0x4, R20 ;  /* 0x00000004110e7825 */ /* 0x002fca00078e0214 */
[----:B------:R-:W-:Y:S01]  /*b310*/  STL.64 [R1+0x498], R14 ;  /* 0x0004980e01007387 */ /* 0x000fe20000100a00 */
[----:B----4-:R-:W-:-:S04]  /*b320*/  IMAD.WIDE R8, R17, 0x4, R10 ;  /* 0x0000000411087825 */ /* 0x010fc800078e020a */
[----:B------:R-:W-:-:S04]  /*b330*/  IMAD.WIDE R10, R17, 0x4, R6 ;  /* 0x00000004110a7825 */ /* 0x000fc800078e0206 */
[----:B------:R-:W-:-:S04]  /*b340*/  IMAD.WIDE R6, R17, 0x4, R246 ;  /* 0x0000000411067825 */ /* 0x000fc800078e02f6 */
[----:B--2---:R-:W-:-:S05]  /*b350*/  IMAD.WIDE R12, R17, 0x4, R12 ;  /* 0x00000004110c7825 */ /* 0x004fca00078e020c */
[----:B------:R-:W-:Y:S04]  /*b360*/  STL.64 [R1+0x4e0], R12 ;  /* 0x0004e00c01007387 */ /* 0x000fe80000100a00 */
[----:B------:R1:W-:Y:S04]  /*b370*/  STL.64 [R1+0x508], R8 ;  /* 0x0005080801007387 */ /* 0x0003e80000100a00 */
[----:B------:R2:W-:Y:S04]  /*b380*/  STL.64 [R1+0x530], R10 ;  /* 0x0005300a01007387 */ /* 0x0005e80000100a00 */
[----:B------:R-:W4:Y:S01]  /*b390*/  LDL.LU.64 R20, [R1+0x7a8] ;  /* 0x0007a80001147983 */ /* 0x000f220000300a00 */
[----:B-1----:R-:W-:-:S03]  /*b3a0*/  IMAD.WIDE R8, R17, 0x4, R238 ;  /* 0x0000000411087825 */ /* 0x002fc600078e02ee */
[----:B------:R1:W-:Y:S01]  /*b3b0*/  STL.64 [R1+0x558], R6 ;  /* 0x0005580601007387 */ /* 0x0003e20000100a00 */
[----:B--2---:R-:W-:-:S03]  /*b3c0*/  IMAD.WIDE R10, R17, 0x4, R64 ;  /* 0x00000004110a7825 */ /* 0x004fc600078e0240 */
[----:B------:R2:W-:Y:S01]  /*b3d0*/  STL.64 [R1+0x578], R8 ;  /* 0x0005780801007387 */ /* 0x0005e20000100a00 */
[----:B-1----:R-:W-:-:S04]  /*b3e0*/  IMAD.WIDE R6, R17, 0x4, R56 ;  /* 0x0000000411067825 */ /* 0x002fc800078e0238 */
[C---:B--2---:R-:W-:Y:S01]  /*b3f0*/  IMAD.WIDE R8, R17.reuse, 0x4, R104 ;  /* 0x0000000411087825 */ /* 0x044fe200078e0268 */
[----:B------:R1:W-:Y:S04]  /*b400*/  STL.64 [R1+0x590], R6 ;  /* 0x0005900601007387 */ /* 0x0003e80000100a00 */
[----:B------:R2:W-:Y:S01]  /*b410*/  STL.64 [R1+0x5e0], R10 ;  /* 0x0005e00a01007387 */ /* 0x0005e20000100a00 */
[----:B-1----:R-:W-:-:S03]  /*b420*/  IMAD.WIDE R6, R17, 0x4, R112 ;  /* 0x0000000411067825 */ /* 0x002fc600078e0270 */
[----:B------:R-:W3:Y:S04]  /*b430*/  LDL.LU.64 R112, [R1+0x258] ;  /* 0x0002580001707983 */ /* 0x000ee80000300a00 */
[----:B------:R-:W-:Y:S04]  /*b440*/  STL.64 [R1+0x618], R8 ;  /* 0x0006180801007387 */ /* 0x000fe80000100a00 */
[----:B------:R-:W3:Y:S04]  /*b450*/  LDL.LU.64 R104, [R1+0x220] ;  /* 0x0002200001687983 */ /* 0x000ee80000300a00 */
[----:B------:R1:W-:Y:S01]  /*b460*/  STL.64 [R1+0x638], R6 ;  /* 0x0006380601007387 */ /* 0x0003e20000100a00 */
[----:B--2---:R-:W-:-:S03]  /*b470*/  IMAD.WIDE R10, R17, 0x4, R128 ;  /* 0x00000004110a7825 */ /* 0x004fc600078e0280 */
[----:B------:R-:W2:Y:S04]  /*b480*/  LDL.LU.64 R64, [R1+0x1e0] ;  /* 0x0001e00001407983 */ /* 0x000ea80000300a00 */
[----:B------:R-:W2:Y:S01]  /*b490*/  LDL.LU.64 R56, [R1+0xe8] ;  /* 0x0000e80001387983 */ /* 0x000ea20000300a00 */
[----:B-1----:R-:W-:-:S03]  /*b4a0*/  IMAD.WIDE R6, R17, 0x4, R120 ;  /* 0x0000000411067825 */ /* 0x002fc600078e0278 */
[----:B------:R-:W2:Y:S04]  /*b4b0*/  LDL.LU.64 R238, [R1+0xd8] ;  /* 0x0000d80001ee7983 */ /* 0x000ea80000300a00 */
[----:B------:R-:W2:Y:S04]  /*b4c0*/  LDL.LU.64 R14, [R1+0xb0] ;  /* 0x0000b000010e7983 */ /* 0x000ea80000300a00 */
[----:B------:R-:W3:Y:S04]  /*b4d0*/  LDL.LU.64 R8, [R1+0x88] ;  /* 0x0000880001087983 */ /* 0x000ee80000300a00 */
[----:B------:R-:W2:Y:S04]  /*b4e0*/  LDL.LU.64 R120, [R1+0x288] ;  /* 0x0002880001787983 */ /* 0x000ea80000300a00 */
[----:B------:R1:W-:Y:S01]  /*b4f0*/  STL.64 [R1+0x660], R6 ;  /* 0x0006600601007387 */ /* 0x0003e20000100a00 */
[----:B------:R-:W-:-:S03]  /*b500*/  IMAD.WIDE R12, R17, 0x4, R184 ;  /* 0x00000004110c7825 */ /* 0x000fc600078e02b8 */
[----:B------:R-:W2:Y:S04]  /*b510*/  LDL.LU.64 R128, [R1+0x460] ;  /* 0x0004600001807983 */ /* 0x000ea80000300a00 */
[----:B------:R1:W-:Y:S02]  /*b520*/  STL.64 [R1+0x678], R10 ;  /* 0x0006780a01007387 */ /* 0x0003e40000100a00 */
[C---:B-1----:R-:W-:Y:S02]  /*b530*/  IMAD.WIDE R6, R17.reuse, 0x4, R168 ;  /* 0x0000000411067825 */ /* 0x042fe400078e02a8 */
[----:B------:R-:W2:Y:S02]  /*b540*/  LDL.LU.64 R168, [R1+0x488] ;  /* 0x0004880001a87983 */ /* 0x000ea40000300a00 */
[----:B------:R-:W-:-:S02]  /*b550*/  IMAD.WIDE R10, R17, 0x4, R176 ;  /* 0x00000004110a7825 */ /* 0x000fc400078e02b0 */
[----:B------:R-:W2:Y:S04]  /*b560*/  LDL.LU.64 R176, [R1+0x4b0] ;  /* 0x0004b00001b07983 */ /* 0x000ea80000300a00 */
[----:B------:R-:W2:Y:S01]  /*b570*/  LDL.LU.64 R184, [R1+0x4d8] ;  /* 0x0004d80001b87983 */ /* 0x000ea20000300a00 */
[----:B------:R-:W-:-:S03]  /*b580*/  IMAD.WIDE R246, R17, 0x4, R192 ;  /* 0x0000000411f67825 */ /* 0x000fc600078e02c0 */
[----:B------:R-:W-:Y:S04]  /*b590*/  STL.64 [R1+0x6c0], R6 ;  /* 0x0006c00601007387 */ /* 0x000fe80000100a00 */
[----:B------:R1:W-:Y:S04]  /*b5a0*/  STL.64 [R1+0xad0], R6 ;  /* 0x000ad00601007387 */ /* 0x0003e80000100a00 */
[----:B-1----:R-:W2:Y:S04]  /*b5b0*/  LDL.LU.64 R6, [R1+0x6a0] ;  /* 0x0006a00001067983 */ /* 0x002ea80000300a00 */
[----:B------:R-:W2:Y:S04]  /*b5c0*/  LDL.LU.64 R192, [R1+0x720] ;  /* 0x0007200001c07983 */ /* 0x000ea80000300a00 */
[----:B------:R-:W-:Y:S04]  /*b5d0*/  STL.64 [R1+0x718], R10 ;  /* 0x0007180a01007387 */ /* 0x000fe80000100a00 */
[----:B------:R1:W-:Y:S04]  /*b5e0*/  STL.64 [R1+0xad8], R10 ;  /* 0x000ad80a01007387 */ /* 0x0003e80000100a00 */
[----:B-1----:R-:W2:Y:S01]  /*b5f0*/  LDL.LU.64 R10, [R1+0x778] ;  /* 0x00077800010a7983 */ /* 0x002ea20000300a00 */
[----:B----4-:R-:W-:-:S05]  /*b600*/  IMAD.WIDE R20, R17, 0x4, R20 ;  /* 0x0000000411147825 */ /* 0x010fca00078e0214 */
[----:B------:R1:W-:Y:S04]  /*b610*/  STL.64 [R1+0x900], R20 ;  /* 0x0009001401007387 */ /* 0x0003e80000100a00 */
[----:B-1----:R-:W4:Y:S04]  /*b620*/  LDL.LU.64 R20, [R1+0xbf0] ;  /* 0x000bf00001147983 */ /* 0x002f280000300a00 */
[----:B------:R-:W-:Y:S04]  /*b630*/  STL.64 [R1+0x740], R12 ;  /* 0x0007400c01007387 */ /* 0x000fe80000100a00 */
[----:B------:R2:W-:Y:S04]  /*b640*/  STL.64 [R1+0xae0], R12 ;  /* 0x000ae00c01007387 */ /* 0x0005e80000100a00 */
[----:B------:R-:W-:Y:S01]  /*b650*/  STL.64 [R1+0x7a0], R246 ;  /* 0x0007a0f601007387 */ /* 0x000fe20000100a00 */
[----:B---3--:R-:W-:-:S04]  /*b660*/  IMAD.WIDE R8, R17, 0x4, R8 ;  /* 0x0000000411087825 */ /* 0x008fc800078e0208 */
[----:B--2---:R-:W-:-:S04]  /*b670*/  IMAD.WIDE R12, R17, 0x4, R10 ;  /* 0x00000004110c7825 */ /* 0x004fc800078e020a */
[C---:B------:R-:W-:Y:S01]  /*b680*/  IMAD.WIDE R10, R17.reuse, 0x4, R192 ;  /* 0x00000004110a7825 */ /* 0x040fe200078e02c0 */
[----:B------:R1:W-:Y:S04]  /*b690*/  STL.64 [R1+0x970], R12 ;  /* 0x0009700c01007387 */ /* 0x0003e80000100a00 */
[----:B------:R-:W-:Y:S04]  /*b6a0*/  STL.64 [R1+0xae8], R246 ;  /* 0x000ae8f601007387 */ /* 0x000fe80000100a00 */
[----:B------:R2:W-:Y:S01]  /*b6b0*/  STL.64 [R1+0x978], R10 ;  /* 0x0009780a01007387 */ /* 0x0005e20000100a00 */
[----:B-1----:R-:W-:-:S04]  /*b6c0*/  IMAD.WIDE R12, R17, 0x4, R6 ;  /* 0x00000004110c7825 */ /* 0x002fc800078e0206 */
[C---:B------:R-:W-:Y:S01]  /*b6d0*/  IMAD.WIDE R6, R17.reuse, 0x4, R176 ;  /* 0x0000000411067825 */ /* 0x040fe200078e02b0 */
[----:B------:R1:W-:Y:S03]  /*b6e0*/  STL.64 [R1+0x980], R12 ;  /* 0x0009800c01007387 */ /* 0x0003e60000100a00 */
[----:B--2---:R-:W-:-:S05]  /*b6f0*/  IMAD.WIDE R10, R17, 0x4, R184 ;  /* 0x00000004110a7825 */ /* 0x004fca00078e02b8 */
[----:B------:R2:W-:Y:S01]  /*b700*/  STL.64 [R1+0x990], R10 ;  /* 0x0009900a01007387 */ /* 0x0005e20000100a00 */
[----:B-1----:R-:W-:-:S03]  /*b710*/  IMAD.WIDE R12, R17, 0x4, R168 ;  /* 0x00000004110c7825 */ /* 0x002fc600078e02a8 */
[----:B------:R1:W-:Y:S04]  /*b720*/  STL.64 [R1+0x9e0], R6 ;  /* 0x0009e00601007387 */ /* 0x0003e80000100a00 */
[----:B------:R3:W-:Y:S01]  /*b730*/  STL.64 [R1+0x9e8], R12 ;  /* 0x0009e80c01007387 */ /* 0x0007e20000100a00 */
[----:B--2---:R-:W-:-:S04]  /*b740*/  IMAD.WIDE R10, R17, 0x4, R128 ;  /* 0x00000004110a7825 */ /* 0x004fc800078e0280 */
[C---:B-1----:R-:W-:Y:S01]  /*b750*/  IMAD.WIDE R6, R17.reuse, 0x4, R120 ;  /* 0x0000000411067825 */ /* 0x042fe200078e0278 */
[----:B------:R1:W-:Y:S03]  /*b760*/  STL.64 [R1+0x9f0], R10 ;  /* 0x0009f00a01007387 */ /* 0x0003e60000100a00 */
[C---:B---3--:R-:W-:Y:S01]  /*b770*/  IMAD.WIDE R12, R17.reuse, 0x4, R112 ;  /* 0x00000004110c7825 */ /* 0x048fe200078e0270 */
[----:B------:R2:W-:Y:S04]  /*b780*/  STL.64 [R1+0x9f8], R6 ;  /* 0x0009f80601007387 */ /* 0x0005e80000100a00 */
[----:B------:R3:W-:Y:S01]  /*b790*/  STL.64 [R1+0xa00], R12 ;  /* 0x000a000c01007387 */ /* 0x0007e20000100a00 */
[----:B-1----:R-:W-:-:S04]  /*b7a0*/  IMAD.WIDE R10, R17, 0x4, R104 ;  /* 0x00000004110a7825 */ /* 0x002fc800078e0268 */
[C---:B--2---:R-:W-:Y:S01]  /*b7b0*/  IMAD.WIDE R6, R17.reuse, 0x4, R64 ;  /* 0x0000000411067825 */ /* 0x044fe200078e0240 */
        /* <DEDUP_REMOVED lines=9> */
[----:B------:R-:W-:Y:S01]  /*b850*/  STL.64 [R1+0xa38], R12 ;  /* 0x000a380c01007387 */ /* 0x000fe20000100a00 */
[----:B-1----:R-:W-:-:S03]  /*b860*/  IMAD.WIDE R10, R17, 0x4, R30 ;  /* 0x00000004110a7825 */ /* 0x002fc600078e021e */
[----:B------:R-:W-:Y:S01]  /*b870*/  STL.64 [R1+0xa30], R8 ;  /* 0x000a300801007387 */ /* 0x000fe20000100a00 */
[----:B--2---:R-:W-:-:S03]  /*b880*/  IMAD.WIDE R6, R17, 0x4, R38 ;  /* 0x0000000411067825 */ /* 0x004fc600078e0226 */
[----:B------:R1:W-:Y:S04]  /*b890*/  STL.64 [R1+0xa40], R10 ;  /* 0x000a400a01007387 */ /* 0x0003e80000100a00 */
        /* <DEDUP_REMOVED lines=10> */
[----:B------:R-:W-:Y:S03]  /*b940*/  STL.64 [R1+0xa68], R10 ;  /* 0x000a680a01007387 */ /* 0x000fe60000100a00 */
[C---:B---3--:R-:W-:Y:S02]  /*b950*/  IMAD.WIDE R6, R17.reuse, 0x4, R136 ;  /* 0x0000000411067825 */ /* 0x048fe400078e0288 */
[----:B------:R-:W2:Y:S04]  /*b960*/  LDL.LU.64 R136, [R1+0x800] ;  /* 0x0008000001887983 */ /* 0x000ea80000300a00 */
[----:B------:R1:W-:Y:S04]  /*b970*/  STL.64 [R1+0xa70], R8 ;  /* 0x000a700801007387 */ /* 0x0003e80000100a00 */
[----:B------:R-:W3:Y:S04]  /*b980*/  LDL.LU.64 R96, [R1+0x7f8] ;  /* 0x0007f80001607983 */ /* 0x000ee80000300a00 */
[----:B------:R4:W-:Y:S04]  /*b990*/  STL.64 [R1+0xa78], R6 ;  /* 0x000a780601007387 */ /* 0x0009e80000100a00 */
[----:B------:R-:W3:Y:S04]  /*b9a0*/  LDL.LU.64 R88, [R1+0x7f0] ;  /* 0x0007f00001587983 */ /* 0x000ee80000300a00 */
[----:B------:R-:W3:Y:S04]  /*b9b0*/  LDL.LU.64 R80, [R1+0x7e8] ;  /* 0x0007e80001507983 */ /* 0x000ee80000300a00 */
[----:B------:R-:W3:Y:S04]  /*b9c0*/  LDL.LU.64 R72, [R1+0x7e0] ;  /* 0x0007e00001487983 */ /* 0x000ee80000300a00 */
[----:B------:R-:W3:Y:S04]  /*b9d0*/  LDL.LU.64 R46, [R1+0x7d8] ;  /* 0x0007d800012e7983 */ /* 0x000ee80000300a00 */
[----:B-1----:R-:W3:Y:S04]  /*b9e0*/  LDL.LU.64 R8, [R1+0x7d0] ;  /* 0x0007d00001087983 */ /* 0x002ee80000300a00 */
[----:B------:R-:W3:Y:S04]  /*b9f0*/  LDL.LU.64 R38, [R1+0x7c8] ;  /* 0x0007c80001267983 */ /* 0x000ee80000300a00 */
[----:B------:R-:W3:Y:S04]  /*ba00*/  LDL.LU.64 R30, [R1+0x738] ;  /* 0x00073800011e7983 */ /* 0x000ee80000300a00 */
[----:B------:R-:W3:Y:S04]  /*ba10*/  LDL.LU.64 R22, [R1+0x730] ;  /* 0x0007300001167983 */ /* 0x000ee80000300a00 */
[----:B------:R-:W3:Y:S04]  /*ba20*/  LDL.LU.64 R12, [R1+0x728] ;  /* 0x00072800010c7983 */ /* 0x000ee80000300a00 */
[----:B------:R-:W3:Y:S04]  /*ba30*/  LDL.LU.64 R168, [R1+0x700] ;  /* 0x0007000001a87983 */ /* 0x000ee80000300a00 */
[----:B------:R-:W3:Y:S04]  /*ba40*/  LDL.LU.64 R128, [R1+0x6f8] ;  /* 0x0006f80001807983 */ /* 0x000ee80000300a00 */
[----:B------:R-:W3:Y:S04]  /*ba50*/  LDL.LU.64 R120, [R1+0x6f0] ;  /* 0x0006f00001787983 */ /* 0x000ee80000300a00 */
[----:B------:R-:W3:Y:S01]  /*ba60*/  LDL.LU.64 R112, [R1+0x6e0] ;  /* 0x0006e00001707983 */ /* 0x000ee20000300a00 */
[----:B------:R-:W-:-:S03]  /*ba70*/  IMAD.WIDE R246, R17, 0x4, R144 ;  /* 0x0000000411f67825 */ /* 0x000fc600078e0290 */
[----:B------:R-:W3:Y:S04]  /*ba80*/  LDL.LU.64 R104, [R1+0x6d8] ;  /* 0x0006d80001687983 */ /* 0x000ee80000300a00 */
[----:B------:R-:W3:Y:S04]  /*ba90*/  LDL.LU.64 R64, [R1+0x6d0] ;  /* 0x0006d00001407983 */ /* 0x000ee80000300a00 */
[----:B------:R-:W3:Y:S04]  /*baa0*/  LDL.LU.64 R56, [R1+0x6b8] ;  /* 0x0006b80001387983 */ /* 0x000ee80000300a00 */
[----:B------:R-:W3:Y:S04]  /*bab0*/  LDL.LU.64 R14, [R1+0x6b0] ;  /* 0x0006b000010e7983 */ /* 0x000ee80000300a00 */
[----:B------:R-:W3:Y:S01]  /*bac0*/  LDL.LU.64 R144, [R1+0x808] ;  /* 0x0008080001907983 */ /* 0x000ee20000300a00 */
[----:B------:R-:W-:-:S04]  /*bad0*/  IMAD.WIDE R194, R17, 0x4, R194 ;  /* 0x0000000411c27825 */ /* 0x000fc800078e02c2 */
[C---:B------:R-:W-:Y:S01]  /*bae0*/  IMAD.WIDE R196, R17.reuse, 0x4, R196 ;  /* 0x0000000411c47825 */ /* 0x040fe200078e02c4 */
[----:B------:R-:W-:Y:S03]  /*baf0*/  STL.64 [R1+0xa80], R246 ;  /* 0x000a80f601007387 */ /* 0x000fe60000100a00 */
[C---:B------:R-:W-:Y:S01]  /*bb00*/  IMAD.WIDE R10, R17.reuse, 0x4, R152 ;  /* 0x00000004110a7825 */ /* 0x040fe200078e0298 */
[----:B------:R-:W-:Y:S03]  /*bb10*/  STL.64 [R1+0xb18], R246 ;  /* 0x000b18f601007387 */ /* 0x000fe60000100a00 */
[C---:B------:R-:W-:Y:S01]  /*bb20*/  IMAD.WIDE R198, R17.reuse, 0x4, R198 ;  /* 0x0000000411c67825 */ /* 0x040fe200078e02c6 */
[----:B------:R-:W-:Y:S03]  /*bb30*/  STL.64 [R1+0xa88], R10 ;  /* 0x000a880a01007387 */ /* 0x000fe60000100a00 */
[C---:B----4-:R-:W-:Y:S01]  /*bb40*/  IMAD.WIDE R6, R17.reuse, 0x4, R160 ;  /* 0x0000000411067825 */ /* 0x050fe200078e02a0 */
[----:B------:R2:W-:Y:S03]  /*bb50*/  STL.64 [R1+0xb00], R10 ;  /* 0x000b000a01007387 */ /* 0x0005e60000100a00 */
[C---:B------:R-:W-:Y:S01]  /*bb60*/  IMAD.WIDE R238, R17.reuse, 0x4, R194 ;  /* 0x0000000411ee7825 */ /* 0x040fe200078e02c2 */
[----:B------:R-:W-:Y:S03]  /*bb70*/  STL.64 [R1+0xa90], R6 ;  /* 0x000a900601007387 */ /* 0x000fe60000100a00 */
[C---:B------:R-:W-:Y:S01]  /*bb80*/  IMAD.WIDE R200, R17.reuse, 0x4, R200 ;  /* 0x0000000411c87825 */ /* 0x040fe200078e02c8 */
[----:B------:R3:W-:Y:S03]  /*bb90*/  STL.64 [R1+0xaf0], R6 ;  /* 0x000af00601007387 */ /* 0x0007e60000100a00 */
[C---:B------:R-:W-:Y:S01]  /*bba0*/  IMAD.WIDE R192, R17.reuse, 0x4, R196 ;  /* 0x0000000411c07825 */ /* 0x040fe200078e02c4 */
[----:B------:R-:W-:Y:S03]  /*bbb0*/  STL.64 [R1+0xa98], R238 ;  /* 0x000a98ee01007387 */ /* 0x000fe60000100a00 */
[C---:B------:R-:W-:Y:S01]  /*bbc0*/  IMAD.WIDE R184, R17.reuse, 0x4, R198 ;  /* 0x0000000411b87825 */ /* 0x040fe200078e02c6 */
[----:B------:R-:W-:Y:S03]  /*bbd0*/  STL.64 [R1+0xaf8], R238 ;  /* 0x000af8ee01007387 */ /* 0x000fe60000100a00 */
[C---:B------:R-:W-:Y:S01]  /*bbe0*/  IMAD.WIDE R176, R17.reuse, 0x4, R200 ;  /* 0x0000000411b07825 */ /* 0x040fe200078e02c8 */
[----:B------:R-:W-:Y:S04]  /*bbf0*/  STL.64 [R1+0xaa0], R192 ;  /* 0x000aa0c001007387 */ /* 0x000fe80000100a00 */
[----:B------:R-:W-:Y:S04]  /*bc00*/  STL.64 [R1+0xb08], R192 ;  /* 0x000b08c001007387 */ /* 0x000fe80000100a00 */
[----:B------:R-:W-:Y:S04]  /*bc10*/  STL.64 [R1+0xaa8], R184 ;  /* 0x000aa8b801007387 */ /* 0x000fe80000100a00 */
[----:B------:R-:W-:Y:S01]  /*bc20*/  STL.64 [R1+0xb10], R184 ;  /* 0x000b10b801007387 */ /* 0x000fe20000100a00 */
[----:B------:R-:W-:-:S04]  /*bc30*/  IMAD.WIDE R202, R17, 0x4, R202 ;  /* 0x0000000411ca7825 */ /* 0x000fc800078e02ca */
[C---:B------:R-:W-:Y:S01]  /*bc40*/  IMAD.WIDE R204, R17.reuse, 0x4, R204 ;  /* 0x0000000411cc7825 */ /* 0x040fe200078e02cc */
[----:B------:R-:W-:Y:S03]  /*bc50*/  LDGSTS.E [R16+0x2400c], desc[UR48][R202.64], !P3 ;  /* 0x2400c000ca107fae */ /* 0x000fe6000d921870 */
        /* <DEDUP_REMOVED lines=13> */
[----:B------:R-:W-:Y:S04]  /*bd30*/  LDGSTS.E [R16+0x30004], desc[UR48][R196.64], !P4 ;  /* 0x30004000c4107fae */ /* 0x000fe8000e121870 */
[----:B------:R-:W-:Y:S04]  /*bd40*/  LDGSTS.E [R16+0x34004], desc[UR48][R214.64], !P4 ;  /* 0x34004000d6107fae */ /* 0x000fe8000e121870 */
[----:B------:R-:W-:Y:S04]  /*bd50*/  LDGSTS.E [R16+0x38004], desc[UR48][R216.64], !P4 ;  /* 0x38004000d8107fae */ /* 0x000fe8000e121870 */
[----:B------:R-:W-:Y:S04]  /*bd60*/  LDGSTS.E [R16+0x3c004], desc[UR48][R218.64], !P4 ;  /* 0x3c004000da107fae */ /* 0x000fe8000e121870 */
[----:B------:R-:W-:Y:S01]  /*bd70*/  LDGSTS.E [R16+0x30008], desc[UR48][R198.64], !P5 ;  /* 0x30008000c6107fae */ /* 0x000fe2000e921870 */
[----:B--2---:R-:W-:-:S04]  /*bd80*/  IMAD.WIDE R10, R17, 0x4, R136 ;  /* 0x00000004110a7825 */ /* 0x004fc800078e0288 */
[----:B---3--:R-:W-:-:S04]  /*bd90*/  IMAD.WIDE R6, R17, 0x4, R96 ;  /* 0x0000000411067825 */ /* 0x008fc800078e0260 */
[----:B------:R-:W-:-:S04]  /*bda0*/  IMAD.WIDE R88, R17, 0x4, R88 ;  /* 0x0000000411587825 */ /* 0x000fc800078e0258 */
[----:B------:R-:W-:-:S04]  /*bdb0*/  IMAD.WIDE R46, R17, 0x4, R46 ;  /* 0x00000004112e7825 */ /* 0x000fc800078e022e */
[----:B------:R-:W-:-:S05]  /*bdc0*/  IMAD.WIDE R144, R17, 0x4, R144 ;  /* 0x0000000411907825 */ /* 0x000fca00078e0290 */
[----:B------:R-:W-:Y:S04]  /*bdd0*/  STL.64 [R1+0x80], R144 ;  /* 0x0000809001007387 */ /* 0x000fe80000100a00 */
[----:B------:R-:W-:Y:S04]  /*bde0*/  STL.64 [R1+0xab0], R176 ;  /* 0x000ab0b001007387 */ /* 0x000fe80000100a00 */
[----:B------:R1:W-:Y:S04]  /*bdf0*/  STL.64 [R1+0x88], R10 ;  /* 0x0000880a01007387 */ /* 0x0003e80000100a00 */
[----:B------:R-:W-:Y:S04]  /*be00*/  STL.64 [R1+0xb20], R176 ;  /* 0x000b20b001007387 */ /* 0x000fe80000100a00 */
[----:B------:R2:W-:Y:S01]  /*be10*/  STL.64 [R1+0x90], R6 ;  /* 0x0000900601007387 */ /* 0x0005e20000100a00 */
[----:B-1----:R-:W-:-:S03]  /*be20*/  IMAD.WIDE R10, R17, 0x4, R72 ;  /* 0x00000004110a7825 */ /* 0x002fc600078e0248 */
[----:B------:R-:W-:Y:S01]  /*be30*/  STL.64 [R1+0x98], R88 ;  /* 0x0000985801007387 */ /* 0x000fe20000100a00 */
[----:B--2---:R-:W-:-:S05]  /*be40*/  IMAD.WIDE R6, R17, 0x4, R80 ;  /* 0x0000000411067825 */ /* 0x004fca00078e0250 */
[----:B------:R1:W-:Y:S04]  /*be50*/  STL.64 [R1+0xa0], R6 ;  /* 0x0000a00601007387 */ /* 0x0003e80000100a00 */
[----:B------:R2:W-:Y:S04]  /*be60*/  STL.64 [R1+0xa8], R10 ;  /* 0x0000a80a01007387 */ /* 0x0005e80000100a00 */
[----:B------:R-:W-:Y:S01]  /*be70*/  STL.64 [R1+0xb0], R46 ;  /* 0x0000b02e01007387 */ /* 0x000fe20000100a00 */
[----:B-1----:R-:W-:-:S04]  /*be80*/  IMAD.WIDE R6, R17, 0x4, R8 ;  /* 0x0000000411067825 */ /* 0x002fc800078e0208 */
[C---:B--2---:R-:W-:Y:S01]  /*be90*/  IMAD.WIDE R10, R17.reuse, 0x4, R38 ;  /* 0x00000004110a7825 */ /* 0x044fe200078e0226 */
[----:B------:R1:W-:Y:S03]  /*bea0*/  STL.64 [R1+0xb8], R6 ;  /* 0x0000b80601007387 */ /* 0x0003e60000100a00 */
[C---:B------:R-:W-:Y:S01]  /*beb0*/  IMAD.WIDE R8, R17.reuse, 0x4, R30 ;  /* 0x0000000411087825 */ /* 0x040fe200078e021e */
        /* <DEDUP_REMOVED lines=18> */
[----:B------:R-:W-:Y:S04]  /*bfe0*/  STL.64 [R1+0x150], R10 ;  /* 0x0001500a01007387 */ /* 0x000fe80000100a00 */
[----:B------:R-:W2:Y:S01]  /*bff0*/  LDL.LU.64 R184, [R1+0x6a8] ;  /* 0x0006a80001b87983 */ /* 0x000ea20000300a00 */
[----:B-1----:R-:W-:-:S03]  /*c000*/  IMAD.WIDE R6, R17, 0x4, R14 ;  /* 0x0000000411067825 */ /* 0x002fc600078e020e */
[----:B------:R-:W-:Y:S04]  /*c010*/  STL.64 [R1+0x158], R8 ;  /* 0x0001580801007387 */ /* 0x000fe80000100a00 */
[----:B------:R-:W3:Y:S04]  /*c020*/  LDL.LU.64 R198, [R1+0x570] ;  /* 0x0005700001c67983 */ /* 0x000ee80000300a00 */
[----:B------:R1:W-:Y:S04]  /*c030*/  STL.64 [R1+0x168], R6 ;  /* 0x0001680601007387 */ /* 0x0003e80000100a00 */
[----:B------:R-:W4:Y:S04]  /*c040*/  LDL.LU.64 R192, [R1+0x568] ;  /* 0x0005680001c07983 */ /* 0x000f280000300a00 */
[----:B------:R-:W4:Y:S04]  /*c050*/  LDL.LU.64 R196, [R1+0x560] ;  /* 0x0005600001c47983 */ /* 0x000f280000300a00 */
[----:B------:R-:W4:Y:S04]  /*c060*/  LDL.LU.64 R238, [R1+0x550] ;  /* 0x0005500001ee7983 */ /* 0x000f280000300a00 */
[----:B------:R-:W4:Y:S04]  /*c070*/  LDL.LU.64 R194, [R1+0x548] ;  /* 0x0005480001c27983 */ /* 0x000f280000300a00 */
[----:B-1----:R-:W4:Y:S04]  /*c080*/  LDL.LU.64 R6, [R1+0x540] ;  /* 0x0005400001067983 */ /* 0x002f280000300a00 */
        /* <DEDUP_REMOVED lines=23> */
[----:B------:R-:W4:Y:S01]  /*c200*/  LDL.LU.64 R14, [R1+0x30] ;  /* 0x00003000010e7983 */ /* 0x000f220000300a00 */
[----:B------:R-:W-:-:S04]  /*c210*/  IMAD.WIDE R220, R17, 0x4, R220 ;  /* 0x0000000411dc7825 */ /* 0x000fc800078e02dc */
[C---:B------:R-:W-:Y:S01]  /*c220*/  IMAD.WIDE R222, R17.reuse, 0x4, R222 ;  /* 0x0000000411de7825 */ /* 0x040fe200078e02de */
[----:B------:R-:W-:Y:S03]  /*c230*/  LDGSTS.E [R16+0x34008], desc[UR48][R220.64], !P5 ;  /* 0x34008000dc107fae */ /* 0x000fe6000e921870 */
[C---:B------:R-:W-:Y:S01]  /*c240*/  IMAD.WIDE R224, R17.reuse, 0x4, R224 ;  /* 0x0000000411e07825 */ /* 0x040fe200078e02e0 */
[----:B------:R-:W-:Y:S04]  /*c250*/  LDGSTS.E [R16+0x38008], desc[UR48][R222.64], !P5 ;  /* 0x38008000de107fae */ /* 0x000fe8000e921870 */
[----:B------:R-:W-:Y:S04]  /*c260*/  LDGSTS.E [R16+0x3c008], desc[UR48][R224.64], !P5 ;  /* 0x3c008000e0107fae */ /* 0x000fe8000e921870 */
[----:B------:R2:W-:Y:S02]  /*c270*/  LDGSTS.E [R16+0x3000c], desc[UR48][R200.64], !P6 ;  /* 0x3000c000c8107fae */ /* 0x0005e4000f121870 */
[----:B--2---:R-:W-:-:S05]  /*c280*/  IMAD.WIDE R200, R17, 0x4, R184 ;  /* 0x0000000411c87825 */ /* 0x004fca00078e02b8 */
[----:B------:R-:W-:Y:S01]  /*c290*/  STL.64 [R1+0x170], R200 ;  /* 0x000170c801007387 */ /* 0x000fe20000100a00 */
[----:B---3--:R-:W-:-:S05]  /*c2a0*/  IMAD.WIDE R176, R17, 0x4, R198 ;  /* 0x0000000411b07825 */ /* 0x008fca00078e02c6 */
[----:B------:R1:W-:Y:S01]  /*c2b0*/  STL.64 [R1+0x178], R176 ;  /* 0x000178b001007387 */ /* 0x0003e20000100a00 */
[----:B----4-:R-:W-:-:S04]  /*c2c0*/  IMAD.WIDE R184, R17, 0x4, R192 ;  /* 0x0000000411b87825 */ /* 0x010fc800078e02c0 */
[C---:B------:R-:W-:Y:S01]  /*c2d0*/  IMAD.WIDE R192, R17.reuse, 0x4, R196 ;  /* 0x0000000411c07825 */ /* 0x040fe200078e02c4 */
[----:B------:R2:W-:Y:S03]  /*c2e0*/  STL.64 [R1+0x188], R184 ;  /* 0x000188b801007387 */ /* 0x0005e60000100a00 */
[C---:B-1----:R-:W-:Y:S01]  /*c2f0*/  IMAD.WIDE R176, R17.reuse, 0x4, R238 ;  /* 0x0000000411b07825 */ /* 0x042fe200078e02ee */
[----:B------:R-:W-:Y:S04]  /*c300*/  STL.64 [R1+0x190], R192 ;  /* 0x000190c001007387 */ /* 0x000fe80000100a00 */
[----:B------:R1:W-:Y:S01]  /*c310*/  STL.64 [R1+0x198], R176 ;  /* 0x000198b001007387 */ /* 0x0003e20000100a00 */
[----:B------:R-:W-:-:S04]  /*c320*/  IMAD.WIDE R6, R17, 0x4, R6 ;  /* 0x0000000411067825 */ /* 0x000fc800078e0206 */
[----:B--2---:R-:W-:-:S05]  /*c330*/  IMAD.WIDE R184, R17, 0x4, R194 ;  /* 0x0000000411b87825 */ /* 0x004fca00078e02c2 */
[----:B------:R-:W-:Y:S01]  /*c340*/  STL.64 [R1+0x1a0], R184 ;  /* 0x0001a0b801007387 */ /* 0x000fe20000100a00 */
[----:B-1----:R-:W-:-:S03]  /*c350*/  IMAD.WIDE R176, R17, 0x4, R10 ;  /* 0x0000000411b07825 */ /* 0x002fc600078e020a */
[----:B------:R1:W-:Y:S01]  /*c360*/  STL.64 [R1+0x1b0], R6 ;  /* 0x0001b00601007387 */ /* 0x0003e20000100a00 */
[----:B------:R-:W-:-:S03]  /*c370*/  IMAD.WIDE R10, R17, 0x4, R246 ;  /* 0x00000004110a7825 */ /* 0x000fc600078e02f6 */
[----:B------:R-:W-:Y:S01]  /*c380*/  STL.64 [R1+0x1b8], R176 ;  /* 0x0001b8b001007387 */ /* 0x000fe20000100a00 */
[----:B------:R-:W-:-:S03]  /*c390*/  IMAD.WIDE R152, R17, 0x4, R152 ;  /* 0x0000000411987825 */ /* 0x000fc600078e0298 */
[----:B------:R2:W-:Y:S01]  /*c3a0*/  STL.64 [R1+0x1c0], R10 ;  /* 0x0001c00a01007387 */ /* 0x0005e20000100a00 */
[----:B-1----:R-:W-:-:S05]  /*c3b0*/  IMAD.WIDE R6, R17, 0x4, R160 ;  /* 0x0000000411067825 */ /* 0x002fca00078e02a0 */
[----:B------:R1:W-:Y:S01]  /*c3c0*/  STL.64 [R1+0x1d0], R6 ;  /* 0x0001d00601007387 */ /* 0x0003e20000100a00 */
[----:B--2---:R-:W-:-:S03]  /*c3d0*/  IMAD.WIDE R10, R17, 0x4, R144 ;  /* 0x00000004110a7825 */ /* 0x004fc600078e0290 */
        /* <DEDUP_REMOVED lines=12> */
[----:B------:R-:W-:Y:S04]  /*c4a0*/  STL.64 [R1+0x220], R72 ;  /* 0x0002204801007387 */ /* 0x000fe80000100a00 */
[----:B------:R2:W-:Y:S01]  /*c4b0*/  STL.64 [R1+0x228], R10 ;  /* 0x0002280a01007387 */ /* 0x0005e20000100a00 */
[----:B-1----:R-:W-:-:S04]  /*c4c0*/  IMAD.WIDE R6, R17, 0x4, R8 ;  /* 0x0000000411067825 */ /* 0x002fc800078e0208 */
[C---:B------:R-:W-:Y:S01]  /*c4d0*/  IMAD.WIDE R8, R17.reuse, 0x4, R38 ;  /* 0x0000000411087825 */ /* 0x040fe200078e0226 */
[----:B------:R1:W-:Y:S03]  /*c4e0*/  STL.64 [R1+0x230], R6 ;  /* 0x0002300601007387 */ /* 0x0003e60000100a00 */
[C---:B--2---:R-:W-:Y:S01]  /*c4f0*/  IMAD.WIDE R10, R17.reuse, 0x4, R30 ;  /* 0x00000004110a7825 */ /* 0x044fe200078e021e */
        /* <DEDUP_REMOVED lines=20> */
[----:B-1----:R-:W-:-:S04]  /*c640*/  IMAD.WIDE R6, R17, 0x4, R14 ;  /* 0x0000000411067825 */ /* 0x002fc800078e020e */
[C---:B--2---:R-:W-:Y:S02]  /*c650*/  IMAD.WIDE R8, R17.reuse, 0x4, R20 ;  /* 0x0000000411087825 */ /* 0x044fe400078e0214 */
[----:B------:R-:W2:Y:S04]  /*c660*/  LDL.LU.64 R20, [R1+0xbe8] ;  /* 0x000be80001147983 */ /* 0x000ea80000300a00 */
[----:B------:R1:W-:Y:S02]  /*c670*/  STL.64 [R1+0x2a0], R6 ;  /* 0x0002a00601007387 */ /* 0x0003e40000100a00 */
[C---:B-1----:R-:W-:Y:S02]  /*c680*/  IMAD.WIDE R6, R17.reuse, 0x4, R18 ;  /* 0x0000000411067825 */ /* 0x042fe400078e0212 */
[----:B------:R-:W3:Y:S04]  /*c690*/  LDL.LU.64 R18, [R1+0xbe0] ;  /* 0x000be00001127983 */ /* 0x000ee80000300a00 */
[----:B------:R1:W-:Y:S02]  /*c6a0*/  STL.64 [R1+0x2b0], R8 ;  /* 0x0002b00801007387 */ /* 0x0003e40000100a00 */
[----:B-1----:R-:W-:-:S02]  /*c6b0*/  IMAD.WIDE R8, R17, 0x4, R2 ;  /* 0x0000000411087825 */ /* 0x002fc400078e0202 */
[----:B------:R-:W4:Y:S04]  /*c6c0*/  LDL.LU.64 R2, [R1+0xbd8] ;  /* 0x000bd80001027983 */ /* 0x000f280000300a00 */
[----:B------:R1:W-:Y:S04]  /*c6d0*/  STL.64 [R1+0x2b8], R6 ;  /* 0x0002b80601007387 */ /* 0x0003e80000100a00 */
[----:B------:R1:W-:Y:S02]  /*c6e0*/  STL.64 [R1+0x2c0], R8 ;  /* 0x0002c00801007387 */ /* 0x0003e40000100a00 */
[----:B-1----:R-:W-:-:S04]  /*c6f0*/  IMAD.WIDE R6, R17, 0x4, R4 ;  /* 0x0000000411067825 */ /* 0x002fc800078e0204 */
[C---:B------:R-:W-:Y:S01]  /*c700*/  IMAD.WIDE R4, R17.reuse, 0x4, R250 ;  /* 0x0000000411047825 */ /* 0x040fe200078e02fa */
[----:B------:R1:W-:Y:S03]  /*c710*/  STL.64 [R1+0x2c8], R6 ;  /* 0x0002c80601007387 */ /* 0x0003e60000100a00 */
[C---:B------:R-:W-:Y:S01]  /*c720*/  IMAD.WIDE R8, R17.reuse, 0x4, R248 ;  /* 0x0000000411087825 */ /* 0x040fe200078e02f8 */
        /* <DEDUP_REMOVED lines=38> */
[----:B-1----:R-:W-:-:S02]  /*c990*/  IMAD.WIDE R6, R17, 0x4, R122 ;  /* 0x0000000411067825 */ /* 0x002fc400078e027a */
[----:B------:R-:W2:Y:S02]  /*c9a0*/  LDL.LU.64 R46, [R1+0x968] ;  /* 0x00096800012e7983 */ /* 0x000ea40000300a00 */
[C---:B------:R-:W-:Y:S02]  /*c9b0*/  IMAD.WIDE R4, R17.reuse, 0x4, R124 ;  /* 0x0000000411047825 */ /* 0x040fe400078e027c */
[----:B------:R-:W-:Y:S04]  /*c9c0*/  STL.64 [R1+0x390], R6 ;  /* 0x0003900601007387 */ /* 0x000fe80000100a00 */
[----:B------:R-:W3:Y:S04]  /*c9d0*/  LDL.LU.64 R8, [R1+0x960] ;  /* 0x0009600001087983 */ /* 0x000ee80000300a00 */
        /* <DEDUP_REMOVED lines=12> */
[----:B-1----:R-:W4:Y:S04]  /*caa0*/  LDL.LU.64 R4, [R1+0x8f0] ;  /* 0x0008f00001047983 */ /* 0x002f280000300a00 */
[----:B------:R-:W4:Y:S01]  /*cab0*/  LDL.LU.64 R14, [R1+0x8e8] ;  /* 0x0008e800010e7983 */ /* 0x000f220000300a00 */
[----:B------:R-:W-:-:S04]  /*cac0*/  IMAD.WIDE R176, R17, 0x4, R126 ;  /* 0x0000000411b07825 */ /* 0x000fc800078e027e */
[C---:B------:R-:W-:Y:S01]  /*cad0*/  IMAD.WIDE R246, R17.reuse, 0x4, R130 ;  /* 0x0000000411f67825 */ /* 0x040fe200078e0282 */
[----:B------:R-:W-:Y:S03]  /*cae0*/  STL.64 [R1+0x3a0], R176 ;  /* 0x0003a0b001007387 */ /* 0x000fe60000100a00 */
[C---:B------:R-:W-:Y:S01]  /*caf0*/  IMAD.WIDE R184, R17.reuse, 0x4, R132 ;  /* 0x0000000411b87825 */ /* 0x040fe200078e0284 */
[----:B------:R-:W-:Y:S03]  /*cb00*/  STL.64 [R1+0xb28], R176 ;  /* 0x000b28b001007387 */ /* 0x000fe60000100a00 */
[C---:B------:R-:W-:Y:S01]  /*cb10*/  IMAD.WIDE R192, R17.reuse, 0x4, R134 ;  /* 0x0000000411c07825 */ /* 0x040fe200078e0286 */
[----:B------:R-:W-:Y:S03]  /*cb20*/  STL.64 [R1+0x3b0], R246 ;  /* 0x0003b0f601007387 */ /* 0x000fe60000100a00 */
[C---:B------:R-:W-:Y:S01]  /*cb30*/  IMAD.WIDE R240, R17.reuse, 0x4, R170 ;  /* 0x0000000411f07825 */ /* 0x040fe200078e02aa */
[----:B------:R-:W-:Y:S03]  /*cb40*/  STL.64 [R1+0xb30], R246 ;  /* 0x000b30f601007387 */ /* 0x000fe60000100a00 */
[C---:B------:R-:W-:Y:S01]  /*cb50*/  IMAD.WIDE R242, R17.reuse, 0x4, R172 ;  /* 0x0000000411f27825 */ /* 0x040fe200078e02ac */
[----:B------:R-:W-:Y:S04]  /*cb60*/  STL.64 [R1+0x458], R184 ;  /* 0x000458b801007387 */ /* 0x000fe80000100a00 */
[----:B------:R-:W-:Y:S01]  /*cb70*/  STL.64 [R1+0xb38], R184 ;  /* 0x000b38b801007387 */ /* 0x000fe20000100a00 */
[----:B------:R-:W-:-:S03]  /*cb80*/  IMAD.WIDE R244, R17, 0x4, R174 ;  /* 0x0000000411f47825 */ /* 0x000fc600078e02ae */
[----:B------:R-:W-:Y:S01]  /*cb90*/  STL.64 [R1+0x460], R192 ;  /* 0x000460c001007387 */ /* 0x000fe20000100a00 */
[----:B------:R-:W-:-:S03]  /*cba0*/  IMAD.WIDE R200, R17, 0x4, R178 ;  /* 0x0000000411c87825 */ /* 0x000fc600078e02b2 */
[----:B------:R-:W-:Y:S01]  /*cbb0*/  STL.64 [R1+0xb40], R192 ;  /* 0x000b40c001007387 */ /* 0x000fe20000100a00 */
[----:B------:R-:W-:-:S03]  /*cbc0*/  IMAD.WIDE R198, R17, 0x4, R180 ;  /* 0x0000000411c67825 */ /* 0x000fc600078e02b4 */
[----:B------:R-:W-:Y:S04]  /*cbd0*/  STL.64 [R1+0x470], R240 ;  /* 0x000470f001007387 */ /* 0x000fe80000100a00 */
        /* <DEDUP_REMOVED lines=12> */
[----:B------:R-:W-:Y:S04]  /*cca0*/  STL.64 [R1+0x490], R198 ;  /* 0x000490c601007387 */ /* 0x000fe80000100a00 */
[----:B------:R-:W-:Y:S04]  /*ccb0*/  STL.64 [R1+0xb68], R198 ;  /* 0x000b68c601007387 */ /* 0x000fe80000100a00 */
[----:B------:R-:W-:Y:S04]  /*ccc0*/  STL.64 [R1+0xb70], R234 ;  /* 0x000b70ea01007387 */ /* 0x000fe80000100a00 */
[----:B------:R-:W-:Y:S04]  /*ccd0*/  STL.64 [R1+0x4a0], R196 ;  /* 0x0004a0c401007387 */ /* 0x000fe80000100a00 */
[----:B------:R-:W-:Y:S04]  /*cce0*/  STL.64 [R1+0xb78], R196 ;  /* 0x000b78c401007387 */ /* 0x000fe80000100a00 */
[----:B------:R-:W-:Y:S01]  /*ccf0*/  STL.64 [R1+0xb80], R236 ;  /* 0x000b80ec01007387 */ /* 0x000fe20000100a00 */
[----:B------:R-:W-:-:S03]  /*cd00*/  IMAD.WIDE R206, R17, 0x4, R206 ;  /* 0x0000000411ce7825 */ /* 0x000fc600078e02ce */
[----:B------:R-:W-:Y:S04]  /*cd10*/  STL.64 [R1+0x4b0], R194 ;  /* 0x0004b0c201007387 */ /* 0x000fe80000100a00 */
[----:B------:R-:W-:Y:S04]  /*cd20*/  STL.64 [R1+0xb88], R194 ;  /* 0x000b88c201007387 */ /* 0x000fe80000100a00 */
[----:B------:R-:W-:Y:S01]  /*cd30*/  STL.64 [R1+0xb98], R248 ;  /* 0x000b98f801007387 */ /* 0x000fe20000100a00 */
[----:B------:R-:W-:-:S04]  /*cd40*/  IMAD.WIDE R250, R17, 0x4, R204 ;  /* 0x0000000411fa7825 */ /* 0x000fc800078e02cc */
[----:B--2---:R-:W-:-:S05]  /*cd50*/  IMAD.WIDE R6, R17, 0x4, R46 ;  /* 0x0000000411067825 */ /* 0x004fca00078e022e */
[----:B------:R3:W-:Y:S04]  /*cd60*/  STL.64 [R1+0x4d8], R6 ;  /* 0x0004d80601007387 */ /* 0x0007e80000100a00 */
[----:B------:R-:W-:Y:S01]  /*cd70*/  STL.64 [R1+0xba0], R206 ;  /* 0x000ba0ce01007387 */ /* 0x000fe20000100a00 */
[----:B---3--:R-:W-:-:S04]  /*cd80*/  IMAD.WIDE R6, R17, 0x4, R8 ;  /* 0x0000000411067825 */ /* 0x008fc800078e0208 */
[C---:B----4-:R-:W-:Y:S01]  /*cd90*/  IMAD.WIDE R8, R17.reuse, 0x4, R38 ;  /* 0x0000000411087825 */ /* 0x050fe200078e0226 */
[----:B------:R1:W-:Y:S03]  /*cda0*/  STL.64 [R1+0x4e8], R6 ;  /* 0x0004e80601007387 */ /* 0x0003e60000100a00 */
[C---:B------:R-:W-:Y:S01]  /*cdb0*/  IMAD.WIDE R10, R17.reuse, 0x4, R22 ;  /* 0x00000004110a7825 */ /* 0x040fe200078e0216 */
[----:B------:R-:W-:Y:S04]  /*cdc0*/  STL.64 [R1+0xba8], R250 ;  /* 0x000ba8fa01007387 */ /* 0x000fe80000100a00 */
[----:B------:R2:W-:Y:S01]  /*cdd0*/  STL.64 [R1+0x4f0], R8 ;  /* 0x0004f00801007387 */ /* 0x0005e20000100a00 */
[----:B-1----:R-:W-:-:S05]  /*cde0*/  IMAD.WIDE R6, R17, 0x4, R30 ;  /* 0x0000000411067825 */ /* 0x002fca00078e021e */
[----:B------:R1:W-:Y:S01]  /*cdf0*/  STL.64 [R1+0x4f8], R6 ;  /* 0x0004f80601007387 */ /* 0x0003e20000100a00 */
[----:B--2---:R-:W-:-:S03]  /*ce00*/  IMAD.WIDE R8, R17, 0x4, R12 ;  /* 0x0000000411087825 */ /* 0x004fc600078e020c */
        /* <DEDUP_REMOVED lines=12> */
[----:B------:R-:W-:Y:S03]  /*ced0*/  STL.64 [R1+0x540], R10 ;  /* 0x0005400a01007387 */ /* 0x000fe60000100a00 */
[C---:B------:R-:W-:Y:S01]  /*cee0*/  IMAD.WIDE R4, R17.reuse, 0x4, R4 ;  /* 0x0000000411047825 */ /* 0x040fe200078e0204 */
[----:B------:R-:W-:Y:S03]  /*cef0*/  STL.64 [R1+0x548], R8 ;  /* 0x0005480801007387 */ /* 0x000fe60000100a00 */
[C---:B-1----:R-:W-:Y:S01]  /*cf00*/  IMAD.WIDE R6, R17.reuse, 0x4, R56 ;  /* 0x0000000411067825 */ /* 0x042fe200078e0238 */
[----:B------:R-:W2:Y:S04]  /*cf10*/  LDL.LU.64 R62, [R1+0x8e0] ;  /* 0x0008e000013e7983 */ /* 0x000ea80000300a00 */
[----:B------:R1:W-:Y:S04]  /*cf20*/  STL.64 [R1+0x550], R6 ;  /* 0x0005500601007387 */ /* 0x0003e80000100a00 */
[----:B------:R-:W3:Y:S04]  /*cf30*/  LDL.LU.64 R60, [R1+0x8d8] ;  /* 0x0008d800013c7983 */ /* 0x000ee80000300a00 */
[----:B------:R4:W-:Y:S04]  /*cf40*/  STL.64 [R1+0x560], R4 ;  /* 0x0005600401007387 */ /* 0x0009e80000100a00 */
[----:B------:R-:W3:Y:S04]  /*cf50*/  LDL.LU.64 R58, [R1+0x8d0] ;  /* 0x0008d000013a7983 */ /* 0x000ee80000300a00 */
[----:B------:R-:W3:Y:S04]  /*cf60*/  LDL.LU.64 R54, [R1+0x8c8] ;  /* 0x0008c80001367983 */ /* 0x000ee80000300a00 */
[----:B------:R-:W3:Y:S04]  /*cf70*/  LDL.LU.64 R238, [R1+0x8c0] ;  /* 0x0008c00001ee7983 */ /* 0x000ee80000300a00 */
[----:B-1----:R-:W3:Y:S04]  /*cf80*/  LDL.LU.64 R6, [R1+0x8b8] ;  /* 0x0008b80001067983 */ /* 0x002ee80000300a00 */
[----:B----4-:R-:W4:Y:S04]  /*cf90*/  LDL.LU.64 R4, [R1+0x8b0] ;  /* 0x0008b00001047983 */ /* 0x010f280000300a00 */
[----:B------:R-:W4:Y:S04]  /*cfa0*/  LDL.LU.64 R10, [R1+0x8a8] ;  /* 0x0008a800010a7983 */ /* 0x000f280000300a00 */
[----:B------:R-:W4:Y:S01]  /*cfb0*/  LDL.LU.64 R160, [R1+0x8a0] ;  /* 0x0008a00001a07983 */ /* 0x000f220000300a00 */
[----:B------:R-:W-:-:S03]  /*cfc0*/  IMAD.WIDE R8, R17, 0x4, R14 ;  /* 0x0000000411087825 */ /* 0x000fc600078e020e */
[----:B------:R-:W4:Y:S04]  /*cfd0*/  LDL.LU.64 R152, [R1+0x898] ;  /* 0x0008980001987983 */ /* 0x000f280000300a00 */
[----:B------:R-:W4:Y:S04]  /*cfe0*/  LDL.LU.64 R144, [R1+0x890] ;  /* 0x0008900001907983 */ /* 0x000f280000300a00 */
[----:B------:R-:W4:Y:S04]  /*cff0*/  LDL.LU.64 R136, [R1+0x888] ;  /* 0x0008880001887983 */ /* 0x000f280000300a00 */
[----:B------:R1:W-:Y:S04]  /*d000*/  STL.64 [R1+0x568], R8 ;  /* 0x0005680801007387 */ /* 0x0003e80000100a00 */
[----:B------:R-:W4:Y:S04]  /*d010*/  LDL.LU.64 R96, [R1+0x880] ;  /* 0x0008800001607983 */ /* 0x000f280000300a00 */
        /* <DEDUP_REMOVED lines=17> */
[----:B--2---:R-:W-:-:S04]  /*d130*/  IMAD.WIDE R66, R17, 0x4, R62 ;  /* 0x0000000411427825 */ /* 0x004fc800078e023e */
[C---:B---3--:R-:W-:Y:S01]  /*d140*/  IMAD.WIDE R62, R17.reuse, 0x4, R60 ;  /* 0x00000004113e7825 */ /* 0x048fe200078e023c */
        /* <DEDUP_REMOVED lines=8> */
[----:B------:R1:W-:Y:S03]  /*d1d0*/  STL.64 [R1+0x5b0], R54 ;  /* 0x0005b03601007387 */ /* 0x0003e60000100a00 */
[C---:B----4-:R-:W-:Y:S01]  /*d1e0*/  IMAD.WIDE R4, R17.reuse, 0x4, R4 ;  /* 0x0000000411047825 */ /* 0x050fe200078e0204 */
[----:B------:R2:W-:Y:S03]  /*d1f0*/  STL.64 [R1+0x5b8], R6 ;  /* 0x0005b80601007387 */ /* 0x0005e60000100a00 */
[----:B-1----:R-:W-:-:S04]  /*d200*/  IMAD.WIDE R54, R17, 0x4, R10 ;  /* 0x0000000411367825 */ /* 0x002fc800078e020a */
[C---:B--2---:R-:W-:Y:S01]  /*d210*/  IMAD.WIDE R6, R17.reuse, 0x4, R160 ;  /* 0x0000000411067825 */ /* 0x044fe200078e02a0 */
[----:B------:R1:W-:Y:S03]  /*d220*/  STL.64 [R1+0x5d8], R54 ;  /* 0x0005d83601007387 */ /* 0x0003e60000100a00 */
[C---:B------:R-:W-:Y:S01]  /*d230*/  IMAD.WIDE R10, R17.reuse, 0x4, R152 ;  /* 0x00000004110a7825 */ /* 0x040fe200078e0298 */
[----:B------:R-:W-:Y:S04]  /*d240*/  STL.64 [R1+0x5c8], R4 ;  /* 0x0005c80401007387 */ /* 0x000fe80000100a00 */
[----:B------:R2:W-:Y:S04]  /*d250*/  STL.64 [R1+0x5f0], R6 ;  /* 0x0005f00601007387 */ /* 0x0005e80000100a00 */
[----:B------:R3:W-:Y:S01]  /*d260*/  STL.64 [R1+0x5f8], R10 ;  /* 0x0005f80a01007387 */ /* 0x0007e20000100a00 */
[----:B-1----:R-:W-:-:S04]  /*d270*/  IMAD.WIDE R54, R17, 0x4, R136 ;  /* 0x0000000411367825 */ /* 0x002fc800078e0288 */
[----:B--2---:R-:W-:-:S04]  /*d280*/  IMAD.WIDE R6, R17, 0x4, R144 ;  /* 0x0000000411067825 */ /* 0x004fc800078e0290 */
[C---:B---3--:R-:W-:Y:S01]  /*d290*/  IMAD.WIDE R10, R17.reuse, 0x4, R96 ;  /* 0x00000004110a7825 */ /* 0x048fe200078e0260 */
[----:B------:R1:W-:Y:S04]  /*d2a0*/  STL.64 [R1+0x600], R6 ;  /* 0x0006000601007387 */ /* 0x0003e80000100a00 */
[----:B------:R2:W-:Y:S04]  /*d2b0*/  STL.64 [R1+0x620], R54 ;  /* 0x0006203601007387 */ /* 0x0005e80000100a00 */
[----:B------:R3:W-:Y:S01]  /*d2c0*/  STL.64 [R1+0x628], R10 ;  /* 0x0006280a01007387 */ /* 0x0007e20000100a00 */
[----:B-1----:R-:W-:-:S02]  /*d2d0*/  IMAD.WIDE R6, R17, 0x4, R88 ;  /* 0x0000000411067825 */ /* 0x002fc400078e0258 */
[----:B------:R-:W1:Y:S02]  /*d2e0*/  LDC R89, c[0x0][0x230] ;  /* 0x00008c00ff597b82 */ /* 0x000e640000000800 */
[C---:B--2---:R-:W-:Y:S01]  /*d2f0*/  IMAD.WIDE R54, R17.reuse, 0x4, R80 ;  /* 0x0000000411367825 */ /* 0x044fe200078e0250 */
[----:B------:R2:W-:Y:S03]  /*d300*/  STL.64 [R1+0x640], R6 ;  /* 0x0006400601007387 */ /* 0x0005e60000100a00 */
[C---:B---3--:R-:W-:Y:S01]  /*d310*/  IMAD.WIDE R10, R17.reuse, 0x4, R72 ;  /* 0x00000004110a7825 */ /* 0x048fe200078e0248 */
[----:B------:R-:W-:Y:S01]  /*d320*/  STL.64 [R1+0x648], R54 ;  /* 0x0006483601007387 */ /* 0x000fe20000100a00 */
[----:B------:R-:W3:Y:S02]  /*d330*/  LDC R88, c[0x0][0x230] ;  /* 0x00008c00ff587b82 */ /* 0x000ee40000000800 */
[C---:B------:R-:W-:Y:S01]  /*d340*/  IMAD.WIDE R8, R17.reuse, 0x4, R8 ;  /* 0x0000000411087825 */ /* 0x040fe200078e0208 */
[----:B------:R4:W-:Y:S03]  /*d350*/  STL.64 [R1+0x650], R10 ;  /* 0x0006500a01007387 */ /* 0x0009e60000100a00 */
[----:B--2---:R-:W-:-:S05]  /*d360*/  IMAD.WIDE R6, R17, 0x4, R46 ;  /* 0x0000000411067825 */ /* 0x004fca00078e022e */
[----:B------:R2:W-:Y:S01]  /*d370*/  STL.64 [R1+0x668], R6 ;  /* 0x0006680601007387 */ /* 0x0005e20000100a00 */
[----:B----4-:R-:W-:-:S03]  /*d380*/  IMAD.WIDE R10, R17, 0x4, R38 ;  /* 0x00000004110a7825 */ /* 0x010fc600078e0226 */
[----:B------:R4:W-:Y:S04]  /*d390*/  STL.64 [R1+0x670], R8 ;  /* 0x0006700801007387 */ /* 0x0009e80000100a00 */
[----:B------:R4:W-:Y:S01]  /*d3a0*/  STL.64 [R1+0x680], R10 ;  /* 0x0006800a01007387 */ /* 0x0009e20000100a00 */
[----:B--2---:R-:W-:-:S04]  /*d3b0*/  IMAD.WIDE R6, R17, 0x4, R30 ;  /* 0x0000000411067825 */ /* 0x004fc800078e021e */
[C---:B----4-:R-:W-:Y:S01]  /*d3c0*/  IMAD.WIDE R8, R17.reuse, 0x4, R22 ;  /* 0x0000000411087825 */ /* 0x050fe200078e0216 */
[----:B------:R2:W-:Y:S03]  /*d3d0*/  STL.64 [R1+0x6a0], R6 ;  /* 0x0006a00601007387 */ /* 0x0005e60000100a00 */
[C---:B------:R-:W-:Y:S01]  /*d3e0*/  IMAD.WIDE R10, R17.reuse, 0x4, R12 ;  /* 0x00000004110a7825 */ /* 0x040fe200078e020c */
[----:B------:R4:W-:Y:S04]  /*d3f0*/  STL.64 [R1+0x6a8], R8 ;  /* 0x0006a80801007387 */ /* 0x0009e80000100a00 */
[----:B------:R1:W-:Y:S01]  /*d400*/  STL.64 [R1+0x6b0], R10 ;  /* 0x0006b00a01007387 */ /* 0x0003e20000100a00 */
[----:B--2---:R-:W-:-:S04]  /*d410*/  IMAD.WIDE R6, R17, 0x4, R168 ;  /* 0x0000000411067825 */ /* 0x004fc800078e02a8 */
[C---:B----4-:R-:W-:Y:S01]  /*d420*/  IMAD.WIDE R8, R17.reuse, 0x4, R128 ;  /* 0x0000000411087825 */ /* 0x050fe200078e0280 */
[----:B------:R2:W-:Y:S03]  /*d430*/  STL.64 [R1+0x6b8], R6 ;  /* 0x0006b80601007387 */ /* 0x0005e60000100a00 */
[C---:B-1----:R-:W-:Y:S01]  /*d440*/  IMAD.WIDE R10, R17.reuse, 0x4, R120 ;  /* 0x00000004110a7825 */ /* 0x042fe200078e0278 */
[----:B------:R1:W-:Y:S03]  /*d450*/  STL.64 [R1+0x6c8], R8 ;  /* 0x0006c80801007387 */ /* 0x0003e60000100a00 */
[C---:B------:R-:W-:Y:S01]  /*d460*/  IMAD.WIDE R12, R17.reuse, 0x4, R64 ;  /* 0x00000004110c7825 */ /* 0x040fe200078e0240 */
[----:B------:R4:W-:Y:S03]  /*d470*/  STL.64 [R1+0x6d0], R10 ;  /* 0x0006d00a01007387 */ /* 0x0009e60000100a00 */
[----:B--2---:R-:W-:-:S04]  /*d480*/  IMAD.WIDE R6, R17, 0x4, R112 ;  /* 0x0000000411067825 */ /* 0x004fc800078e0270 */
[C---:B-1----:R-:W-:Y:S01]  /*d490*/  IMAD.WIDE R8, R17.reuse, 0x4, R104 ;  /* 0x0000000411087825 */ /* 0x042fe200078e0268 */
[----:B------:R1:W-:Y:S03]  /*d4a0*/  STL.64 [R1+0x6d8], R6 ;  /* 0x0006d80601007387 */ /* 0x0003e60000100a00 */
[C---:B----4-:R-:W-:Y:S01]  /*d4b0*/  IMAD.WIDE R10, R17.reuse, 0x4, R14 ;  /* 0x00000004110a7825 */ /* 0x050fe200078e020e */
[----:B------:R2:W-:Y:S04]  /*d4c0*/  STL.64 [R1+0x6e8], R12 ;  /* 0x0006e80c01007387 */ /* 0x0005e80000100a00 */
[----:B------:R-:W-:Y:S01]  /*d4d0*/  STL.64 [R1+0x6e0], R8 ;  /* 0x0006e00801007387 */ /* 0x000fe20000100a00 */
[----:B-1----:R-:W-:-:S05]  /*d4e0*/  IMAD.WIDE R6, R17, 0x4, R56 ;  /* 0x0000000411067825 */ /* 0x002fca00078e0238 */
[----:B------:R1:W-:Y:S01]  /*d4f0*/  STL.64 [R1+0x6f0], R6 ;  /* 0x0006f00601007387 */ /* 0x0003e20000100a00 */
[----:B--2---:R-:W-:-:S03]  /*d500*/  IMAD.WIDE R12, R17, 0x4, R18 ;  /* 0x00000004110c7825 */ /* 0x004fc600078e0212 */
[----:B------:R2:W-:Y:S01]  /*d510*/  STL.64 [R1+0x6f8], R10 ;  /* 0x0006f80a01007387 */ /* 0x0005e20000100a00 */
[----:B-1----:R-:W-:-:S03]  /*d520*/  IMAD.WIDE R6, R17, 0x4, R2 ;  /* 0x0000000411067825 */ /* 0x002fc600078e0202 */
[----:B------:R-:W4:Y:S01]  /*d530*/  LDL.LU.64 R2, [R1+0xbd0] ;  /* 0x000bd00001027983 */ /* 0x000f220000300a00 */
[----:B--2---:R-:W-:-:S03]  /*d540*/  IMAD.WIDE R10, R17, 0x4, R20 ;  /* 0x00000004110a7825 */ /* 0x004fc600078e0214 */
[----:B------:R-:W2:Y:S04]  /*d550*/  LDL.LU.64 R18, [R1+0xbc8] ;  /* 0x000bc80001127983 */ /* 0x000ea80000300a00 */
[----:B------:R1:W-:Y:S04]  /*d560*/  STL.64 [R1+0x700], R6 ;  /* 0x0007000601007387 */ /* 0x0003e80000100a00 */
[----:B------:R3:W-:Y:S04]  /*d570*/  STL.64 [R1+0x708], R12 ;  /* 0x0007080c01007387 */ /* 0x0007e80000100a00 */
[----:B------:R3:W-:Y:S01]  /*d580*/  STL.64 [R1+0x710], R10 ;  /* 0x0007100a01007387 */ /* 0x0007e20000100a00 */
[----:B-1----:R-:W-:-:S04]  /*d590*/  IMAD.WIDE R6, R17, 0x4, R24 ;  /* 0x0000000411067825 */ /* 0x002fc800078e0218 */
[C---:B---3--:R-:W-:Y:S01]  /*d5a0*/  IMAD.WIDE R12, R17.reuse, 0x4, R26 ;  /* 0x00000004110c7825 */ /* 0x048fe200078e021a */
[----:B------:R1:W-:Y:S03]  /*d5b0*/  STL.64 [R1+0x720], R6 ;  /* 0x0007200601007387 */ /* 0x0003e60000100a00 */
[C---:B------:R-:W-:Y:S01]  /*d5c0*/  IMAD.WIDE R10, R17.reuse, 0x4, R28 ;  /* 0x00000004110a7825 */ /* 0x040fe200078e021c */
[----:B------:R3:W-:Y:S04]  /*d5d0*/  STL.64 [R1+0x728], R12 ;  /* 0x0007280c01007387 */ /* 0x0007e80000100a00 */
[----:B------:R3:W-:Y:S01]  /*d5e0*/  STL.64 [R1+0x730], R10 ;  /* 0x0007300a01007387 */ /* 0x0007e20000100a00 */
[----:B-1----:R-:W-:-:S04]  /*d5f0*/  IMAD.WIDE R6, R17, 0x4, R32 ;  /* 0x0000000411067825 */ /* 0x002fc800078e0220 */
[C---:B---3--:R-:W-:Y:S01]  /*d600*/  IMAD.WIDE R12, R17.reuse, 0x4, R34 ;  /* 0x00000004110c7825 */ /* 0x048fe200078e0222 */
[----:B------:R1:W-:Y:S04]  /*d610*/  STL.64 [R1+0x738], R6 ;  /* 0x0007380601007387 */ /* 0x0003e80000100a00 */
[----:B------:R-:W-:Y:S04]  /*d620*/  STL.64 [R1+0x748], R12 ;  /* 0x0007480c01007387 */ /* 0x000fe80000100a00 */
[----:B------:R-:W3:Y:S01]  /*d630*/  LDL.LU.64 R56, [R1+0x450] ;  /* 0x0004500001387983 */ /* 0x000ee20000300a00 */
[----:B------:R-:W-:-:S04]  /*d640*/  IMAD.WIDE R10, R17, 0x4, R36 ;  /* 0x00000004110a7825 */ /* 0x000fc800078e0224 */
[C---:B-1----:R-:W-:Y:S01]  /*d650*/  IMAD.WIDE R6, R17.reuse, 0x4, R40 ;  /* 0x0000000411067825 */ /* 0x042fe200078e0228 */
[----:B------:R1:W-:Y:S03]  /*d660*/  STL.64 [R1+0x750], R10 ;  /* 0x0007500a01007387 */ /* 0x0003e60000100a00 */
[C---:B------:R-:W-:Y:S01]  /*d670*/  IMAD.WIDE R250, R17.reuse, 0x4, R42 ;  /* 0x0000000411fa7825 */ /* 0x040fe200078e022a */
[----:B------:R1:W-:Y:S03]  /*d680*/  STL.64 [R1+0x758], R6 ;  /* 0x0007580601007387 */ /* 0x0003e60000100a00 */
        /* <DEDUP_REMOVED lines=19> */
[----:B------:R-:W-:Y:S01]  /*d7c0*/  STL.64 [R1+0x7b0], R200 ;  /* 0x0007b0c801007387 */ /* 0x000fe20000100a00 */
[----:B------:R-:W2:Y:S02]  /*d7d0*/  LDC R86, c[0x0][0x230] ;  /* 0x00008c00ff567b82 */ /* 0x000ea40000000800 */
        /* <DEDUP_REMOVED lines=12> */
[C---:B-1----:R-:W-:Y:S01]  /*d8a0*/  IMAD.WIDE R10, R17.reuse, 0x4, R138 ;  /* 0x00000004110a7825 */ /* 0x042fe200078e028a */
        /* <DEDUP_REMOVED lines=29> */
[----:B------:R-:W-:-:S04]  /*da80*/  IMAD.WIDE R226, R17, 0x4, R226 ;  /* 0x0000000411e27825 */ /* 0x000fc800078e02e2 */
        /* <DEDUP_REMOVED lines=14> */
[----:B------:R-:W-:Y:S01]  /*db70*/  VIADD R85, R233, 0xffffff7f ;  /* 0xffffff7fe9557836 */ /* 0x000fe20000000000 */
[----:B------:R-:W-:Y:S01]  /*db80*/  LDGSTS.E [R16+0x3400c], desc[UR48][R226.64], !P6 ;  /* 0x3400c000e2107fae */ /* 0x000fe2000f121870 */
[C---:B------:R-:W-:Y:S01]  /*db90*/  IMAD.WIDE R168, R17.reuse, 0x4, R226 ;  /* 0x0000000411a87825 */ /* 0x040fe200078e02e2 */
[----:B------:R-:W-:Y:S01]  /*dba0*/  IADD3 R84, R252, -0x82, RZ ;  /* 0xffffff7efc547810 */ /* 0x000fe20007ffe0ff */
[----:B------:R-:W1:Y:S02]  /*dbb0*/  LDC R87, c[0x0][0x230] ;  /* 0x00008c00ff577b82 */ /* 0x000e640000000800 */
[C---:B------:R-:W-:Y:S01]  /*dbc0*/  IMAD.WIDE R160, R17.reuse, 0x4, R228 ;  /* 0x0000000411a07825 */ /* 0x040fe200078e02e4 */
[----:B------:R-:W-:Y:S03]  /*dbd0*/  STL.64 [R1+0x9a0], R170 ;  /* 0x0009a0aa01007387 */ /* 0x000fe60000100a00 */
[----:B------:R-:W-:Y:S01]  /*dbe0*/  IMAD.WIDE R152, R17, 0x4, R230 ;  /* 0x0000000411987825 */ /* 0x000fe200078e02e6 */
[----:B------:R-:W-:Y:S01]  /*dbf0*/  STL.64 [R1+0x9c0], R168 ;  /* 0x0009c0a801007387 */ /* 0x000fe20000100a00 */
[----:B------:R-:W4:Y:S03]  /*dc00*/  LDC R90, c[0x0][0x230] ;  /* 0x00008c00ff5a7b82 */ /* 0x000f260000000800 */
[----:B------:R-:W-:Y:S04]  /*dc10*/  STL.64 [R1+0x9d0], R160 ;  /* 0x0009d0a001007387 */ /* 0x000fe80000100a00 */
[----:B------:R-:W-:Y:S01]  /*dc20*/  STL.64 [R1+0x9d8], R152 ;  /* 0x0009d89801007387 */ /* 0x000fe20000100a00 */
[----:B------:R-:W4:Y:S03]  /*dc30*/  LDC R91, c[0x0][0x230] ;  /* 0x00008c00ff5b7b82 */ /* 0x000f260000000800 */
[----:B------:R-:W4:Y:S04]  /*dc40*/  LDL.LU.64 R22, [R1+0x448] ;  /* 0x0004480001167983 */ /* 0x000f280000300a00 */
[----:B------:R-:W2:Y:S04]  /*dc50*/  LDL.LU.64 R126, [R1+0x440] ;  /* 0x00044000017e7983 */ /* 0x000ea80000300a00 */
[----:B------:R-:W2:Y:S04]  /*dc60*/  LDL.LU.64 R124, [R1+0x438] ;  /* 0x00043800017c7983 */ /* 0x000ea80000300a00 */
[----:B------:R-:W2:Y:S04]  /*dc70*/  LDL.LU.64 R122, [R1+0x430] ;  /* 0x00043000017a7983 */ /* 0x000ea80000300a00 */
[----:B------:R-:W2:Y:S04]  /*dc80*/  LDL.LU.64 R30, [R1+0x428] ;  /* 0x00042800011e7983 */ /* 0x000ea80000300a00 */
[----:B------:R-:W2:Y:S04]  /*dc90*/  LDL.LU.64 R118, [R1+0x420] ;  /* 0x0004200001767983 */ /* 0x000ea80000300a00 */
[----:B------:R-:W2:Y:S04]  /*dca0*/  LDL.LU.64 R116, [R1+0x418] ;  /* 0x0004180001747983 */ /* 0x000ea80000300a00 */
[----:B------:R-:W2:Y:S04]  /*dcb0*/  LDL.LU.64 R114, [R1+0x410] ;  /* 0x0004100001727983 */ /* 0x000ea80000300a00 */
[----:B------:R-:W2:Y:S01]  /*dcc0*/  LDL.LU.64 R38, [R1+0x408] ;  /* 0x0004080001267983 */ /* 0x000ea20000300a00 */
[----:B------:R-:W-:-:S03]  /*dcd0*/  IMAD.U32 R17, RZ, RZ, UR8 ;  /* 0x00000008ff117e24 */ /* 0x000fc6000f8e00ff */
[----:B------:R-:W2:Y:S04]  /*dce0*/  LDL.LU.64 R110, [R1+0x400] ;  /* 0x00040000016e7983 */ /* 0x000ea80000300a00 */
[----:B------:R-:W2:Y:S04]  /*dcf0*/  LDL.LU.64 R108, [R1+0x3f8] ;  /* 0x0003f800016c7983 */ /* 0x000ea80000300a00 */
[----:B------:R-:W2:Y:S04]  /*dd00*/  LDL.LU.64 R106, [R1+0x3f0] ;  /* 0x0003f000016a7983 */ /* 0x000ea80000300a00 */
[----:B------:R-:W2:Y:S04]  /*dd10*/  LDL.LU.64 R46, [R1+0x3e8] ;  /* 0x0003e800012e7983 */ /* 0x000ea80000300a00 */
[----:B------:R-:W2:Y:S04]  /*dd20*/  LDL.LU.64 R70, [R1+0x3e0] ;  /* 0x0003e00001467983 */ /* 0x000ea80000300a00 */
[----:B------:R-:W2:Y:S04]  /*dd30*/  LDL.LU.64 R68, [R1+0x3d8] ;  /* 0x0003d80001447983 */ /* 0x000ea80000300a00 */
[----:B------:R-:W2:Y:S04]  /*dd40*/  LDL.LU.64 R66, [R1+0x3d0] ;  /* 0x0003d00001427983 */ /* 0x000ea80000300a00 */
[----:B------:R-:W2:Y:S04]  /*dd50*/  LDL.LU.64 R54, [R1+0x3c8] ;  /* 0x0003c80001367983 */ /* 0x000ea80000300a00 */
[----:B------:R-:W-:Y:S04]  /*dd60*/  LDGSTS.E [R16+0x3800c], desc[UR48][R228.64], !P6 ;  /* 0x3800c000e4107fae */ /* 0x000fe8000f121870 */
[----:B------:R-:W-:Y:S04]  /*dd70*/  LDGSTS.E [R16+0x3c00c], desc[UR48][R230.64], !P6 ;  /* 0x3c00c000e6107fae */ /* 0x000fe8000f121870 */
[----:B------:R-:W0:Y:S01]  /*dd80*/  LDGDEPBAR ;  /* 0x00000000000079af */ /* 0x000e220000000000 */
[----:B---3--:R-:W-:-:S03]  /*dd90*/  IMAD.WIDE R20, R17, 0x4, R56 ;  /* 0x0000000411147825 */ /* 0x008fc600078e0238 */
[----:B------:R-:W3:Y:S04]  /*dda0*/  LDL.LU.64 R56, [R1+0x3c0] ;  /* 0x0003c00001387983 */ /* 0x000ee80000300a00 */
        /* <DEDUP_REMOVED lines=14> */
[----:B------:R1:W-:Y:S04]  /*de90*/  LDGSTS.E [R232+-0x7c000], desc[UR48][R20.64], P0 ;  /* 0x8400000014e87fae */ /* 0x0003e80008121870 */
[----:B------:R-:W-:Y:S01]  /*dea0*/  STL.64 [R1+0x848], R150 ;  /* 0x0008489601007387 */ /* 0x000fe20000100a00 */
[----:B----4-:R-:W-:-:S04]  /*deb0*/  IMAD.WIDE R22, R17, 0x4, R22 ;  /* 0x0000000411167825 */ /* 0x010fc800078e0216 */
[----:B--2---:R-:W-:-:S04]  /*dec0*/  IMAD.WIDE R24, R17, 0x4, R126 ;  /* 0x0000000411187825 */ /* 0x004fc800078e027e */
[----:B------:R-:W-:-:S04]  /*ded0*/  IMAD.WIDE R26, R17, 0x4, R124 ;  /* 0x00000004111a7825 */ /* 0x000fc800078e027c */
[----:B------:R-:W-:-:S04]  /*dee0*/  IMAD.WIDE R28, R17, 0x4, R122 ;  /* 0x00000004111c7825 */ /* 0x000fc800078e027a */
[C---:B------:R-:W-:Y:S01]  /*def0*/  IMAD.WIDE R30, R17.reuse, 0x4, R30 ;  /* 0x00000004111e7825 */ /* 0x040fe200078e021e */
[----:B------:R-:W-:Y:S03]  /*df00*/  LDGSTS.E [R232+-0x7bc00], desc[UR48][R28.64], P0 ;  /* 0x844000001ce87fae */ /* 0x000fe60008121870 */
[----:B------:R-:W-:-:S04]  /*df10*/  IMAD.WIDE R32, R17, 0x4, R118 ;  /* 0x0000000411207825 */ /* 0x000fc800078e0276 */
[----:B------:R-:W-:-:S04]  /*df20*/  IMAD.WIDE R34, R17, 0x4, R116 ;  /* 0x0000000411227825 */ /* 0x000fc800078e0274 */
[----:B------:R-:W-:-:S04]  /*df30*/  IMAD.WIDE R134, R17, 0x4, R22 ;  /* 0x0000000411867825 */ /* 0x000fc800078e0216 */
[----:B------:R-:W-:-:S04]  /*df40*/  IMAD.WIDE R36, R17, 0x4, R114 ;  /* 0x0000000411247825 */ /* 0x000fc800078e0272 */
[C---:B------:R-:W-:Y:S01]  /*df50*/  IMAD.WIDE R118, R17.reuse, 0x4, R24 ;  /* 0x0000000411767825 */ /* 0x040fe200078e0218 */
[----:B------:R-:W-:Y:S03]  /*df60*/  STL.64 [R1+0x850], R134 ;  /* 0x0008508601007387 */ /* 0x000fe60000100a00 */
[C---:B------:R-:W-:Y:S01]  /*df70*/  IMAD.WIDE R38, R17.reuse, 0x4, R38 ;  /* 0x0000000411267825 */ /* 0x040fe200078e0226 */
[----:B------:R-:W-:Y:S03]  /*df80*/  STL.64 [R1+0x858], R118 ;  /* 0x0008587601007387 */ /* 0x000fe60000100a00 */
[C---:B------:R-:W-:Y:S01]  /*df90*/  IMAD.WIDE R40, R17.reuse, 0x4, R110 ;  /* 0x0000000411287825 */ /* 0x040fe200078e026e */
[----:B------:R-:W-:Y:S03]  /*dfa0*/  LDGSTS.E [R232+-0x7b800], desc[UR48][R36.64], P0 ;  /* 0x8480000024e87fae */ /* 0x000fe60008121870 */
[----:B------:R-:W-:-:S04]  /*dfb0*/  IMAD.WIDE R148, R17, 0x4, R28 ;  /* 0x0000000411947825 */ /* 0x000fc800078e021c */
[----:B------:R-:W-:-:S04]  /*dfc0*/  IMAD.WIDE R42, R17, 0x4, R108 ;  /* 0x00000004112a7825 */ /* 0x000fc800078e026c */
        /* <DEDUP_REMOVED lines=15> */
[----:B---3--:R-:W-:-:S04]  /*e0c0*/  IMAD.WIDE R56, R17, 0x4, R56 ;  /* 0x0000000411387825 */ /* 0x008fc800078e0238 */
        /* <DEDUP_REMOVED lines=11> */
[----:B------:R-:W-:-:S05]  /*e180*/  IMAD.WIDE R104, R17, 0x4, R26 ;  /* 0x0000000411687825 */ /* 0x000fca00078e021a */
[----:B------:R-:W-:Y:S04]  /*e190*/  STL.64 [R1+0x860], R104 ;  /* 0x0008606801007387 */ /* 0x000fe80000100a00 */
[----:B------:R-:W-:Y:S01]  /*e1a0*/  STL.64 [R1+0x868], R148 ;  /* 0x0008689401007387 */ /* 0x000fe20000100a00 */
[----:B------:R-:W-:-:S03]  /*e1b0*/  IMAD.WIDE R80, R17, 0x4, R112 ;  /* 0x0000000411507825 */ /* 0x000fc600078e0270 */
        /* <DEDUP_REMOVED lines=33> */
[----:B-1----:R-:W-:-:S03]  /*e3d0*/  IMAD.WIDE R20, R17, 0x4, R80 ;  /* 0x0000000411147825 */ /* 0x002fc600078e0250 */
[----:B------:R-:W-:Y:S01]  /*e3e0*/  STL.64 [R1+0x930], R108 ;  /* 0x0009306c01007387 */ /* 0x000fe20000100a00 */
[----:B------:R-:W-:-:S03]  /*e3f0*/  IMAD.WIDE R92, R17, 0x4, R74 ;  /* 0x00000004115c7825 */ /* 0x000fc600078e024a */
[----:B------:R-:W-:Y:S01]  /*e400*/  STL.64 [R1+0x940], R94 ;  /* 0x0009405e01007387 */ /* 0x000fe20000100a00 */
[----:B------:R-:W-:-:S03]  /*e410*/  IMAD.WIDE R136, R17, 0x4, R76 ;  /* 0x0000000411887825 */ /* 0x000fc600078e024c */
[----:B------:R-:W-:Y:S04]  /*e420*/  STL.64 [R1+0x950], R138 ;  /* 0x0009508a01007387 */ /* 0x000fe80000100a00 */
[----:B------:R-:W-:Y:S04]  /*e430*/  STL.64 [R1+0x958], R122 ;  /* 0x0009587a01007387 */ /* 0x000fe80000100a00 */
[----:B------:R-:W-:Y:S04]  /*e440*/  STL.64 [R1+0x968], R106 ;  /* 0x0009686a01007387 */ /* 0x000fe80000100a00 */
[----:B------:R-:W2:Y:S04]  /*e450*/  LDL.64 R220, [R1+0xc8] ;  /* 0x0000c80001dc7983 */ /* 0x000ea80000100a00 */
[----:B------:R-:W3:Y:S04]  /*e460*/  LDL.64 R214, [R1+0x100] ;  /* 0x0001000001d67983 */ /* 0x000ee80000100a00 */
[----:B------:R1:W-:Y:S04]  /*e470*/  STL.64 [R1+0x9b8], R20 ;  /* 0x0009b81401007387 */ /* 0x0003e80000100a00 */
[----:B------:R-:W-:Y:S04]  /*e480*/  STL.64 [R1+0x998], R92 ;  /* 0x0009985c01007387 */ /* 0x000fe80000100a00 */
[----:B------:R-:W-:Y:S01]  /*e490*/  STL.64 [R1+0x9a8], R136 ;  /* 0x0009a88801007387 */ /* 0x000fe20000100a00 */
[----:B-1----:R-:W-:-:S03]  /*e4a0*/  IMAD.WIDE R20, R17, 0x4, R82 ;  /* 0x0000000411147825 */ /* 0x002fc600078e0252 */
[----:B------:R-:W4:Y:S04]  /*e4b0*/  LDL.64 R218, [R1+0x120] ;  /* 0x0001200001da7983 */ /* 0x000f280000100a00 */
[----:B------:R-:W4:Y:S04]  /*e4c0*/  LDL.64 R212, [R1+0x130] ;  /* 0x0001300001d47983 */ /* 0x000f280000100a00 */
[----:B------:R1:W-:Y:S04]  /*e4d0*/  STL.64 [R1+0x9c8], R20 ;  /* 0x0009c81401007387 */ /* 0x0003e80000100a00 */
[----:B------:R-:W4:Y:S04]  /*e4e0*/  LDL.64 R230, [R1+0x138] ;  /* 0x0001380001e67983 */ /* 0x000f280000100a00 */
[----:B------:R-:W4:Y:S04]  /*e4f0*/  LDL.64 R210, [R1+0x80] ;  /* 0x0000800001d27983 */ /* 0x000f280000100a00 */
[----:B------:R-:W4:Y:S04]  /*e500*/  LDL.64 R226, [R1+0x88] ;  /* 0x0000880001e27983 */ /* 0x000f280000100a00 */
[----:B------:R-:W4:Y:S04]  /*e510*/  LDL.64 R216, [R1+0x90] ;  /* 0x0000900001d87983 */ /* 0x000f280000100a00 */
[----:B------:R-:W4:Y:S04]  /*e520*/  LDL.64 R224, [R1+0x160] ;  /* 0x0001600001e07983 */ /* 0x000f280000100a00 */
[----:B------:R-:W4:Y:S04]  /*e530*/  LDL.64 R208, [R1+0x98] ;  /* 0x0000980001d07983 */ /* 0x000f280000100a00 */
[----:B------:R-:W4:Y:S04]  /*e540*/  LDL.64 R228, [R1+0xa0] ;  /* 0x0000a00001e47983 */ /* 0x000f280000100a00 */
[----:B------:R-:W4:Y:S04]  /*e550*/  LDL.64 R222, [R1+0xa8] ;  /* 0x0000a80001de7983 */ /* 0x000f280000100a00 */
[----:B------:R-:W-:Y:S01]  /*e560*/  LDGSTS.E [R232+-0x7a800], desc[UR48][R68.64], P0 ;  /* 0x8580000044e87fae */ /* 0x000fe20008121870 */
[----:B------:R-:W-:-:S03]  /*e570*/  IMAD.WIDE R78, R17, 0x4, R120 ;  /* 0x00000004114e7825 */ /* 0x000fc600078e0278 */
[----:B------:R-:W-:Y:S04]  /*e580*/  LDGSTS.E [R232+-0x7a400], desc[UR48][R76.64], P0 ;  /* 0x85c000004ce87fae */ /* 0x000fe80008121870 */
[----:B------:R1:W-:Y:S04]  /*e590*/  LDGSTS.E [R18+-0x7bf00], desc[UR48][R22.64], P0 ;  /* 0x8410000016127fae */ /* 0x0003e80008121870 */
[----:B------:R-:W-:Y:S04]  /*e5a0*/  LDGSTS.E [R18+-0x7bb00], desc[UR48][R30.64], P0 ;  /* 0x845000001e127fae */ /* 0x000fe80008121870 */
[----:B------:R-:W-:Y:S04]  /*e5b0*/  LDGSTS.E [R18+-0x7b700], desc[UR48][R38.64], P0 ;  /* 0x8490000026127fae */ /* 0x000fe80008121870 */
[----:B------:R-:W-:Y:S01]  /*e5c0*/  LDGSTS.E [R18+-0x7b300], desc[UR48][R46.64], P0 ;  /* 0x84d000002e127fae */ /* 0x000fe20008121870 */
[----:B------:R-:W-:Y:S01]  /*e5d0*/  ISETP.GE.U32.AND P2, PT, R85, 0x7fffff40, PT ;  /* 0x7fffff405500780c */ /* 0x000fe20003f46070 */
[----:B------:R-:W-:Y:S01]  /*e5e0*/  IMAD.WIDE R120, R17, 0x4, R78 ;  /* 0x0000000411787825 */ /* 0x000fe200078e024e */
[----:B-1----:R-:W1:Y:S01]  /*e5f0*/  LDC R23, c[0x0][0x230] ;  /* 0x00008c00ff177b82 */ /* 0x002e620000000800 */
[----:B------:R-:W-:Y:S04]  /*e600*/  LDGSTS.E [R18+-0x7af00], desc[UR48][R54.64], P0 ;  /* 0x8510000036127fae */ /* 0x000fe80008121870 */
[----:B------:R-:W-:Y:S04]  /*e610*/  LDGSTS.E [R18+-0x7ab00], desc[UR48][R62.64], P0 ;  /* 0x855000003e127fae */ /* 0x000fe80008121870 */
[----:B------:R-:W-:Y:S04]  /*e620*/  LDGSTS.E [R18+-0x7a700], desc[UR48][R70.64], P0 ;  /* 0x8590000046127fae */ /* 0x000fe80008121870 */
[----:B------:R-:W-:Y:S04]  /*e630*/  LDGSTS.E [R18+-0x7a300], desc[UR48][R78.64], P0 ;  /* 0x85d000004e127fae */ /* 0x000fe80008121870 */
[----:B------:R1:W-:Y:S04]  /*e640*/  LDGSTS.E [R19+-0x7be00], desc[UR48][R24.64], P0 ;  /* 0x8420000018137fae */ /* 0x0003e80008121870 */
[----:B------:R-:W-:Y:S04]  /*e650*/  LDGSTS.E [R19+-0x7ba00], desc[UR48][R32.64], P0 ;  /* 0x8460000020137fae */ /* 0x000fe80008121870 */
[----:B------:R-:W-:Y:S04]  /*e660*/  LDGSTS.E [R19+-0x7b600], desc[UR48][R40.64], P0 ;  /* 0x84a0000028137fae */ /* 0x000fe80008121870 */
[----:B------:R-:W-:Y:S01]  /*e670*/  LDGSTS.E [R19+-0x7b200], desc[UR48][R48.64], P0 ;  /* 0x84e0000030137fae */ /* 0x000fe20008121870 */
[----:B------:R-:W-:Y:S01]  /*e680*/  VIADD R22, R86, 0xffffff7d ;  /* 0xffffff7d56167836 */ /* 0x000fe20000000000 */
[----:B------:R-:W-:Y:S01]  /*e690*/  IADD3 R17, R89, -0x86, RZ ;  /* 0xffffff7a59117810 */ /* 0x000fe20007ffe0ff */
[----:B------:R-:W-:Y:S01]  /*e6a0*/  VIADD R21, R87, 0xffffff7c ;  /* 0xffffff7c57157836 */ /* 0x000fe20000000000 */
[----:B------:R-:W-:Y:S01]  /*e6b0*/  LDGSTS.E [R19+-0x7ae00], desc[UR48][R56.64], P0 ;  /* 0x8520000038137fae */ /* 0x000fe20008121870 */
[----:B------:R-:W-:Y:S01]  /*e6c0*/  VIADD R20, R88, 0xffffff7b ;  /* 0xffffff7b58147836 */ /* 0x000fe20000000000 */
[----:B-1----:R-:W1:Y:S02]  /*e6d0*/  LDC R24, c[0x0][0x230] ;  /* 0x00008c00ff187b82 */ /* 0x002e640000000800 */
[----:B------:R-:W-:Y:S04]  /*e6e0*/  LDGSTS.E [R19+-0x7aa00], desc[UR48][R64.64], P0 ;  /* 0x8560000040137fae */ /* 0x000fe80008121870 */
[----:B------:R-:W-:Y:S02]  /*e6f0*/  LDGSTS.E [R19+-0x7a600], desc[UR48][R72.64], P0 ;  /* 0x85a0000048137fae */ /* 0x000fe40008121870 */
[----:B------:R-:W1:Y:S02]  /*e700*/  LDC R25, c[0x0][0x230] ;  /* 0x00008c00ff197b82 */ /* 0x000e640000000800 */
[----:B------:R-:W-:Y:S04]  /*e710*/  LDGSTS.E [R19+-0x7a200], desc[UR48][R80.64], P0 ;  /* 0x85e0000050137fae */ /* 0x000fe80008121870 */
[----:B------:R1:W-:Y:S04]  /*e720*/  LDGSTS.E [R0+-0x7bd00], desc[UR48][R26.64], P0 ;  /* 0x843000001a007fae */ /* 0x0003e80008121870 */
[----:B------:R-:W-:Y:S04]  /*e730*/  LDGSTS.E [R0+-0x7b900], desc[UR48][R34.64], P0 ;  /* 0x8470000022007fae */ /* 0x000fe80008121870 */
[----:B------:R-:W-:Y:S04]  /*e740*/  LDGSTS.E [R0+-0x7b500], desc[UR48][R42.64], P0 ;  /* 0x84b000002a007fae */ /* 0x000fe80008121870 */
[----:B------:R-:W-:Y:S01]  /*e750*/  LDGSTS.E [R0+-0x7b100], desc[UR48][R50.64], P0 ;  /* 0x84f0000032007fae */ /* 0x000fe20008121870 */
[----:B------:R-:W-:Y:S01]  /*e760*/  ISETP.GE.U32.AND P4, PT, R22, 0x7fffff3e, PT ;  /* 0x7fffff3e1600780c */ /* 0x000fe20003f86070 */
[----:B-1----:R-:W1:Y:S02]  /*e770*/  LDC R26, c[0x0][0x230] ;  /* 0x00008c00ff1a7b82 */ /* 0x002e640000000800 */
[----:B------:R-:W-:Y:S04]  /*e780*/  LDGSTS.E [R0+-0x7ad00], desc[UR48][R58.64], P0 ;  /* 0x853000003a007fae */ /* 0x000fe80008121870 */
[----:B------:R-:W-:Y:S04]  /*e790*/  LDGSTS.E [R0+-0x7a900], desc[UR48][R66.64], P0 ;  /* 0x8570000042007fae */ /* 0x000fe80008121870 */
[----:B------:R1:W-:Y:S01]  /*e7a0*/  STL.64 [R1+0x9b0], R120 ;  /* 0x0009b07801007387 */ /* 0x0003e20000100a00 */
[----:B------:R-:W-:Y:S01]  /*e7b0*/  ISETP.GE.U32.AND P3, PT, R17, 0x7fffff3b, PT ;  /* 0x7fffff3b1100780c */ /* 0x000fe20003f66070 */
[----:B------:R-:W1:Y:S02]  /*e7c0*/  LDC R22, c[0x0][0x230] ;  /* 0x00008c00ff167b82 */ /* 0x000e640000000800 */
[----:B------:R-:W-:Y:S04]  /*e7d0*/  LDGSTS.E [R0+-0x7a500], desc[UR48][R74.64], P0 ;  /* 0x85b000004a007fae */ /* 0x000fe80008121870 */
[----:B------:R-:W-:Y:S04]  /*e7e0*/  LDGSTS.E [R0+-0x7a100], desc[UR48][R82.64], P0 ;  /* 0x85f0000052007fae */ /* 0x000fe80008121870 */
[----:B------:R-:W0:Y:S01]  /*e7f0*/  LDGDEPBAR ;  /* 0x00000000000079af */ /* 0x000e220000000000 */
[----:B------:R-:W-:Y:S01]  /*e800*/  BAR.SYNC.DEFER_BLOCKING 0x0 ;  /* 0x0000000000007b1d */ /* 0x000fe20000010000 */
[----:B------:R-:W-:-:S05]  /*e810*/  ISETP.GE.U32.AND P0, PT, R84, 0x7fffff3f, PT ;  /* 0x7fffff3f5400780c */ /* 0x000fca0003f06070 */
[----:B------:R-:W4:Y:S01]  /*e820*/  LDL.64 R30, [R1+0x4e8] ;  /* 0x0004e800011e7983 */ /* 0x000f220000100a00 */
[----:B------:R-:W-:Y:S01]  /*e830*/  ISETP.GE.U32.AND P6, PT, R21, 0x7fffff3d, PT ;  /* 0x7fffff3d1500780c */ /* 0x000fe20003fc6070 */
[----:B------:R-:W-:Y:S01]  /*e840*/  VIADD R17, R90, 0xffffff79 ;  /* 0xffffff795a117836 */ /* 0x000fe20000000000 */
[----:B------:R-:W-:Y:S01]  /*e850*/  ISETP.GE.U32.AND P5, PT, R20, 0x7fffff3c, PT ;  /* 0x7fffff3c1400780c */ /* 0x000fe20003fa6070 */
[----:B------:R-:W4:Y:S01]  /*e860*/  LDL.64 R28, [R1+0x528] ;  /* 0x00052800011c7983 */ /* 0x000f220000100a00 */
[----:B------:R-:W1:Y:S08]  /*e870*/  LDC R20, c[0x0][0x230] ;  /* 0x00008c00ff147b82 */ /* 0x000e700000000800 */
[----:B------:R-:W1:Y:S01]  /*e880*/  LDC R21, c[0x0][0x230] ;  /* 0x00008c00ff157b82 */ /* 0x000e620000000800 */
[----:B------:R-:W-:Y:S01]  /*e890*/  @!PT LDS RZ, [RZ] ;  /* 0x00000000fffff984 */ /* 0x000fe20000000800 */
[----:B------:R-:W-:Y:S01]  /*e8a0*/  @!PT LDS RZ, [RZ] ;  /* 0x00000000fffff984 */ /* 0x000fe20000000800 */
[----:B------:R-:W-:Y:S01]  /*e8b0*/  @!PT LDS RZ, [RZ] ;  /* 0x00000000fffff984 */ /* 0x000fe20000000800 */
[----:B--2---:R-:W-:Y:S04]  /*e8c0*/  LDGSTS.E [R2+0x40000], desc[UR48][R220.64], !P2 ;  /* 0x40000000dc027fae */ /* 0x004fe8000d121870 */
[----:B---3--:R-:W-:Y:S04]  /*e8d0*/  LDGSTS.E [R2+0x44000], desc[UR48][R214.64], !P2 ;  /* 0x44000000d6027fae */ /* 0x008fe8000d121870 */
[----:B------:R-:W2:Y:S04]  /*e8e0*/  LDL.64 R220, [R1+0x180] ;  /* 0x0001800001dc7983 */ /* 0x000ea80000100a00 */
[----:B------:R-:W3:Y:S04]  /*e8f0*/  LDL.64 R214, [R1+0xb0] ;  /* 0x0000b00001d67983 */ /* 0x000ee80000100a00 */
[----:B----4-:R-:W-:Y:S04]  /*e900*/  LDGSTS.E [R2+0x48000], desc[UR48][R218.64], !P2 ;  /* 0x48000000da027fae */ /* 0x010fe8000d121870 */
[----:B------:R-:W-:Y:S04]  /*e910*/  LDGSTS.E [R2+0x4c000], desc[UR48][R212.64], !P2 ;  /* 0x4c000000d4027fae */ /* 0x000fe8000d121870 */
[----:B------:R-:W4:Y:S04]  /*e920*/  LDL.64 R218, [R1+0xb8] ;  /* 0x0000b80001da7983 */ /* 0x000f280000100a00 */
[----:B------:R-:W4:Y:S04]  /*e930*/  LDL.64 R212, [R1+0xc0] ;  /* 0x0000c00001d47983 */ /* 0x000f280000100a00 */
[----:B------:R-:W-:Y:S04]  /*e940*/  LDGSTS.E [R2+0x40004], desc[UR48][R230.64], !P0 ;  /* 0x40004000e6027fae */ /* 0x000fe8000c121870 */
[----:B------:R-:W-:Y:S04]  /*e950*/  LDGSTS.E [R2+0x44004], desc[UR48][R210.64], !P0 ;  /* 0x44004000d2027fae */ /* 0x000fe8000c121870 */
[----:B------:R-:W-:Y:S04]  /*e960*/  LDGSTS.E [R2+0x48004], desc[UR48][R226.64], !P0 ;  /* 0x48004000e2027fae */ /* 0x000fe8000c121870 */
[----:B------:R-:W-:Y:S04]  /*e970*/  LDGSTS.E [R2+0x4c004], desc[UR48][R216.64], !P0 ;  /* 0x4c004000d8027fae */ /* 0x000fe8000c121870 */
[----:B------:R-:W4:Y:S04]  /*e980*/  LDL.64 R210, [R1+0x900] ;  /* 0x0009000001d27983 */ /* 0x000f280000100a00 */
[----:B------:R-:W4:Y:S04]  /*e990*/  LDL.64 R226, [R1+0x4f0] ;  /* 0x0004f00001e27983 */ /* 0x000f280000100a00 */
[----:B------:R-:W4:Y:S04]  /*e9a0*/  LDL.64 R216, [R1+0x4d8] ;  /* 0x0004d80001d87983 */ /* 0x000f280000100a00 */
[----:B------:R-:W-:Y:S04]  /*e9b0*/  LDGSTS.E [R2+0x40008], desc[UR48][R224.64], !P4 ;  /* 0x40008000e0027fae */ /* 0x000fe8000e121870 */
[----:B------:R-:W-:Y:S04]  /*e9c0*/  LDGSTS.E [R2+0x44008], desc[UR48][R208.64], !P4 ;  /* 0x44008000d0027fae */ /* 0x000fe8000e121870 */
[----:B------:R-:W-:Y:S04]  /*e9d0*/  LDGSTS.E [R2+0x48008], desc[UR48][R228.64], !P4 ;  /* 0x48008000e4027fae */ /* 0x000fe8000e121870 */
[----:B------:R-:W4:Y:S04]  /*e9e0*/  LDL.64 R224, [R1+0x970] ;  /* 0x0009700001e07983 */ /* 0x000f280000100a00 */
[----:B------:R-:W4:Y:S04]  /*e9f0*/  LDL.64 R208, [R1+0x4f8] ;  /* 0x0004f80001d07983 */ /* 0x000f280000100a00 */
[----:B------:R-:W-:Y:S01]  /*ea00*/  LDGSTS.E [R2+0x4c008], desc[UR48][R222.64], !P4 ;  /* 0x4c008000de027fae */ /* 0x000fe2000e121870 */
[----:B------:R-:W-:-:S03]  /*ea10*/  ISETP.GE.U32.AND P2, PT, R17, 0x7fffff3a, PT ;  /* 0x7fffff3a1100780c */ /* 0x000fc60003f46070 */
[----:B------:R-:W4:Y:S04]  /*ea20*/  LDL.64 R230, [R1+0x510] ;  /* 0x0005100001e67983 */ /* 0x000f280000100a00 */
[----:B------:R-:W4:Y:S04]  /*ea30*/  LDL.64 R228, [R1+0x980] ;  /* 0x0009800001e47983 */ /* 0x000f280000100a00 */
[----:B------:R-:W4:Y:S01]  /*ea40*/  LDL.64 R222, [R1+0x500] ;  /* 0x0005000001de7983 */ /* 0x000f220000100a00 */
[----:B------:R-:W-:-:S05]  /*ea50*/  VIADD R17, R91, 0xffffff5f ;  /* 0xffffff5f5b117836 */ /* 0x000fca0000000000 */
[----:B------:R-:W-:Y:S01]  /*ea60*/  ISETP.GE.U32.AND P0, PT, R17, 0x7fffff20, PT ;  /* 0x7fffff201100780c */ /* 0x000fe20003f06070 */
[----:B------:R-:W-:Y:S02]  /*ea70*/  VIADD R17, R23, 0xffffff5e ;  /* 0xffffff5e17117836 */ /* 0x000fe40000000000 */
[----:B------:R-:W1:Y:S03]  /*ea80*/  LDC R23, c[0x0][0x230] ;  /* 0x00008c00ff177b82 */ /* 0x000e660000000800 */
[----:B------:R-:W-:Y:S01]  /*ea90*/  ISETP.GE.U32.AND P4, PT, R17, 0x7fffff1f, PT ;  /* 0x7fffff1f1100780c */ /* 0x000fe20003f86070 */
        /* <DEDUP_REMOVED lines=10> */
[----:B------:R-:W4:Y:S04]  /*eb40*/  LDL.64 R210, [R1+0x540] ;  /* 0x0005400001d27983 */ /* 0x000f280000100a00 */
[----:B------:R-:W-:Y:S04]  /*eb50*/  LDGSTS.E [R2+0x58000], desc[UR48][R30.64], !P0 ;  /* 0x580000001e027fae */ /* 0x000fe8000c121870 */
[----:B------:R-:W-:Y:S04]  /*eb60*/  LDGSTS.E [R2+0x5c000], desc[UR48][R226.64], !P0 ;  /* 0x5c000000e2027fae */ /* 0x000fe8000c121870 */
[----:B------:R-:W4:Y:S04]  /*eb70*/  LDL.64 R216, [R1+0x548] ;  /* 0x0005480001d87983 */ /* 0x000f280000100a00 */
[----:B------:R-:W-:Y:S04]  /*eb80*/  LDGSTS.E [R2+0x50004], desc[UR48][R224.64], !P4 ;  /* 0x50004000e0027fae */ /* 0x000fe8000e121870 */
[----:B------:R-:W-:Y:S04]  /*eb90*/  LDGSTS.E [R2+0x54004], desc[UR48][R208.64], !P4 ;  /* 0x54004000d0027fae */ /* 0x000fe8000e121870 */
[----:B------:R-:W4:Y:S04]  /*eba0*/  LDL.64 R226, [R1+0x1a8] ;  /* 0x0001a80001e27983 */ /* 0x000f280000100a00 */
[----:B------:R-:W4:Y:S04]  /*ebb0*/  LDL.64 R224, [R1+0xd8] ;  /* 0x0000d80001e07983 */ /* 0x000f280000100a00 */
[----:B------:R-:W4:Y:S04]  /*ebc0*/  LDL.64 R208, [R1+0xd0] ;  /* 0x0000d00001d07983 */ /* 0x000f280000100a00 */
[----:B------:R-:W-:Y:S01]  /*ebd0*/  LDGSTS.E [R2+0x58004], desc[UR48][R222.64], !P4 ;  /* 0x58004000de027fae */ /* 0x000fe2000e121870 */
[----:B-1----:R-:W-:-:S02]  /*ebe0*/  IADD3 R17, R20, -0xa3, RZ ;  /* 0xffffff5d14117810 */ /* 0x002fc40007ffe0ff */
[----:B------:R-:W1:Y:S01]  /*ebf0*/  LDC R20, c[0x0][0x230] ;  /* 0x00008c00ff147b82 */ /* 0x000e620000000800 */
[----:B------:R-:W-:Y:S04]  /*ec00*/  LDGSTS.E [R2+0x5c004], desc[UR48][R230.64], !P4 ;  /* 0x5c004000e6027fae */ /* 0x000fe8000e121870 */
[----:B------:R-:W4:Y:S01]  /*ec10*/  LDL.64 R222, [R1+0xe0] ;  /* 0x0000e00001de7983 */ /* 0x000f220000100a00 */
[----:B------:R-:W-:Y:S01]  /*ec20*/  ISETP.GE.U32.AND P6, PT, R17, 0x7fffff1e, PT ;  /* 0x7fffff1e1100780c */ /* 0x000fe20003fc6070 */
[----:B------:R-:W-:Y:S02]  /*ec30*/  VIADD R17, R21, 0xffffff5c ;  /* 0xffffff5c15117836 */ /* 0x000fe40000000000 */
[----:B------:R-:W4:Y:S01]  /*ec40*/  LDL.64 R230, [R1+0x1c8] ;  /* 0x0001c80001e67983 */ /* 0x000f220000100a00 */
[----:B------:R-:W1:Y:S02]  /*ec50*/  LDC R21, c[0x0][0x230] ;  /* 0x00008c00ff157b82 */ /* 0x000e640000000800 */
[----:B------:R-:W-:-:S07]  /*ec60*/  ISETP.GE.U32.AND P0, PT, R17, 0x7fffff1d, PT ;  /* 0x7fffff1d1100780c */ /* 0x000fce0003f06070 */
[----:B--2---:R-:W-:Y:S04]  /*ec70*/  LDGSTS.E [R2+0x50008], desc[UR48][R220.64], !P6 ;  /* 0x50008000dc027fae */ /* 0x004fe8000f121870 */
[----:B---3--:R-:W-:Y:S04]  /*ec80*/  LDGSTS.E [R2+0x54008], desc[UR48][R214.64], !P6 ;  /* 0x54008000d6027fae */ /* 0x008fe8000f121870 */
[----:B------:R-:W2:Y:S04]  /*ec90*/  LDL.64 R220, [R1+0xf0] ;  /* 0x0000f00001dc7983 */ /* 0x000ea80000100a00 */
[----:B------:R-:W3:Y:S04]  /*eca0*/  LDL.64 R214, [R1+0x110] ;  /* 0x0001100001d67983 */ /* 0x000ee80000100a00 */
[----:B----4-:R-:W-:Y:S04]  /*ecb0*/  LDGSTS.E [R2+0x58008], desc[UR48][R212.64], !P6 ;  /* 0x58008000d4027fae */ /* 0x010fe8000f121870 */
        /* <DEDUP_REMOVED lines=8> */
[----:B------:R1:W-:Y:S01]  /*ed40*/  LDGSTS.E [R2+0x5c00c], desc[UR48][R216.64], !P0 ;  /* 0x5c00c000d8027fae */ /* 0x0003e2000c121870 */
[----:B------:R-:W-:-:S02]  /*ed50*/  VIADD R17, R24, 0xffffff78 ;  /* 0xffffff7818117836 */ /* 0x000fc40000000000 */
[----:B------:R-:W1:Y:S01]  /*ed60*/  LDC R24, c[0x0][0x230] ;  /* 0x00008c00ff187b82 */ /* 0x000e620000000800 */
[----:B------:R-:W4:Y:S04]  /*ed70*/  LDL.64 R28, [R1+0x550] ;  /* 0x00055000011c7983 */ /* 0x000f280000100a00 */
[----:B------:R-:W-:Y:S04]  /*ed80*/  LDGSTS.E [R3+0x40000], desc[UR48][R226.64], !P5 ;  /* 0x40000000e2037fae */ /* 0x000fe8000e921870 */
[----:B------:R-:W4:Y:S04]  /*ed90*/  LDL.64 R216, [R1+0x148] ;  /* 0x0001480001d87983 */ /* 0x000f280000100a00 */
[----:B------:R-:W-:Y:S04]  /*eda0*/  LDGSTS.E [R3+0x44000], desc[UR48][R208.64], !P5 ;  /* 0x44000000d0037fae */ /* 0x000fe8000e921870 */
[----:B------:R-:W-:Y:S04]  /*edb0*/  LDGSTS.E [R3+0x48000], desc[UR48][R224.64], !P5 ;  /* 0x48000000e0037fae */ /* 0x000fe8000e921870 */
[----:B------:R-:W4:Y:S04]  /*edc0*/  LDL.64 R226, [R1+0x158] ;  /* 0x0001580001e27983 */ /* 0x000f280000100a00 */
[----:B------:R-:W4:Y:S04]  /*edd0*/  LDL.64 R208, [R1+0x218] ;  /* 0x0002180001d07983 */ /* 0x000f280000100a00 */
[----:B------:R-:W-:Y:S04]  /*ede0*/  LDGSTS.E [R3+0x4c000], desc[UR48][R222.64], !P5 ;  /* 0x4c000000de037fae */ /* 0x000fe8000e921870 */
[----:B------:R-:W4:Y:S01]  /*edf0*/  LDL.64 R224, [R1+0x168] ;  /* 0x0001680001e07983 */ /* 0x000f220000100a00 */
[----:B------:R-:W-:-:S03]  /*ee00*/  ISETP.GE.U32.AND P4, PT, R17, 0x7fffff39, PT ;  /* 0x7fffff391100780c */ /* 0x000fc60003f86070 */
[----:B------:R-:W-:Y:S04]  /*ee10*/  LDGSTS.E [R3+0x40004], desc[UR48][R230.64], !P3 ;  /* 0x40004000e6037fae */ /* 0x000fe8000d921870 */
[----:B------:R-:W4:Y:S04]  /*ee20*/  LDL.64 R222, [R1+0x170] ;  /* 0x0001700001de7983 */ /* 0x000f280000100a00 */
[----:B------:R-:W4:Y:S04]  /*ee30*/  LDL.64 R230, [R1+0x568] ;  /* 0x0005680001e67983 */ /* 0x000f280000100a00 */
[----:B--2---:R-:W-:Y:S04]  /*ee40*/  LDGSTS.E [R3+0x44004], desc[UR48][R220.64], !P3 ;  /* 0x44004000dc037fae */ /* 0x004fe8000d921870 */
[----:B---3--:R-:W-:Y:S04]  /*ee50*/  LDGSTS.E [R3+0x48004], desc[UR48][R214.64], !P3 ;  /* 0x48004000d6037fae */ /* 0x008fe8000d921870 */
[----:B------:R-:W2:Y:S04]  /*ee60*/  LDL.64 R220, [R1+0x9e0] ;  /* 0x0009e00001dc7983 */ /* 0x000ea80000100a00 */
[----:B------:R-:W3:Y:S04]  /*ee70*/  LDL.64 R214, [R1+0x990] ;  /* 0x0009900001d67983 */ /* 0x000ee80000100a00 */
[----:B----4-:R-:W-:Y:S04]  /*ee80*/  LDGSTS.E [R3+0x4c004], desc[UR48][R212.64], !P3 ;  /* 0x4c004000d4037fae */ /* 0x010fe8000d921870 */
[----:B------:R-:W4:Y:S04]  /*ee90*/  LDL.64 R212, [R1+0x560] ;  /* 0x0005600001d47983 */ /* 0x000f280000100a00 */
[----:B------:R-:W-:Y:S04]  /*eea0*/  LDGSTS.E [R3+0x40008], desc[UR48][R210.64], !P2 ;  /* 0x40008000d2037fae */ /* 0x000fe8000d121870 */
[----:B------:R-:W-:Y:S04]  /*eeb0*/  LDGSTS.E [R3+0x44008], desc[UR48][R218.64], !P2 ;  /* 0x44008000da037fae */ /* 0x000fe8000d121870 */
[----:B------:R-:W2:Y:S04]  /*eec0*/  LDL.64 R210, [R1+0x570] ;  /* 0x0005700001d27983 */ /* 0x000ea80000100a00 */
        /* <DEDUP_REMOVED lines=12> */
[----:B------:R-:W2:Y:S01]  /*ef90*/  LDL.64 R222, [R1+0x9f0] ;  /* 0x0009f00001de7983 */ /* 0x000ea20000100a00 */
[----:B------:R-:W-:-:S05]  /*efa0*/  VIADD R17, R26, 0xffffff77 ;  /* 0xffffff771a117836 */ /* 0x000fca0000000000 */
[----:B------:R-:W-:Y:S02]  /*efb0*/  ISETP.GE.U32.AND P6, PT, R17, 0x7fffff38, PT ;  /* 0x7fffff381100780c */ /* 0x000fe40003fc6070 */
[----:B------:R-:W-:Y:S01]  /*efc0*/  IADD3 R17, R23, -0x8a, RZ ;  /* 0xffffff7617117810 */ /* 0x000fe20007ffe0ff */
[----:B-1----:R-:W-:Y:S01]  /*efd0*/  VIADD R2, R25, 0xffffff75 ;  /* 0xffffff7519027836 */ /* 0x002fe20000000000 */
[----:B------:R-:W1:Y:S02]  /*efe0*/  LDC R23, c[0x0][0x230] ;  /* 0x00008c00ff177b82 */ /* 0x000e640000000800 */
[----:B------:R-:W-:-:S06]  /*eff0*/  ISETP.GE.U32.AND P0, PT, R17, 0x7fffff37, PT ;  /* 0x7fffff371100780c */ /* 0x000fcc0003f06070 */
[----:B------:R-:W1:Y:S01]  /*f000*/  LDC R17, c[0x0][0x230] ;  /* 0x00008c00ff117b82 */ /* 0x000e620000000800 */
[----:B------:R-:W-:Y:S01]  /*f010*/  ISETP.GE.U32.AND P5, PT, R2, 0x7fffff36, PT ;  /* 0x7fffff360200780c */ /* 0x000fe20003fa6070 */
[----:B------:R-:W-:-:S05]  /*f020*/  VIADD R2, R22, 0xffffff5b ;  /* 0xffffff5b16027836 */ /* 0x000fca0000000000 */
[----:B------:R-:W-:Y:S01]  /*f030*/  ISETP.GE.U32.AND P3, PT, R2, 0x7fffff1c, PT ;  /* 0x7fffff1c0200780c */ /* 0x000fe20003f66070 */
[----:B------:R-:W-:Y:S01]  /*f040*/  VIADD R2, R21, 0xffffff5a ;  /* 0xffffff5a15027836 */ /* 0x000fe20000000000 */
[----:B------:R-:W2:Y:S04]  /*f050*/  LDC R22, c[0x0][0x230] ;  /* 0x00008c00ff167b82 */ /* 0x000ea80000000800 */
[----:B------:R-:W-:Y:S02]  /*f060*/  ISETP.GE.U32.AND P2, PT, R2, 0x7fffff1b, PT ;  /* 0x7fffff1b0200780c */ /* 0x000fe40003f46070 */
[----:B------:R-:W-:Y:S02]  /*f070*/  IADD3 R2, R20, -0xa7, RZ ;  /* 0xffffff5914027810 */ /* 0x000fe40007ffe0ff */
[----:B------:R-:W2:Y:S02]  /*f080*/  LDC R21, c[0x0][0x230] ;  /* 0x00008c00ff157b82 */ /* 0x000ea40000000800 */
[----:B------:R-:W-:Y:S01]  /*f090*/  ISETP.GE.U32.AND P4, PT, R2, 0x7fffff1a, PT ;  /* 0x7fffff1a0200780c */ /* 0x000fe20003f86070 */
[----:B-1----:R-:W-:-:S05]  /*f0a0*/  VIADD R2, R17, 0xffffff58 ;  /* 0xffffff5811027836 */ /* 0x002fca0000000000 */
[----:B------:R-:W1:Y:S08]  /*f0b0*/  LDC R20, c[0x0][0x230] ;  /* 0x00008c00ff147b82 */ /* 0x000e700000000800 */
[----:B------:R-:W1:Y:S01]  /*f0c0*/  LDC R17, c[0x0][0x230] ;  /* 0x00008c00ff117b82 */ /* 0x000e620000000800 */
[----:B---3--:R-:W-:Y:S04]  /*f0d0*/  LDGSTS.E [R3+0x50000], desc[UR48][R214.64], !P3 ;  /* 0x50000000d6037fae */ /* 0x008fe8000d921870 */
[----:B------:R-:W-:Y:S04]  /*f0e0*/  LDGSTS.E [R3+0x54000], desc[UR48][R28.64], !P3 ;  /* 0x540000001c037fae */ /* 0x000fe8000d921870 */
[----:B------:R-:W3:Y:S04]  /*f0f0*/  LDL.64 R214, [R1+0x5d8] ;  /* 0x0005d80001d67983 */ /* 0x000ee80000100a00 */
[----:B----4-:R-:W-:Y:S04]  /*f100*/  LDGSTS.E [R3+0x58000], desc[UR48][R212.64], !P3 ;  /* 0x58000000d4037fae */ /* 0x010fe8000d921870 */
[----:B------:R-:W-:Y:S01]  /*f110*/  LDGSTS.E [R3+0x5c000], desc[UR48][R230.64], !P3 ;  /* 0x5c000000e6037fae */ /* 0x000fe2000d921870 */
[----:B------:R-:W-:-:S03]  /*f120*/  ISETP.GE.U32.AND P3, PT, R2, 0x7fffff19, PT ;  /* 0x7fffff190200780c */ /* 0x000fc60003f66070 */
[----:B--2---:R-:W-:Y:S04]  /*f130*/  LDGSTS.E [R3+0x50004], desc[UR48][R220.64], !P2 ;  /* 0x50004000dc037fae */ /* 0x004fe8000d121870 */
[----:B------:R-:W2:Y:S04]  /*f140*/  LDL.64 R212, [R1+0x5f0] ;  /* 0x0005f00001d47983 */ /* 0x000ea80000100a00 */
[----:B------:R-:W4:Y:S04]  /*f150*/  LDL.64 R230, [R1+0x280] ;  /* 0x0002800001e67983 */ /* 0x000f280000100a00 */
[----:B------:R-:W-:Y:S04]  /*f160*/  LDGSTS.E [R3+0x54004], desc[UR48][R210.64], !P2 ;  /* 0x54004000d2037fae */ /* 0x000fe8000d121870 */
        /* <DEDUP_REMOVED lines=14> */
[----:B------:R-:W-:Y:S04]  /*f250*/  LDGSTS.E [R3+0x5400c], desc[UR48][R4.64], !P3 ;  /* 0x5400c00004037fae */ /* 0x000fe8000d921870 */
[----:B------:R-:W4:Y:S04]  /*f260*/  LDL.LU.64 R4, [R1+0xbc0] ;  /* 0x000bc00001047983 */ /* 0x000f280000300a00 */
[----:B------:R-:W4:Y:S04]  /*f270*/  LDL.64 R224, [R1+0x2a8] ;  /* 0x0002a80001e07983 */ /* 0x000f280000100a00 */
[----:B------:R-:W4:Y:S01]  /*f280*/  LDL.64 R222, [R1+0x1d0] ;  /* 0x0001d00001de7983 */ /* 0x000f220000100a00 */
[----:B------:R-:W-:-:S02]  /*f290*/  VIADD R2, R24, 0xffffff74 ;  /* 0xffffff7418027836 */ /* 0x000fc40000000000 */
[----:B------:R-:W1:Y:S01]  /*f2a0*/  LDC R24, c[0x0][0x230] ;  /* 0x00008c00ff187b82 */ /* 0x000e620000000800 */
[----:B------:R-:W4:Y:S04]  /*f2b0*/  LDL.64 R32, [R1+0x5f8] ;  /* 0x0005f80001207983 */ /* 0x000f280000100a00 */
[----:B---3--:R-:W-:Y:S04]  /*f2c0*/  LDGSTS.E [R3+0x5800c], desc[UR48][R214.64], !P3 ;  /* 0x5800c000d6037fae */ /* 0x008fe8000d921870 */
[----:B------:R-:W3:Y:S04]  /*f2d0*/  LDL.64 R30, [R1+0x600] ;  /* 0x00060000011e7983 */ /* 0x000ee80000100a00 */
[----:B------:R-:W3:Y:S04]  /*f2e0*/  LDL.64 R28, [R1+0x670] ;  /* 0x00067000011c7983 */ /* 0x000ee80000100a00 */
[----:B------:R-:W3:Y:S04]  /*f2f0*/  LDL.64 R214, [R1+0x1b8] ;  /* 0x0001b80001d67983 */ /* 0x000ee80000100a00 */
[----:B--2---:R2:W-:Y:S04]  /*f300*/  LDGSTS.E [R3+0x5c00c], desc[UR48][R212.64], !P3 ;  /* 0x5c00c000d4037fae */ /* 0x0045e8000d921870 */
[----:B------:R-:W3:Y:S01]  /*f310*/  LDL.64 R212, [R1+0x1c0] ;  /* 0x0001c00001d47983 */ /* 0x000ee20000100a00 */
[----:B------:R-:W-:Y:S01]  /*f320*/  ISETP.GE.U32.AND P2, PT, R2, 0x7fffff35, PT ;  /* 0x7fffff350200780c */ /* 0x000fe20003f46070 */
[----:B--2---:R-:W2:Y:S02]  /*f330*/  LDC R3, c[0x0][0x230] ;  /* 0x00008c00ff037b82 */ /* 0x004ea40000000800 */
[----:B----4-:R-:W-:Y:S04]  /*f340*/  LDGSTS.E [R4+0x40000], desc[UR48][R220.64], !P6 ;  /* 0x40000000dc047fae */ /* 0x010fe8000f121870 */
[----:B------:R-:W-:Y:S04]  /*f350*/  LDGSTS.E [R4+0x44000], desc[UR48][R210.64], !P6 ;  /* 0x44000000d2047fae */ /* 0x000fe8000f121870 */
[----:B------:R-:W-:Y:S04]  /*f360*/  LDGSTS.E [R4+0x48000], desc[UR48][R218.64], !P6 ;  /* 0x48000000da047fae */ /* 0x000fe8000f121870 */
[----:B------:R-:W4:Y:S04]  /*f370*/  LDL.64 R220, [R1+0x2f8] ;  /* 0x0002f80001dc7983 */ /* 0x000f280000100a00 */
[----:B------:R-:W2:Y:S04]  /*f380*/  LDL.64 R210, [R1+0x1d8] ;  /* 0x0001d80001d27983 */ /* 0x000ea80000100a00 */
[----:B------:R-:W-:Y:S04]  /*f390*/  LDGSTS.E [R4+0x4c000], desc[UR48][R216.64], !P6 ;  /* 0x4c000000d8047fae */ /* 0x000fe8000f121870 */
[----:B------:R-:W2:Y:S04]  /*f3a0*/  LDL.64 R218, [R1+0x1e0] ;  /* 0x0001e00001da7983 */ /* 0x000ea80000100a00 */
[----:B------:R-:W-:Y:S04]  /*f3b0*/  LDGSTS.E [R4+0x40004], desc[UR48][R230.64], !P0 ;  /* 0x40004000e6047fae */ /* 0x000fe8000c121870 */
[----:B------:R-:W2:Y:S04]  /*f3c0*/  LDL.64 R216, [R1+0x1f0] ;  /* 0x0001f00001d87983 */ /* 0x000ea80000100a00 */
[----:B------:R-:W-:Y:S01]  /*f3d0*/  LDGSTS.E [R4+0x44004], desc[UR48][R208.64], !P0 ;  /* 0x44004000d0047fae */ /* 0x000fe2000c121870 */
[----:B------:R-:W-:-:S02]  /*f3e0*/  VIADD R2, R23, 0xffffff73 ;  /* 0xffffff7317027836 */ /* 0x000fc40000000000 */
[----:B------:R-:W2:Y:S01]  /*f3f0*/  LDC R23, c[0x0][0x230] ;  /* 0x00008c00ff177b82 */ /* 0x000ea20000000800 */
[----:B------:R-:W-:Y:S04]  /*f400*/  LDGSTS.E [R4+0x48004], desc[UR48][R228.64], !P0 ;  /* 0x48004000e4047fae */ /* 0x000fe8000c121870 */
[----:B------:R-:W2:Y:S04]  /*f410*/  LDL.64 R230, [R1+0xa10] ;  /* 0x000a100001e67983 */ /* 0x000ea80000100a00 */
[----:B------:R-:W2:Y:S01]  /*f420*/  LDL.64 R208, [R1+0x9f8] ;  /* 0x0009f80001d07983 */ /* 0x000ea20000100a00 */
[----:B------:R-:W-:-:S02]  /*f430*/  ISETP.GE.U32.AND P4, PT, R2, 0x7fffff34, PT ;  /* 0x7fffff340200780c */ /* 0x000fc40003f86070 */
[----:B------:R-:W-:Y:S01]  /*f440*/  IADD3 R2, R21, -0x8e, RZ ;  /* 0xffffff7215027810 */ /* 0x000fe20007ffe0ff */
[----:B------:R-:W2:Y:S01]  /*f450*/  LDL.64 R228, [R1+0x620] ;  /* 0x0006200001e47983 */ /* 0x000ea20000100a00 */
[----:B------:R-:W2:Y:S02]  /*f460*/  LDC R21, c[0x0][0x230] ;  /* 0x00008c00ff157b82 */ /* 0x000ea40000000800 */
[----:B------:R-:W-:Y:S01]  /*f470*/  ISETP.GE.U32.AND P3, PT, R2, 0x7fffff33, PT ;  /* 0x7fffff330200780c */ /* 0x000fe20003f66070 */
[----:B------:R-:W-:Y:S01]  /*f480*/  VIADD R2, R22, 0xffffff71 ;  /* 0xffffff7116027836 */ /* 0x000fe20000000000 */
[----:B------:R-:W-:Y:S04]  /*f490*/  LDGSTS.E [R4+0x4c004], desc[UR48][R226.64], !P0 ;  /* 0x4c004000e2047fae */ /* 0x000fe8000c121870 */
[----:B------:R-:W-:Y:S01]  /*f4a0*/  ISETP.GE.U32.AND P6, PT, R2, 0x7fffff32, PT ;  /* 0x7fffff320200780c */ /* 0x000fe20003fc6070 */
[----:B-1----:R-:W-:Y:S01]  /*f4b0*/  VIADD R2, R20, 0xffffff57 ;  /* 0xffffff5714027836 */ /* 0x002fe20000000000 */
[----:B------:R-:W-:Y:S01]  /*f4c0*/  LDGSTS.E [R4+0x40008], desc[UR48][R224.64], !P5 ;  /* 0x40008000e0047fae */ /* 0x000fe2000e921870 */
[----:B------:R-:W1:Y:S03]  /*f4d0*/  LDC R22, c[0x0][0x230] ;  /* 0x00008c00ff167b82 */ /* 0x000e660000000800 */
[----:B------:R-:W-:Y:S01]  /*f4e0*/  ISETP.GE.U32.AND P0, PT, R2, 0x7fffff18, PT ;  /* 0x7fffff180200780c */ /* 0x000fe20003f06070 */
[----:B------:R-:W2:Y:S04]  /*f4f0*/  LDL.64 R226, [R1+0xa00] ;  /* 0x000a000001e27983 */ /* 0x000ea80000100a00 */
[----:B------:R-:W1:Y:S01]  /*f500*/  LDC R20, c[0x0][0x230] ;  /* 0x00008c00ff147b82 */ /* 0x000e620000000800 */
[----:B------:R-:W2:Y:S04]  /*f510*/  LDL.64 R224, [R1+0x648] ;  /* 0x0006480001e07983 */ /* 0x000ea80000100a00 */
[----:B---3--:R-:W-:Y:S04]  /*f520*/  LDGSTS.E [R4+0x44008], desc[UR48][R214.64], !P5 ;  /* 0x44008000d6047fae */ /* 0x008fe8000e921870 */
[----:B------:R-:W3:Y:S04]  /*f530*/  LDL.64 R214, [R1+0x628] ;  /* 0x0006280001d67983 */ /* 0x000ee80000100a00 */
[----:B------:R-:W-:Y:S04]  /*f540*/  LDGSTS.E [R4+0x48008], desc[UR48][R212.64], !P5 ;  /* 0x48008000d4047fae */ /* 0x000fe8000e921870 */
[----:B------:R-:W-:Y:S04]  /*f550*/  LDGSTS.E [R4+0x4c008], desc[UR48][R222.64], !P5 ;  /* 0x4c008000de047fae */ /* 0x000fe8000e921870 */
[----:B------:R-:W3:Y:S04]  /*f560*/  LDL.64 R212, [R1+0x640] ;  /* 0x0006400001d47983 */ /* 0x000ee80000100a00 */
[----:B------:R-:W3:Y:S04]  /*f570*/  LDL.64 R222, [R1+0xa08] ;  /* 0x000a080001de7983 */ /* 0x000ee80000100a00 */
[----:B----4-:R-:W-:Y:S04]  /*f580*/  LDGSTS.E [R4+0x4000c], desc[UR48][R220.64], !P2 ;  /* 0x4000c000dc047fae */ /* 0x010fe8000d121870 */
[----:B--2---:R-:W-:Y:S04]  /*f590*/  LDGSTS.E [R4+0x4400c], desc[UR48][R210.64], !P2 ;  /* 0x4400c000d2047fae */ /* 0x004fe8000d121870 */
[----:B------:R-:W2:Y:S04]  /*f5a0*/  LDL.64 R220, [R1+0x668] ;  /* 0x0006680001dc7983 */ /* 0x000ea80000100a00 */
[----:B------:R-:W4:Y:S04]  /*f5b0*/  LDL.64 R210, [R1+0x650] ;  /* 0x0006500001d27983 */ /* 0x000f280000100a00 */
[----:B------:R-:W-:Y:S04]  /*f5c0*/  LDGSTS.E [R4+0x4800c], desc[UR48][R218.64], !P2 ;  /* 0x4800c000da047fae */ /* 0x000fe8000d121870 */
[----:B------:R-:W-:Y:S04]  /*f5d0*/  LDGSTS.E [R4+0x4c00c], desc[UR48][R216.64], !P2 ;  /* 0x4c00c000d8047fae */ /* 0x000fe8000d121870 */
[----:B------:R-:W2:Y:S04]  /*f5e0*/  LDL.64 R218, [R1+0x680] ;  /* 0x0006800001da7983 */ /* 0x000ea80000100a00 */
[----:B------:R-:W-:Y:S04]  /*f5f0*/  LDGSTS.E [R4+0x50000], desc[UR48][R208.64], !P0 ;  /* 0x50000000d0047fae */ /* 0x000fe8000c121870 */
[----:B------:R-:W2:Y:S01]  /*f600*/  LDL.64 R216, [R1+0x6a0] ;  /* 0x0006a00001d87983 */ /* 0x000ea20000100a00 */
[----:B------:R-:W-:-:S03]  /*f610*/  VIADD R2, R24, 0xffffff56 ;  /* 0xffffff5618027836 */ /* 0x000fc60000000000 */
[----:B------:R-:W-:Y:S04]  /*f620*/  LDGSTS.E [R4+0x54000], desc[UR48][R32.64], !P0 ;  /* 0x5400000020047fae */ /* 0x000fe8000c121870 */
[----:B------:R-:W2:Y:S01]  /*f630*/  LDL.64 R208, [R1+0x6a8] ;  /* 0x0006a80001d07983 */ /* 0x000ea20000100a00 */
[----:B------:R-:W-:Y:S02]  /*f640*/  ISETP.GE.U32.AND P5, PT, R2, 0x7fffff17, PT ;  /* 0x7fffff170200780c */ /* 0x000fe40003fa6070 */
[----:B------:R-:W-:Y:S01]  /*f650*/  IADD3 R2, R17, -0xab, RZ ;  /* 0xffffff5511027810 */ /* 0x000fe20007ffe0ff */
[----:B------:R-:W-:Y:S01]  /*f660*/  LDGSTS.E [R4+0x58000], desc[UR48][R30.64], !P0 ;  /* 0x580000001e047fae */ /* 0x000fe2000c121870 */
[----:B------:R-:W1:Y:S02]  /*f670*/  LDC R17, c[0x0][0x230] ;  /* 0x00008c00ff117b82 */ /* 0x000e640000000800 */
[----:B------:R-:W-:Y:S01]  /*f680*/  ISETP.GE.U32.AND P2, PT, R2, 0x7fffff16, PT ;  /* 0x7fffff160200780c */ /* 0x000fe20003f46070 */
[----:B------:R-:W-:Y:S01]  /*f690*/  VIADD R2, R3, 0xffffff54 ;  /* 0xffffff5403027836 */ /* 0x000fe20000000000 */
[----:B------:R-:W-:Y:S04]  /*f6a0*/  LDGSTS.E [R4+0x5c000], desc[UR48][R228.64], !P0 ;  /* 0x5c000000e4047fae */ /* 0x000fe8000c121870 */
[----:B------:R-:W-:Y:S01]  /*f6b0*/  ISETP.GE.U32.AND P0, PT, R2, 0x7fffff15, PT ;  /* 0x7fffff150200780c */ /* 0x000fe20003f06070 */
[----:B------:R-:W-:Y:S01]  /*f6c0*/  LDGSTS.E [R4+0x50004], desc[UR48][R226.64], !P5 ;  /* 0x50004000e2047fae */ /* 0x000fe2000e921870 */
[----:B------:R-:W1:Y:S03]  /*f6d0*/  LDC R3, c[0x0][0x230] ;  /* 0x00008c00ff037b82 */ /* 0x000e660000000800 */
[----:B------:R-:W2:Y:S04]  /*f6e0*/  LDL.64 R228, [R1+0x1f8] ;  /* 0x0001f80001e47983 */ /* 0x000ea80000100a00 */
[----:B------:R-:W2:Y:S04]  /*f6f0*/  LDL.64 R226, [R1+0x210] ;  /* 0x0002100001e27983 */ /* 0x000ea80000100a00 */
[----:B---3--:R-:W-:Y:S04]  /*f700*/  LDGSTS.E [R4+0x54004], desc[UR48][R214.64], !P5 ;  /* 0x54004000d6047fae */ /* 0x008fe8000e921870 */
[----:B------:R-:W3:Y:S04]  /*f710*/  LDL.64 R214, [R1+0x348] ;  /* 0x0003480001d67983 */ /* 0x000ee80000100a00 */
[----:B------:R-:W-:Y:S04]  /*f720*/  LDGSTS.E [R4+0x58004], desc[UR48][R212.64], !P5 ;  /* 0x58004000d4047fae */ /* 0x000fe8000e921870 */
[----:B------:R-:W-:Y:S04]  /*f730*/  LDGSTS.E [R4+0x5c004], desc[UR48][R224.64], !P5 ;  /* 0x5c004000e0047fae */ /* 0x000fe8000e921870 */
[----:B------:R-:W-:Y:S04]  /*f740*/  LDGSTS.E [R4+0x50008], desc[UR48][R222.64], !P2 ;  /* 0x50008000de047fae */ /* 0x000fe8000d121870 */
[----:B------:R-:W3:Y:S04]  /*f750*/  LDL.64 R212, [R1+0x208] ;  /* 0x0002080001d47983 */ /* 0x000ee80000100a00 */
[----:B------:R-:W3:Y:S04]  /*f760*/  LDL.64 R224, [R1+0x220] ;  /* 0x0002200001e07983 */ /* 0x000ee80000100a00 */
[----:B------:R-:W3:Y:S04]  /*f770*/  LDL.64 R222, [R1+0x228] ;  /* 0x0002280001de7983 */ /* 0x000ee80000100a00 */
[----:B----4-:R-:W-:Y:S04]  /*f780*/  LDGSTS.E [R4+0x54008], desc[UR48][R210.64], !P2 ;  /* 0x54008000d2047fae */ /* 0x010fe8000d121870 */
[----:B--2---:R-:W-:Y:S04]  /*f790*/  LDGSTS.E [R4+0x58008], desc[UR48][R220.64], !P2 ;  /* 0x58008000dc047fae */ /* 0x004fe8000d121870 */
[----:B------:R-:W-:Y:S04]  /*f7a0*/  LDGSTS.E [R4+0x5c008], desc[UR48][R28.64], !P2 ;  /* 0x5c0080001c047fae */ /* 0x000fe8000d121870 */
[----:B------:R-:W2:Y:S04]  /*f7b0*/  LDL.64 R210, [R1+0x368] ;  /* 0x0003680001d27983 */ /* 0x000ea80000100a00 */
[----:B------:R-:W-:Y:S04]  /*f7c0*/  LDGSTS.E [R4+0x5000c], desc[UR48][R230.64], !P0 ;  /* 0x5000c000e6047fae */ /* 0x000fe8000c121870 */
[----:B------:R-:W-:Y:S04]  /*f7d0*/  LDGSTS.E [R4+0x5400c], desc[UR48][R218.64], !P0 ;  /* 0x5400c000da047fae */ /* 0x000fe8000c121870 */
[----:B------:R-:W-:Y:S04]  /*f7e0*/  LDGSTS.E [R4+0x5800c], desc[UR48][R216.64], !P0 ;  /* 0x5800c000d8047fae */ /* 0x000fe8000c121870 */
[----:B------:R-:W4:Y:S04]  /*f7f0*/  LDL.64 R220, [R1+0x230] ;  /* 0x0002300001dc7983 */ /* 0x000f280000100a00 */
[----:B------:R1:W-:Y:S04]  /*f800*/  LDGSTS.E [R4+0x5c00c], desc[UR48][R208.64], !P0 ;  /* 0x5c00c000d0047fae */ /* 0x0003e8000c121870 */
[----:B------:R-:W4:Y:S04]  /*f810*/  LDL.64 R230, [R1+0x240] ;  /* 0x0002400001e67983 */ /* 0x000f280000100a00 */
[----:B------:R-:W4:Y:S04]  /*f820*/  LDL.64 R218, [R1+0x248] ;  /* 0x0002480001da7983 */ /* 0x000f280000100a00 */
[----:B------:R-:W4:Y:S01]  /*f830*/  LDL.64 R208, [R1+0x3a8] ;  /* 0x0003a80001d07983 */ /* 0x000f220000100a00 */
[----:B-1----:R-:W-:Y:S01]  /*f840*/  VIADD R2, R22, 0xffffff70 ;  /* 0xffffff7016027836 */ /* 0x002fe20000000000 */
[----:B------:R-:W1:Y:S02]  /*f850*/  LDC R4, c[0x0][0x230] ;  /* 0x00008c00ff047b82 */ /* 0x000e640000000800 */
[----:B------:R-:W4:Y:S04]  /*f860*/  LDL.64 R216, [R1+0x250] ;  /* 0x0002500001d87983 */ /* 0x000f280000100a00 */
[----:B------:R-:W4:Y:S04]  /*f870*/  LDL.64 R28, [R1+0x6b0] ;  /* 0x0006b000011c7983 */ /* 0x000f280000100a00 */
[----:B---3--:R-:W-:Y:S01]  /*f880*/  LDGSTS.E [R5+0x40000], desc[UR48][R214.64], !P4 ;  /* 0x40000000d6057fae */ /* 0x008fe2000e121870 */
[----:B------:R-:W3:Y:S03]  /*f890*/  LDC R22, c[0x0][0x230] ;  /* 0x00008c00ff167b82 */ /* 0x000ee60000000800 */
[----:B------:R-:W-:Y:S04]  /*f8a0*/  LDGSTS.E [R5+0x44000], desc[UR48][R228.64], !P4 ;  /* 0x44000000e4057fae */ /* 0x000fe8000e121870 */
[----:B------:R-:W3:Y:S04]  /*f8b0*/  LDL.64 R214, [R1+0x468] ;  /* 0x0004680001d67983 */ /* 0x000ee80000100a00 */
[----:B------:R-:W3:Y:S04]  /*f8c0*/  LDL.64 R228, [R1+0x260] ;  /* 0x0002600001e47983 */ /* 0x000ee80000100a00 */
[----:B------:R-:W-:Y:S04]  /*f8d0*/  LDGSTS.E [R5+0x48000], desc[UR48][R212.64], !P4 ;  /* 0x48000000d4057fae */ /* 0x000fe8000e121870 */
[----:B------:R-:W-:Y:S04]  /*f8e0*/  LDGSTS.E [R5+0x4c000], desc[UR48][R226.64], !P4 ;  /* 0x4c000000e2057fae */ /* 0x000fe8000e121870 */
[----:B------:R-:W3:Y:S04]  /*f8f0*/  LDL.64 R212, [R1+0x258] ;  /* 0x0002580001d47983 */ /* 0x000ee80000100a00 */
[----:B------:R-:W3:Y:S04]  /*f900*/  LDL.64 R226, [R1+0x268] ;  /* 0x0002680001e27983 */ /* 0x000ee80000100a00 */
[----:B--2---:R-:W-:Y:S04]  /*f910*/  LDGSTS.E [R5+0x40004], desc[UR48][R210.64], !P3 ;  /* 0x40004000d2057fae */ /* 0x004fe8000d921870 */
[----:B------:R-:W-:Y:S04]  /*f920*/  LDGSTS.E [R5+0x44004], desc[UR48][R224.64], !P3 ;  /* 0x44004000e0057fae */ /* 0x000fe8000d921870 */
[----:B------:R-:W-:Y:S04]  /*f930*/  LDGSTS.E [R5+0x48004], desc[UR48][R222.64], !P3 ;  /* 0x48004000de057fae */ /* 0x000fe8000d921870 */
[----:B------:R-:W2:Y:S04]  /*f940*/  LDL.64 R210, [R1+0xa18] ;  /* 0x000a180001d27983 */ /* 0x000ea80000100a00 */
[----:B------:R-:W2:Y:S04]  /*f950*/  LDL.64 R224, [R1+0x6b8] ;  /* 0x0006b80001e07983 */ /* 0x000ea80000100a00 */
[----:B----4-:R-:W-:Y:S04]  /*f960*/  LDGSTS.E [R5+0x4c004], desc[UR48][R220.64], !P3 ;  /* 0x4c004000dc057fae */ /* 0x010fe8000d921870 */
[----:B------:R-:W4:Y:S04]  /*f970*/  LDL.64 R222, [R1+0x6c8] ;  /* 0x0006c80001de7983 */ /* 0x000f280000100a00 */
[----:B------:R-:W4:Y:S04]  /*f980*/  LDL.64 R220, [R1+0xa20] ;  /* 0x000a200001dc7983 */ /* 0x000f280000100a00 */
[----:B------:R-:W-:Y:S04]  /*f990*/  LDGSTS.E [R5+0x40008], desc[UR48][R208.64], !P6 ;  /* 0x40008000d0057fae */ /* 0x000fe8000f121870 */
[----:B------:R-:W-:Y:S01]  /*f9a0*/  LDGSTS.E [R5+0x44008], desc[UR48][R230.64], !P6 ;  /* 0x44008000e6057fae */ /* 0x000fe2000f121870 */
[----:B------:R-:W-:-:S03]  /*f9b0*/  ISETP.GE.U32.AND P5, PT, R2, 0x7fffff31, PT ;  /* 0x7fffff310200780c */ /* 0x000fc60003fa6070 */
[----:B------:R-:W4:Y:S04]  /*f9c0*/  LDL.64 R208, [R1+0x6d0] ;  /* 0x0006d00001d07983 */ /* 0x000f280000100a00 */
[----:B------:R-:W4:Y:S01]  /*f9d0*/  LDL.64 R230, [R1+0x6d8] ;  /* 0x0006d80001e67983 */ /* 0x000f220000100a00 */
[----:B------:R-:W-:Y:S02]  /*f9e0*/  VIADD R2, R21, 0xffffff6f ;  /* 0xffffff6f15027836 */ /* 0x000fe40000000000 */
[----:B------:R-:W1:Y:S01]  /*f9f0*/  LDC R21, c[0x0][0x230] ;  /* 0x00008c00ff157b82 */ /* 0x000e620000000800 */
[----:B------:R-:W-:Y:S02]  /*fa00*/  LDGSTS.E [R5+0x48008], desc[UR48][R218.64], !P6 ;  /* 0x48008000da057fae */ /* 0x000fe4000f121870 */
[----:B------:R-:W-:-:S02]  /*fa10*/  ISETP.GE.U32.AND P2, PT, R2, 0x7fffff30, PT ;  /* 0x7fffff300200780c */ /* 0x000fc40003f46070 */
[----:B------:R-:W-:Y:S01]  /*fa20*/  IADD3 R2, R20, -0x92, RZ ;  /* 0xffffff6e14027810 */ /* 0x000fe20007ffe0ff */
[----:B------:R-:W-:Y:S02]  /*fa30*/  LDGSTS.E [R5+0x4c008], desc[UR48][R216.64], !P6 ;  /* 0x4c008000d8057fae */ /* 0x000fe4000f121870 */
[----:B------:R-:W1:Y:S01]  /*fa40*/  LDC R20, c[0x0][0x230] ;  /* 0x00008c00ff147b82 */ /* 0x000e620000000800 */
[----:B------:R-:W-:Y:S01]  /*fa50*/  ISETP.GE.U32.AND P0, PT, R2, 0x7fffff2f, PT ;  /* 0x7fffff2f0200780c */ /* 0x000fe20003f06070 */
[----:B------:R-:W-:Y:S01]  /*fa60*/  VIADD R2, R23, 0xffffff6d ;  /* 0xffffff6d17027836 */ /* 0x000fe20000000000 */
[----:B------:R-:W4:Y:S04]  /*fa70*/  LDL.64 R218, [R1+0xa28] ;  /* 0x000a280001da7983 */ /* 0x000f280000100a00 */
[----:B------:R-:W-:Y:S01]  /*fa80*/  ISETP.GE.U32.AND P4, PT, R2, 0x7fffff2e, PT ;  /* 0x7fffff2e0200780c */ /* 0x000fe20003f86070 */
[----:B------:R-:W-:Y:S01]  /*fa90*/  VIADD R2, R3, 0xffffff53 ;  /* 0xffffff5303027836 */ /* 0x000fe20000000000 */
[----:B------:R-:W1:Y:S01]  /*faa0*/  LDC R23, c[0x0][0x230] ;  /* 0x00008c00ff177b82 */ /* 0x000e620000000800 */
[----:B------:R-:W4:Y:S03]  /*fab0*/  LDL.64 R216, [R1+0x6e8] ;  /* 0x0006e80001d87983 */ /* 0x000f260000100a00 */
[----:B------:R-:W-:Y:S01]  /*fac0*/  ISETP.GE.U32.AND P3, PT, R2, 0x7fffff14, PT ;  /* 0x7fffff140200780c */ /* 0x000fe20003f66070 */
[----:B---3--:R-:W-:-:S03]  /*fad0*/  VIADD R2, R22, 0xffffff52 ;  /* 0xffffff5216027836 */ /* 0x008fc60000000000 */
[----:B------:R-:W3:Y:S02]  /*fae0*/  LDC R3, c[0x0][0x230] ;  /* 0x00008c00ff037b82 */ /* 0x000ee40000000800 */
[----:B------:R-:W-:Y:S01]  /*faf0*/  ISETP.GE.U32.AND P6, PT, R2, 0x7fffff13, PT ;  /* 0x7fffff130200780c */ /* 0x000fe20003fc6070 */
[----:B------:R-:W-:Y:S05]  /*fb00*/  LDGSTS.E [R5+0x4000c], desc[UR48][R214.64], !P5 ;  /* 0x4000c000d6057fae */ /* 0x000fea000e921870 */
[----:B------:R-:W3:Y:S01]  /*fb10*/  LDC R22, c[0x0][0x230] ;  /* 0x00008c00ff167b82 */ /* 0x000ee20000000800 */
[----:B------:R-:W3:Y:S04]  /*fb20*/  LDL.64 R214, [R1+0x6f0] ;  /* 0x0006f00001d67983 */ /* 0x000ee80000100a00 */
[----:B------:R-:W-:Y:S04]  /*fb30*/  LDGSTS.E [R5+0x4400c], desc[UR48][R212.64], !P5 ;  /* 0x4400c000d4057fae */ /* 0x000fe8000e921870 */
[----:B------:R-:W-:Y:S04]  /*fb40*/  LDGSTS.E [R5+0x4800c], desc[UR48][R228.64], !P5 ;  /* 0x4800c000e4057fae */ /* 0x000fe8000e921870 */
[----:B------:R-:W-:Y:S04]  /*fb50*/  LDGSTS.E [R5+0x4c00c], desc[UR48][R226.64], !P5 ;  /* 0x4c00c000e2057fae */ /* 0x000fe8000e921870 */
[----:B------:R-:W3:Y:S04]  /*fb60*/  LDL.64 R212, [R1+0x6f8] ;  /* 0x0006f80001d47983 */ /* 0x000ee80000100a00 */
[----:B------:R-:W3:Y:S04]  /*fb70*/  LDL.64 R228, [R1+0x700] ;  /* 0x0007000001e47983 */ /* 0x000ee80000100a00 */
[----:B------:R-:W3:Y:S04]  /*fb80*/  LDL.64 R226, [R1+0x708] ;  /* 0x0007080001e27983 */ /* 0x000ee80000100a00 */
[----:B--2---:R-:W-:Y:S04]  /*fb90*/  LDGSTS.E [R5+0x50000], desc[UR48][R210.64], !P3 ;  /* 0x50000000d2057fae */ /* 0x004fe8000d921870 */
[----:B------:R-:W-:Y:S04]  /*fba0*/  LDGSTS.E [R5+0x54000], desc[UR48][R28.64], !P3 ;  /* 0x540000001c057fae */ /* 0x000fe8000d921870 */
[----:B------:R-:W-:Y:S04]  /*fbb0*/  LDGSTS.E [R5+0x58000], desc[UR48][R224.64], !P3 ;  /* 0x58000000e0057fae */ /* 0x000fe8000d921870 */
[----:B----4-:R-:W-:Y:S04]  /*fbc0*/  LDGSTS.E [R5+0x5c000], desc[UR48][R222.64], !P3 ;  /* 0x5c000000de057fae */ /* 0x010fe8000d921870 */
[----:B------:R-:W2:Y:S04]  /*fbd0*/  LDL.64 R210, [R1+0x710] ;  /* 0x0007100001d27983 */ /* 0x000ea80000100a00 */
        /* <DEDUP_REMOVED lines=8> */
[----:B------:R-:W2:Y:S01]  /*fc60*/  LDL.LU.64 R8, [R1+0xbb8] ;  /* 0x000bb80001087983 */ /* 0x000ea20000300a00 */
[----:B-1----:R-:W-:-:S02]  /*fc70*/  IADD3 R2, R20, -0xaf, RZ ;  /* 0xffffff5114027810 */ /* 0x002fc40007ffe0ff */
[----:B------:R-:W1:Y:S02]  /*fc80*/  LDC R20, c[0x0][0x230] ;  /* 0x00008c00ff147b82 */ /* 0x000e640000000800 */
[----:B------:R-:W-:Y:S01]  /*fc90*/  ISETP.GE.U32.AND P5, PT, R2, 0x7fffff12, PT ;  /* 0x7fffff120200780c */ /* 0x000fe20003fa6070 */
[----:B------:R-:W-:-:S05]  /*fca0*/  VIADD R2, R17, 0xffffff50 ;  /* 0xffffff5011027836 */ /* 0x000fca0000000000 */
[----:B------:R-:W-:-:S07]  /*fcb0*/  ISETP.GE.U32.AND P3, PT, R2, 0x7fffff11, PT ;  /* 0x7fffff110200780c */ /* 0x000fce0003f66070 */
[----:B------:R-:W-:Y:S01]  /*fcc0*/  LDGSTS.E [R5+0x50008], desc[UR48][R218.64], !P5 ;  /* 0x50008000da057fae */ /* 0x000fe2000e921870 */
[----:B------:R-:W1:Y:S03]  /*fcd0*/  LDC R17, c[0x0][0x230] ;  /* 0x00008c00ff117b82 */ /* 0x000e660000000800 */
[----:B------:R-:W-:Y:S04]  /*fce0*/  LDGSTS.E [R5+0x54008], desc[UR48][R216.64], !P5 ;  /* 0x54008000d8057fae */ /* 0x000fe8000e921870 */
[----:B------:R-:W4:Y:S04]  /*fcf0*/  LDL.64 R218, [R1+0x4e0] ;  /* 0x0004e00001da7983 */ /* 0x000f280000100a00 */
[----:B------:R-:W4:Y:S04]  /*fd00*/  LDL.64 R216, [R1+0x290] ;  /* 0x0002900001d87983 */ /* 0x000f280000100a00 */
[----:B---3--:R-:W-:Y:S04]  /*fd10*/  LDGSTS.E [R5+0x58008], desc[UR48][R214.64], !P5 ;  /* 0x58008000d6057fae */ /* 0x008fe8000e921870 */
[----:B------:R-:W3:Y:S04]  /*fd20*/  LDL.64 R214, [R1+0x298] ;  /* 0x0002980001d67983 */ /* 0x000ee80000100a00 */
[----:B------:R-:W-:Y:S04]  /*fd30*/  LDGSTS.E [R5+0x5c008], desc[UR48][R212.64], !P5 ;  /* 0x5c008000d4057fae */ /* 0x000fe8000e921870 */
[----:B------:R-:W3:Y:S04]  /*fd40*/  LDL.64 R212, [R1+0x2a0] ;  /* 0x0002a00001d47983 */ /* 0x000ee80000100a00 */
[----:B--2---:R-:W-:Y:S04]  /*fd50*/  LDGSTS.E [R5+0x5000c], desc[UR48][R8.64], !P3 ;  /* 0x5000c00008057fae */ /* 0x004fe8000d921870 */
[----:B------:R-:W-:Y:S04]  /*fd60*/  LDGSTS.E [R5+0x5400c], desc[UR48][R228.64], !P3 ;  /* 0x5400c000e4057fae */ /* 0x000fe8000d921870 */
[----:B------:R-:W-:Y:S04]  /*fd70*/  LDGSTS.E [R5+0x5800c], desc[UR48][R226.64], !P3 ;  /* 0x5800c000e2057fae */ /* 0x000fe8000d921870 */
[----:B------:R-:W4:Y:S04]  /*fd80*/  LDL.LU.64 R8, [R1+0xbb0] ;  /* 0x000bb00001087983 */ /* 0x000f280000300a00 */
[----:B------:R-:W2:Y:S04]  /*fd90*/  LDL.64 R36, [R1+0x508] ;  /* 0x0005080001247983 */ /* 0x000ea80000100a00 */
[----:B------:R1:W-:Y:S04]  /*fda0*/  LDGSTS.E [R5+0x5c00c], desc[UR48][R210.64], !P3 ;  /* 0x5c00c000d2057fae */ /* 0x0003e8000d921870 */
[----:B------:R-:W2:Y:S04]  /*fdb0*/  LDL.64 R34, [R1+0x2b0] ;  /* 0x0002b00001227983 */ /* 0x000ea80000100a00 */
[----:B------:R-:W2:Y:S04]  /*fdc0*/  LDL.64 R32, [R1+0x2c0] ;  /* 0x0002c00001207983 */ /* 0x000ea80000100a00 */
[----:B------:R-:W2:Y:S01]  /*fdd0*/  LDL.64 R210, [R1+0x2b8] ;  /* 0x0002b80001d27983 */ /* 0x000ea20000100a00 */
[----:B------:R-:W-:Y:S01]  /*fde0*/  VIADD R2, R23, 0xffffff6c ;  /* 0xffffff6c17027836 */ /* 0x000fe20000000000 */
[----:B-1----:R-:W1:Y:S02]  /*fdf0*/  LDC R5, c[0x0][0x230] ;  /* 0x00008c00ff057b82 */ /* 0x002e640000000800 */
[----:B------:R-:W2:Y:S04]  /*fe00*/  LDL.64 R30, [R1+0x530] ;  /* 0x00053000011e7983 */ /* 0x000ea80000100a00 */
[----:B------:R-:W2:Y:S04]  /*fe10*/  LDL.64 R28, [R1+0x2c8] ;  /* 0x0002c800011c7983 */ /* 0x000ea80000100a00 */
[----:B------:R-:W2:Y:S04]  /*fe20*/  LDL.64 R230, [R1+0x2d0] ;  /* 0x0002d00001e67983 */ /* 0x000ea80000100a00 */
[----:B------:R-:W2:Y:S04]  /*fe30*/  LDL.64 R228, [R1+0xa38] ;  /* 0x000a380001e47983 */ /* 0x000ea80000100a00 */
[----:B------:R-:W2:Y:S04]  /*fe40*/  LDL.64 R226, [R1+0x720] ;  /* 0x0007200001e27983 */ /* 0x000ea80000100a00 */
[----:B----4-:R-:W-:Y:S04]  /*fe50*/  LDGSTS.E [R8+0x40000], desc[UR48][R224.64], !P2 ;  /* 0x40000000e0087fae */ /* 0x010fe8000d121870 */
[----:B------:R-:W-:Y:S04]  /*fe60*/  LDGSTS.E [R8+0x44000], desc[UR48][R222.64], !P2 ;  /* 0x44000000de087fae */ /* 0x000fe8000d121870 */
[----:B------:R-:W-:Y:S04]  /*fe70*/  LDGSTS.E [R8+0x48000], desc[UR48][R220.64], !P2 ;  /* 0x48000000dc087fae */ /* 0x000fe8000d121870 */
[----:B------:R-:W-:Y:S01]  /*fe80*/  LDGSTS.E [R8+0x4c000], desc[UR48][R208.64], !P2 ;  /* 0x4c000000d0087fae */ /* 0x000fe2000d121870 */
[----:B------:R-:W-:-:S03]  /*fe90*/  ISETP.GE.U32.AND P6, PT, R2, 0x7fffff2d, PT ;  /* 0x7fffff2d0200780c */ /* 0x000fc60003fc6070 */
[----:B------:R-:W4:Y:S04]  /*fea0*/  LDL.64 R224, [R1+0x728] ;  /* 0x0007280001e07983 */ /* 0x000f280000100a00 */
[----:B------:R-:W4:Y:S04]  /*feb0*/  LDL.64 R222, [R1+0x730] ;  /* 0x0007300001de7983 */ /* 0x000f280000100a00 */
[----:B------:R-:W4:Y:S04]  /*fec0*/  LDL.64 R208, [R1+0x2d8] ;  /* 0x0002d80001d07983 */ /* 0x000f280000100a00 */
[----:B------:R-:W-:Y:S04]  /*fed0*/  LDGSTS.E [R8+0x40004], desc[UR48][R218.64], !P0 ;  /* 0x40004000da087fae */ /* 0x000fe8000c121870 */
[----:B------:R-:W-:Y:S04]  /*fee0*/  LDGSTS.E [R8+0x44004], desc[UR48][R216.64], !P0 ;  /* 0x44004000d8087fae */ /* 0x000fe8000c121870 */
[----:B---3--:R-:W-:Y:S04]  /*fef0*/  LDGSTS.E [R8+0x48004], desc[UR48][R214.64], !P0 ;  /* 0x48004000d6087fae */ /* 0x008fe8000c121870 */
[----:B------:R-:W-:Y:S04]  /*ff00*/  LDGSTS.E [R8+0x4c004], desc[UR48][R212.64], !P0 ;  /* 0x4c004000d4087fae */ /* 0x000fe8000c121870 */
[----:B------:R-:W3:Y:S04]  /*ff10*/  LDL.64 R220, [R1+0xa40] ;  /* 0x000a400001dc7983 */ /* 0x000ee80000100a00 */
[----:B--2---:R-:W-:Y:S04]  /*ff20*/  LDGSTS.E [R8+0x40008], desc[UR48][R36.64], !P4 ;  /* 0x4000800024087fae */ /* 0x004fe8000e121870 */
        /* <DEDUP_REMOVED lines=10> */
[----:B------:R-:W-:Y:S01]  /*ffd0*/  LDGSTS.E [R8+0x4800c], desc[UR48][R230.64], !P6 ;  /* 0x4800c000e6087fae */ /* 0x000fe2000f121870 */
[----:B------:R-:W-:-:S02]  /*ffe0*/  VIADD R2, R4, 0xffffff6b ;  /* 0xffffff6b04027836 */ /* 0x000fc40000000000 */
[----:B------:R-:W1:Y:S01]  /*fff0*/  LDC R4, c[0x0][0x230] ;  /* 0x00008c00ff047b82 */ /* 0x000e620000000800 */
[----:B------:R-:W2:Y:S04]  /*10000*/  LDL.64 R34, [R1+0x2e0] ;  /* 0x0002e00001227983 */ /* 0x000ea80000100a00 */
[----:B------:R-:W2:Y:S04]  /*10010*/  LDL.64 R32, [R1+0x2e8] ;  /* 0x0002e80001207983 */ /* 0x000ea80000100a00 */
[----:B----4-:R-:W-:Y:S04]  /*10020*/  LDGSTS.E [R8+0x4c00c], desc[UR48][R208.64], !P6 ;  /* 0x4c00c000d0087fae */ /* 0x010fe8000f121870 */
[----:B------:R-:W4:Y:S01]  /*10030*/  LDL.64 R208, [R1+0xa50] ;  /* 0x000a500001d07983 */ /* 0x000f220000100a00 */
[----:B------:R-:W-:-:S02]  /*10040*/  ISETP.GE.U32.AND P5, PT, R2, 0x7fffff2c, PT ;  /* 0x7fffff2c0200780c */ /* 0x000fc40003fa6070 */
[----:B------:R-:W-:Y:S02]  /*10050*/  IADD3 R2, R3, -0x96, RZ ;  /* 0xffffff6a03027810 */ /* 0x000fe40007ffe0ff */
[----:B------:R-:W3:Y:S02]  /*10060*/  LDC R3, c[0x0][0x230] ;  /* 0x00008c00ff037b82 */ /* 0x000ee40000000800 */
[----:B------:R-:W-:Y:S01]  /*10070*/  ISETP.GE.U32.AND P3, PT, R2, 0x7fffff2b, PT ;  /* 0x7fffff2b0200780c */ /* 0x000fe20003f66070 */
[----:B------:R-:W-:-:S05]  /*10080*/  VIADD R2, R21, 0xffffff69 ;  /* 0xffffff6915027836 */ /* 0x000fca0000000000 */
[----:B------:R-:W-:Y:S01]  /*10090*/  ISETP.GE.U32.AND P2, PT, R2, 0x7fffff2a, PT ;  /* 0x7fffff2a0200780c */ /* 0x000fe20003f46070 */
[----:B------:R-:W-:Y:S01]  /*100a0*/  VIADD R2, R20, 0xffffff4f ;  /* 0xffffff4f14027836 */ /* 0x000fe20000000000 */
[----:B------:R-:W4:Y:S04]  /*100b0*/  LDC R21, c[0x0][0x230] ;  /* 0x00008c00ff157b82 */ /* 0x000f280000000800 */
[----:B------:R-:W-:Y:S01]  /*100c0*/  ISETP.GE.U32.AND P0, PT, R2, 0x7fffff10, PT ;  /* 0x7fffff100200780c */ /* 0x000fe20003f06070 */
[----:B------:R-:W-:-:S03]  /*100d0*/  VIADD R2, R22, 0xffffff4e ;  /* 0xffffff4e16027836 */ /* 0x000fc60000000000 */
[----:B------:R-:W4:Y:S02]  /*100e0*/  LDC R20, c[0x0][0x230] ;  /* 0x00008c00ff147b82 */ /* 0x000f240000000800 */
[----:B------:R-:W-:Y:S02]  /*100f0*/  ISETP.GE.U32.AND P4, PT, R2, 0x7fffff0f, PT ;  /* 0x7fffff0f0200780c */ /* 0x000fe40003f86070 */
[----:B-1----:R-:W-:-:S04]  /*10100*/  IADD3 R2, R4, -0xb3, RZ ;  /* 0xffffff4d04027810 */ /* 0x002fc80007ffe0ff */
[----:B------:R-:W-:Y:S01]  /*10110*/  ISETP.GE.U32.AND P6, PT, R2, 0x7fffff0e, PT ;  /* 0x7fffff0e0200780c */ /* 0x000fe20003fc6070 */
[----:B---3--:R-:W-:Y:S01]  /*10120*/  VIADD R2, R3, 0xffffff4c ;  /* 0xffffff4c03027836 */ /* 0x008fe20000000000 */
[----:B------:R-:W-:Y:S01]  /*10130*/  LDGSTS.E [R8+0x50000], desc[UR48][R228.64], !P0 ;  /* 0x50000000e4087fae */ /* 0x000fe2000c121870 */
[----:B------:R-:W1:Y:S03]  /*10140*/  LDC R22, c[0x0][0x230] ;  /* 0x00008c00ff167b82 */ /* 0x000e660000000800 */
[----:B------:R-:W-:Y:S04]  /*10150*/  LDGSTS.E [R8+0x54000], desc[UR48][R226.64], !P0 ;  /* 0x54000000e2087fae */ /* 0x000fe8000c121870 */
[----:B------:R-:W-:Y:S01]  /*10160*/  LDGSTS.E [R8+0x58000], desc[UR48][R224.64], !P0 ;  /* 0x58000000e0087fae */ /* 0x000fe2000c121870 */
[----:B------:R-:W3:Y:S03]  /*10170*/  LDC R4, c[0x0][0x230] ;  /* 0x00008c00ff047b82 */ /* 0x000ee60000000800 */
[----:B------:R-:W-:Y:S01]  /*10180*/  LDGSTS.E [R8+0x5c000], desc[UR48][R222.64], !P0 ;  /* 0x5c000000de087fae */ /* 0x000fe2000c121870 */
[----:B------:R-:W-:-:S03]  /*10190*/  ISETP.GE.U32.AND P0, PT, R2, 0x7fffff0d, PT ;  /* 0x7fffff0d0200780c */ /* 0x000fc60003f06070 */
[----:B------:R-:W-:Y:S01]  /*101a0*/  LDGSTS.E [R8+0x50004], desc[UR48][R220.64], !P4 ;  /* 0x50004000dc087fae */ /* 0x000fe2000e121870 */
[----:B------:R-:W3:Y:S03]  /*101b0*/  LDC R3, c[0x0][0x230] ;  /* 0x00008c00ff037b82 */ /* 0x000ee60000000800 */
[----:B--2---:R-:W-:Y:S04]  /*101c0*/  LDGSTS.E [R8+0x54004], desc[UR48][R218.64], !P4 ;  /* 0x54004000da087fae */ /* 0x004fe8000e121870 */
[----:B------:R-:W-:Y:S04]  /*101d0*/  LDGSTS.E [R8+0x58004], desc[UR48][R216.64], !P4 ;  /* 0x58004000d8087fae */ /* 0x000fe8000e121870 */
[----:B------:R-:W-:Y:S04]  /*101e0*/  LDGSTS.E [R8+0x5c004], desc[UR48][R214.64], !P4 ;  /* 0x5c004000d6087fae */ /* 0x000fe8000e121870 */
[----:B------:R-:W-:Y:S04]  /*101f0*/  LDGSTS.E [R8+0x50008], desc[UR48][R212.64], !P6 ;  /* 0x50008000d4087fae */ /* 0x000fe8000f121870 */
[----:B------:R-:W-:Y:S04]  /*10200*/  LDGSTS.E [R8+0x54008], desc[UR48][R210.64], !P6 ;  /* 0x54008000d2087fae */ /* 0x000fe8000f121870 */
[----:B------:R-:W2:Y:S04]  /*10210*/  LDL.64 R214, [R1+0x558] ;  /* 0x0005580001d67983 */ /* 0x000ea80000100a00 */
[----:B------:R-:W3:Y:S04]  /*10220*/  LDL.64 R212, [R1+0x2f0] ;  /* 0x0002f00001d47983 */ /* 0x000ee80000100a00 */
[----:B------:R-:W-:Y:S04]  /*10230*/  LDGSTS.E [R8+0x58008], desc[UR48][R250.64], !P6 ;  /* 0x58008000fa087fae */ /* 0x000fe8000f121870 */
[----:B------:R-:W-:Y:S04]  /*10240*/  LDGSTS.E [R8+0x5c008], desc[UR48][R206.64], !P6 ;  /* 0x5c008000ce087fae */ /* 0x000fe8000f121870 */
[----:B------:R-:W3:Y:S04]  /*10250*/  LDL.LU.64 R250, [R1+0xba8] ;  /* 0x000ba80001fa7983 */ /* 0x000ee80000300a00 */
[----:B------:R-:W3:Y:S04]  /*10260*/  LDL.LU.64 R206, [R1+0xba0] ;  /* 0x000ba00001ce7983 */ /* 0x000ee80000300a00 */
[----:B------:R-:W3:Y:S04]  /*10270*/  LDL.64 R30, [R1+0x578] ;  /* 0x00057800011e7983 */ /* 0x000ee80000100a00 */
[----:B------:R-:W3:Y:S04]  /*10280*/  LDL.64 R28, [R1+0x300] ;  /* 0x00030000011c7983 */ /* 0x000ee80000100a00 */
[----:B------:R-:W3:Y:S04]  /*10290*/  LDL.64 R230, [R1+0x308] ;  /* 0x0003080001e67983 */ /* 0x000ee80000100a00 */
[----:B------:R-:W3:Y:S04]  /*102a0*/  LDL.64 R228, [R1+0x310] ;  /* 0x0003100001e47983 */ /* 0x000ee80000100a00 */
[----:B----4-:R-:W-:Y:S04]  /*102b0*/  LDGSTS.E [R8+0x5000c], desc[UR48][R208.64], !P0 ;  /* 0x5000c000d0087fae */ /* 0x010fe8000c121870 */
[----:B------:R-:W-:Y:S04]  /*102c0*/  LDGSTS.E [R8+0x5400c], desc[UR48][R248.64], !P0 ;  /* 0x5400c000f8087fae */ /* 0x000fe8000c121870 */
[----:B------:R-:W-:Y:S04]  /*102d0*/  LDGSTS.E [R8+0x5800c], desc[UR48][R14.64], !P0 ;  /* 0x5800c0000e087fae */ /* 0x000fe8000c121870 */
[----:B------:R4:W-:Y:S04]  /*102e0*/  LDGSTS.E [R8+0x5c00c], desc[UR48][R194.64], !P0 ;  /* 0x5c00c000c2087fae */ /* 0x0009e8000c121870 */
[----:B------:R-:W3:Y:S04]  /*102f0*/  LDL.LU.64 R248, [R1+0xb98] ;  /* 0x000b980001f87983 */ /* 0x000ee80000300a00 */
[----:B------:R-:W3:Y:S04]  /*10300*/  LDL.64 R226, [R1+0x590] ;  /* 0x0005900001e27983 */ /* 0x000ee80000100a00 */
[----:B------:R-:W3:Y:S01]  /*10310*/  LDL.64 R224, [R1+0x318] ;  /* 0x0003180001e07983 */ /* 0x000ee20000100a00 */
[----:B------:R-:W-:Y:S01]  /*10320*/  VIADD R2, R17, 0xffffff68 ;  /* 0xffffff6811027836 */ /* 0x000fe20000000000 */
[----:B----4-:R-:W4:Y:S02]  /*10330*/  LDC R8, c[0x0][0x230] ;  /* 0x00008c00ff087b82 */ /* 0x010f240000000800 */
[----:B------:R-:W4:Y:S04]  /*10340*/  LDL.64 R222, [R1+0x320] ;  /* 0x0003200001de7983 */ /* 0x000f280000100a00 */
[----:B------:R-:W4:Y:S02]  /*10350*/  LDL.64 R220, [R1+0x328] ;  /* 0x0003280001dc7983 */ /* 0x000f240000100a00 */
[----:B------:R-:W1:Y:S02]  /*10360*/  LDC R17, c[0x0][0x230] ;  /* 0x00008c00ff117b82 */ /* 0x000e640000000800 */
[----:B------:R-:W2:Y:S04]  /*10370*/  LDL.LU.64 R14, [R1+0xb90] ;  /* 0x000b9000010e7983 */ /* 0x000ea80000300a00 */
[----:B------:R-:W4:Y:S04]  /*10380*/  LDL.LU.64 R194, [R1+0xb88] ;  /* 0x000b880001c27983 */ /* 0x000f280000300a00 */
[----:B------:R-:W4:Y:S04]  /*10390*/  LDL.64 R218, [R1+0x5e0] ;  /* 0x0005e00001da7983 */ /* 0x000f280000100a00 */
[----:B------:R-:W4:Y:S04]  /*103a0*/  LDL.64 R216, [R1+0x330] ;  /* 0x0003300001d87983 */ /* 0x000f280000100a00 */
[----:B------:R-:W4:Y:S04]  /*103b0*/  LDL.64 R210, [R1+0x338] ;  /* 0x0003380001d27983 */ /* 0x000f280000100a00 */
[----:B------:R-:W4:Y:S01]  /*103c0*/  LDL.64 R208, [R1+0x340] ;  /* 0x0003400001d07983 */ /* 0x000f220000100a00 */
[----:B------:R-:W-:Y:S01]  /*103d0*/  ISETP.GE.U32.AND P4, PT, R2, 0x7fffff29, PT ;  /* 0x7fffff290200780c */ /* 0x000fe20003f86070 */
[----:B------:R-:W-:-:S02]  /*103e0*/  VIADD R2, R5, 0xffffff67 ;  /* 0xffffff6705027836 */ /* 0x000fc40000000000 */
[----:B------:R-:W1:Y:S03]  /*103f0*/  LDC R5, c[0x0][0x230] ;  /* 0x00008c00ff057b82 */ /* 0x000e660000000800 */
[----:B------:R-:W-:Y:S01]  /*10400*/  ISETP.GE.U32.AND P6, PT, R2, 0x7fffff28, PT ;  /* 0x7fffff280200780c */ /* 0x000fe20003fc6070 */
[----:B--2---:R-:W-:Y:S04]  /*10410*/  LDGSTS.E [R14+0x40000], desc[UR48][R214.64], !P5 ;  /* 0x40000000d60e7fae */ /* 0x004fe8000e921870 */
[----:B------:R-:W-:Y:S04]  /*10420*/  LDGSTS.E [R14+0x44000], desc[UR48][R34.64], !P5 ;  /* 0x44000000220e7fae */ /* 0x000fe8000e921870 */
[----:B------:R-:W-:Y:S04]  /*10430*/  LDGSTS.E [R14+0x48000], desc[UR48][R32.64], !P5 ;  /* 0x48000000200e7fae */ /* 0x000fe8000e921870 */
[----:B------:R-:W2:Y:S04]  /*10440*/  LDL.64 R214, [R1+0xa58] ;  /* 0x000a580001d67983 */ /* 0x000ea80000100a00 */
[----:B---3--:R-:W-:Y:S04]  /*10450*/  LDGSTS.E [R14+0x4c000], desc[UR48][R212.64], !P5 ;  /* 0x4c000000d40e7fae */ /* 0x008fe8000e921870 */
[----:B------:R-:W-:Y:S04]  /*10460*/  LDGSTS.E [R14+0x40004], desc[UR48][R30.64], !P3 ;  /* 0x400040001e0e7fae */ /* 0x000fe8000d921870 */
[----:B------:R-:W-:Y:S04]  /*10470*/  LDGSTS.E [R14+0x44004], desc[UR48][R28.64], !P3 ;  /* 0x440040001c0e7fae */ /* 0x000fe8000d921870 */
[----:B------:R-:W-:Y:S04]  /*10480*/  LDGSTS.E [R14+0x48004], desc[UR48][R230.64], !P3 ;  /* 0x48004000e60e7fae */ /* 0x000fe8000d921870 */
[----:B------:R-:W-:Y:S04]  /*10490*/  LDGSTS.E [R14+0x4c004], desc[UR48][R228.64], !P3 ;  /* 0x4c004000e40e7fae */ /* 0x000fe8000d921870 */
[----:B------:R-:W-:Y:S04]  /*104a0*/  LDGSTS.E [R14+0x40008], desc[UR48][R226.64], !P2 ;  /* 0x40008000e20e7fae */ /* 0x000fe8000d121870 */
[----:B------:R-:W-:Y:S04]  /*104b0*/  LDGSTS.E [R14+0x44008], desc[UR48][R224.64], !P2 ;  /* 0x44008000e00e7fae */ /* 0x000fe8000d121870 */
[----:B------:R-:W3:Y:S04]  /*104c0*/  LDL.64 R212, [R1+0xa60] ;  /* 0x000a600001d47983 */ /* 0x000ee80000100a00 */
[----:B----4-:R-:W-:Y:S04]  /*104d0*/  LDGSTS.E [R14+0x48008], desc[UR48][R222.64], !P2 ;  /* 0x48008000de0e7fae */ /* 0x010fe8000d121870 */
[----:B------:R-:W-:Y:S04]  /*104e0*/  LDGSTS.E [R14+0x4c008], desc[UR48][R220.64], !P2 ;  /* 0x4c008000dc0e7fae */ /* 0x000fe8000d121870 */
[----:B------:R-:W-:Y:S04]  /*104f0*/  LDGSTS.E [R14+0x4000c], desc[UR48][R218.64], !P4 ;  /* 0x4000c000da0e7fae */ /* 0x000fe8000e121870 */
[----:B------:R-:W-:Y:S04]  /*10500*/  LDGSTS.E [R14+0x4400c], desc[UR48][R216.64], !P4 ;  /* 0x4400c000d80e7fae */ /* 0x000fe8000e121870 */
[----:B------:R-:W-:Y:S04]  /*10510*/  LDGSTS.E [R14+0x4800c], desc[UR48][R210.64], !P4 ;  /* 0x4800c000d20e7fae */ /* 0x000fe8000e121870 */
[----:B------:R-:W-:Y:S04]  /*10520*/  LDGSTS.E [R14+0x4c00c], desc[UR48][R208.64], !P4 ;  /* 0x4c00c000d00e7fae */ /* 0x000fe8000e121870 */
[----:B------:R-:W4:Y:S04]  /*10530*/  LDL.64 R210, [R1+0xa68] ;  /* 0x000a680001d27983 */ /* 0x000f280000100a00 */
[----:B------:R-:W4:Y:S01]  /*10540*/  LDL.64 R208, [R1+0xa70] ;  /* 0x000a700001d07983 */ /* 0x000f220000100a00 */
[----:B------:R-:W-:-:S02]  /*10550*/  IADD3 R2, R20, -0x9a, RZ ;  /* 0xffffff6614027810 */ /* 0x000fc40007ffe0ff */
[----:B------:R-:W2:Y:S02]  /*10560*/  LDC R20, c[0x0][0x230] ;  /* 0x00008c00ff147b82 */ /* 0x000ea40000000800 */
[----:B------:R-:W-:Y:S01]  /*10570*/  ISETP.GE.U32.AND P0, PT, R2, 0x7fffff27, PT ;  /* 0x7fffff270200780c */ /* 0x000fe20003f06070 */
[----:B-1----:R-:W-:-:S05]  /*10580*/  VIADD R2, R22, 0xffffff65 ;  /* 0xffffff6516027836 */ /* 0x002fca0000000000 */
[----:B------:R-:W-:Y:S01]  /*10590*/  ISETP.GE.U32.AND P5, PT, R2, 0x7fffff26, PT ;  /* 0x7fffff260200780c */ /* 0x000fe20003fa6070 */
[----:B------:R-:W-:Y:S02]  /*105a0*/  VIADD R2, R21, 0xffffff4b ;  /* 0xffffff4b15027836 */ /* 0x000fe40000000000 */
[----:B------:R-:W1:Y:S03]  /*105b0*/  LDC R21, c[0x0][0x230] ;  /* 0x00008c00ff157b82 */ /* 0x000e660000000800 */
[----:B------:R-:W-:Y:S01]  /*105c0*/  ISETP.GE.U32.AND P3, PT, R2, 0x7fffff0c, PT ;  /* 0x7fffff0c0200780c */ /* 0x000fe20003f66070 */
[----:B------:R-:W-:-:S04]  /*105d0*/  VIADD R2, R4, 0xffffff4a ;  /* 0xffffff4a04027836 */ /* 0x000fc80000000000 */
[----:B------:R-:W1:Y:S01]  /*105e0*/  LDC R4, c[0x0][0x230] ;  /* 0x00008c00ff047b82 */ /* 0x000e620000000800 */
[----:B------:R-:W-:Y:S02]  /*105f0*/  ISETP.GE.U32.AND P2, PT, R2, 0x7fffff0b, PT ;  /* 0x7fffff0b0200780c */ /* 0x000fe40003f46070 */
[----:B------:R-:W-:-:S04]  /*10600*/  IADD3 R2, R3, -0xb7, RZ ;  /* 0xffffff4903027810 */ /* 0x000fc80007ffe0ff */
[----:B------:R-:W-:Y:S01]  /*10610*/  ISETP.GE.U32.AND P4, PT, R2, 0x7fffff0a, PT ;  /* 0x7fffff0a0200780c */ /* 0x000fe20003f86070 */
[----:B------:R-:W-:Y:S01]  /*10620*/  VIADD R2, R8, 0xffffff48 ;  /* 0xffffff4808027836 */ /* 0x000fe20000000000 */
[----:B--2---:R-:W-:Y:S01]  /*10630*/  LDGSTS.E [R14+0x50000], desc[UR48][R214.64], !P3 ;  /* 0x50000000d60e7fae */ /* 0x004fe2000d921870 */
[----:B------:R-:W-:Y:S01]  /*10640*/  VIADD R3, R20, 0xffffff47 ;  /* 0xffffff4714037836 */ /* 0x000fe20000000000 */
[----:B------:R-:W2:Y:S02]  /*10650*/  LDC R8, c[0x0][0x230] ;  /* 0x00008c00ff087b82 */ /* 0x000ea40000000800 */
[----:B------:R-:W-:Y:S04]  /*10660*/  LDGSTS.E [R14+0x54000], desc[UR48][R236.64], !P3 ;  /* 0x54000000ec0e7fae */ /* 0x000fe8000d921870 */
[----:B------:R-:W-:Y:S02]  /*10670*/  LDGSTS.E [R14+0x58000], desc[UR48][R196.64], !P3 ;  /* 0x58000000c40e7fae */ /* 0x000fe4000d921870 */
[----:B------:R-:W2:Y:S02]  /*10680*/  LDC R20, c[0x0][0x230] ;  /* 0x00008c00ff147b82 */ /* 0x000ea40000000800 */
[----:B------:R-:W-:Y:S01]  /*10690*/  LDGSTS.E [R14+0x5c000], desc[UR48][R234.64], !P3 ;  /* 0x5c000000ea0e7fae */ /* 0x000fe2000d921870 */
[----:B------:R-:W-:-:S03]  /*106a0*/  ISETP.GE.U32.AND P3, PT, R2, 0x7fffff09, PT ;  /* 0x7fffff090200780c */ /* 0x000fc60003f66070 */
[----:B------:R-:W2:Y:S04]  /*106b0*/  LDL.LU.64 R236, [R1+0xb80] ;  /* 0x000b800001ec7983 */ /* 0x000ea80000300a00 */
[----:B------:R-:W2:Y:S04]  /*106c0*/  LDL.LU.64 R196, [R1+0xb78] ;  /* 0x000b780001c47983 */ /* 0x000ea80000300a00 */
[----:B------:R-:W2:Y:S04]  /*106d0*/  LDL.LU.64 R234, [R1+0xb70] ;  /* 0x000b700001ea7983 */ /* 0x000ea80000300a00 */
[----:B---3--:R-:W-:Y:S04]  /*106e0*/  LDGSTS.E [R14+0x50004], desc[UR48][R212.64], !P2 ;  /* 0x50004000d40e7fae */ /* 0x008fe8000d121870 */
[----:B------:R-:W-:Y:S04]  /*106f0*/  LDGSTS.E [R14+0x54004], desc[UR48][R198.64], !P2 ;  /* 0x54004000c60e7fae */ /* 0x000fe8000d121870 */
[----:B------:R-:W-:Y:S04]  /*10700*/  LDGSTS.E [R14+0x58004], desc[UR48][R200.64], !P2 ;  /* 0x58004000c80e7fae */ /* 0x000fe8000d121870 */
[----:B------:R-:W-:Y:S04]  /*10710*/  LDGSTS.E [R14+0x5c004], desc[UR48][R244.64], !P2 ;  /* 0x5c004000f40e7fae */ /* 0x000fe8000d121870 */
[----:B------:R-:W3:Y:S04]  /*10720*/  LDL.LU.64 R198, [R1+0xb68] ;  /* 0x000b680001c67983 */ /* 0x000ee80000300a00 */
[----:B------:R-:W2:Y:S04]  /*10730*/  LDL.64 R28, [R1+0x618] ;  /* 0x00061800011c7983 */ /* 0x000ea80000100a00 */
[----:B------:R-:W3:Y:S04]  /*10740*/  LDL.64 R230, [R1+0x350] ;  /* 0x0003500001e67983 */ /* 0x000ee80000100a00 */
[----:B------:R-:W3:Y:S04]  /*10750*/  LDL.64 R228, [R1+0x358] ;  /* 0x0003580001e47983 */ /* 0x000ee80000100a00 */
[----:B------:R-:W3:Y:S04]  /*10760*/  LDL.64 R226, [R1+0x360] ;  /* 0x0003600001e27983 */ /* 0x000ee80000100a00 */
[----:B------:R-:W3:Y:S04]  /*10770*/  LDL.LU.64 R200, [R1+0xb60] ;  /* 0x000b600001c87983 */ /* 0x000ee80000300a00 */
[----:B----4-:R-:W-:Y:S04]  /*10780*/  LDGSTS.E [R14+0x50008], desc[UR48][R210.64], !P4 ;  /* 0x50008000d20e7fae */ /* 0x010fe8000e121870 */
[----:B------:R-:W4:Y:S04]  /*10790*/  LDL.LU.64 R244, [R1+0xb58] ;  /* 0x000b580001f47983 */ /* 0x000f280000300a00 */
[----:B------:R-:W-:Y:S04]  /*107a0*/  LDGSTS.E [R14+0x54008], desc[UR48][R242.64], !P4 ;  /* 0x54008000f20e7fae */ /* 0x000fe8000e121870 */
[----:B------:R-:W4:Y:S04]  /*107b0*/  LDL.64 R224, [R1+0x638] ;  /* 0x0006380001e07983 */ /* 0x000f280000100a00 */
[----:B------:R-:W4:Y:S04]  /*107c0*/  LDL.64 R222, [R1+0x370] ;  /* 0x0003700001de7983 */ /* 0x000f280000100a00 */
[----:B------:R-:W4:Y:S04]  /*107d0*/  LDL.64 R220, [R1+0x378] ;  /* 0x0003780001dc7983 */ /* 0x000f280000100a00 */
[----:B------:R-:W4:Y:S04]  /*107e0*/  LDL.64 R218, [R1+0x380] ;  /* 0x0003800001da7983 */ /* 0x000f280000100a00 */
[----:B------:R-:W4:Y:S04]  /*107f0*/  LDL.64 R216, [R1+0x660] ;  /* 0x0006600001d87983 */ /* 0x000f280000100a00 */
[----:B------:R-:W4:Y:S04]  /*10800*/  LDL.64 R214, [R1+0x390] ;  /* 0x0003900001d67983 */ /* 0x000f280000100a00 */
[----:B------:R-:W4:Y:S04]  /*10810*/  LDL.64 R212, [R1+0x398] ;  /* 0x0003980001d47983 */ /* 0x000f280000100a00 */
[----:B------:R-:W-:Y:S04]  /*10820*/  LDGSTS.E [R14+0x58008], desc[UR48][R240.64], !P4 ;  /* 0x58008000f00e7fae */ /* 0x000fe8000e121870 */
[----:B------:R-:W4:Y:S04]  /*10830*/  LDL.LU.64 R242, [R1+0xb50] ;  /* 0x000b500001f27983 */ /* 0x000f280000300a00 */
[----:B------:R-:W-:Y:S04]  /*10840*/  LDGSTS.E [R14+0x5c008], desc[UR48][R192.64], !P4 ;  /* 0x5c008000c00e7fae */ /* 0x000fe8000e121870 */
[----:B------:R-:W4:Y:S04]  /*10850*/  LDL.LU.64 R240, [R1+0xb48] ;  /* 0x000b480001f07983 */ /* 0x000f280000300a00 */
[----:B------:R-:W-:Y:S04]  /*10860*/  LDGSTS.E [R14+0x5000c], desc[UR48][R208.64], !P3 ;  /* 0x5000c000d00e7fae */ /* 0x000fe8000d921870 */
[----:B------:R-:W4:Y:S04]  /*10870*/  LDL.LU.64 R192, [R1+0xb40] ;  /* 0x000b400001c07983 */ /* 0x000f280000300a00 */
[----:B------:R-:W-:Y:S04]  /*10880*/  LDGSTS.E [R14+0x5400c], desc[UR48][R184.64], !P3 ;  /* 0x5400c000b80e7fae */ /* 0x000fe8000d921870 */
[----:B------:R-:W-:Y:S04]  /*10890*/  LDGSTS.E [R14+0x5800c], desc[UR48][R246.64], !P3 ;  /* 0x5800c000f60e7fae */ /* 0x000fe8000d921870 */
[----:B------:R1:W-:Y:S04]  /*108a0*/  LDGSTS.E [R14+0x5c00c], desc[UR48][R176.64], !P3 ;  /* 0x5c00c000b00e7fae */ /* 0x0003e8000d921870 */
[----:B------:R-:W4:Y:S04]  /*108b0*/  LDL.LU.64 R184, [R1+0xb38] ;  /* 0x000b380001b87983 */ /* 0x000f280000300a00 */
[----:B------:R-:W4:Y:S04]  /*108c0*/  LDL.LU.64 R246, [R1+0xb30] ;  /* 0x000b300001f67983 */ /* 0x000f280000300a00 */
[----:B------:R-:W4:Y:S01]  /*108d0*/  LDL.64 R210, [R1+0x678] ;  /* 0x0006780001d27983 */ /* 0x000f220000100a00 */
[----:B------:R-:W-:Y:S01]  /*108e0*/  VIADD R2, R17, 0xffffff64 ;  /* 0xffffff6411027836 */ /* 0x000fe20000000000 */
[----:B------:R-:W-:Y:S01]  /*108f0*/  ISETP.GE.U32.AND P4, PT, R3, 0x7fffff08, PT ;  /* 0x7fffff080300780c */ /* 0x000fe20003f86070 */
[----:B-1----:R-:W1:Y:S01]  /*10900*/  LDC R14, c[0x0][0x230] ;  /* 0x00008c00ff0e7b82 */ /* 0x002e620000000800 */
[----:B------:R-:W4:Y:S04]  /*10910*/  LDL.LU.64 R176, [R1+0xb28] ;  /* 0x000b280001b07983 */ /* 0x000f280000300a00 */
[----:B------:R-:W4:Y:S01]  /*10920*/  LDL.64 R208, [R1+0xa78] ;  /* 0x000a780001d07983 */ /* 0x000f220000100a00 */
[----:B------:R-:W-:-:S03]  /*10930*/  ISETP.GE.U32.AND P2, PT, R2, 0x7fffff25, PT ;  /* 0x7fffff250200780c */ /* 0x000fc60003f46070 */
[----:B--2---:R-:W-:Y:S01]  /*10940*/  LDGSTS.E [R15+0x40000], desc[UR48][R28.64], !P6 ;  /* 0x400000001c0f7fae */ /* 0x004fe2000f121870 */
[----:B------:R-:W2:Y:S03]  /*10950*/  LDC R3, c[0x0][0x230] ;  /* 0x00008c00ff037b82 */ /* 0x000ea60000000800 */
[----:B---3--:R-:W-:Y:S04]  /*10960*/  LDGSTS.E [R15+0x44000], desc[UR48][R230.64], !P6 ;  /* 0x44000000e60f7fae */ /* 0x008fe8000f121870 */
[----:B------:R-:W-:Y:S01]  /*10970*/  LDGSTS.E [R15+0x48000], desc[UR48][R228.64], !P6 ;  /* 0x48000000e40f7fae */ /* 0x000fe2000f121870 */
[----:B------:R-:W3:Y:S03]  /*10980*/  LDC R17, c[0x0][0x230] ;  /* 0x00008c00ff117b82 */ /* 0x000ee60000000800 */
[----:B------:R-:W-:Y:S04]  /*10990*/  LDGSTS.E [R15+0x4c000], desc[UR48][R226.64], !P6 ;  /* 0x4c000000e20f7fae */ /* 0x000fe8000f121870 */
[----:B----4-:R-:W-:Y:S04]  /*109a0*/  LDGSTS.E [R15+0x40004], desc[UR48][R224.64], !P0 ;  /* 0x40004000e00f7fae */ /* 0x010fe8000c121870 */
[----:B------:R-:W-:Y:S04]  /*109b0*/  LDGSTS.E [R15+0x44004], desc[UR48][R222.64], !P0 ;  /* 0x44004000de0f7fae */ /* 0x000fe8000c121870 */
        /* <DEDUP_REMOVED lines=8> */
[----:B------:R-:W4:Y:S04]  /*10a40*/  LDL.LU.64 R176, [R1+0xb20] ;  /* 0x000b200001b07983 */ /* 0x000f280000300a00 */
[----:B------:R-:W-:Y:S04]  /*10a50*/  LDGSTS.E [R15+0x4800c], desc[UR48][R184.64], !P2 ;  /* 0x4800c000b80f7fae */ /* 0x000fe8000d121870 */
[----:B------:R-:W2:Y:S04]  /*10a60*/  LDL.LU.64 R246, [R1+0xb18] ;  /* 0x000b180001f67983 */ /* 0x000ea80000300a00 */
[----:B------:R-:W-:Y:S04]  /*10a70*/  LDGSTS.E [R15+0x4c00c], desc[UR48][R192.64], !P2 ;  /* 0x4c00c000c00f7fae */ /* 0x000fe8000d121870 */
[----:B------:R-:W4:Y:S04]  /*10a80*/  LDL.LU.64 R184, [R1+0xb10] ;  /* 0x000b100001b87983 */ /* 0x000f280000300a00 */
[----:B------:R-:W-:Y:S04]  /*10a90*/  LDGSTS.E [R15+0x50000], desc[UR48][R208.64], !P4 ;  /* 0x50000000d00f7fae */ /* 0x000fe8000e121870 */
[----:B------:R-:W4:Y:S04]  /*10aa0*/  LDL.LU.64 R192, [R1+0xb08] ;  /* 0x000b080001c07983 */ /* 0x000f280000300a00 */
[----:B------:R-:W-:Y:S04]  /*10ab0*/  LDGSTS.E [R15+0x54000], desc[UR48][R10.64], !P4 ;  /* 0x540000000a0f7fae */ /* 0x000fe8000e121870 */
[----:B------:R-:W-:Y:S04]  /*10ac0*/  LDGSTS.E [R15+0x58000], desc[UR48][R238.64], !P4 ;  /* 0x58000000ee0f7fae */ /* 0x000fe8000e121870 */
[----:B------:R-:W-:Y:S04]  /*10ad0*/  LDGSTS.E [R15+0x5c000], desc[UR48][R6.64], !P4 ;  /* 0x5c000000060f7fae */ /* 0x000fe8000e121870 */
[----:B------:R-:W3:Y:S04]  /*10ae0*/  LDL.LU.64 R10, [R1+0xb00] ;  /* 0x000b0000010a7983 */ /* 0x000ee80000300a00 */
[----:B------:R-:W4:Y:S04]  /*10af0*/  LDL.LU.64 R238, [R1+0xaf8] ;  /* 0x000af80001ee7983 */ /* 0x000f280000300a00 */
[----:B------:R-:W4:Y:S01]  /*10b00*/  LDL.LU.64 R6, [R1+0xaf0] ;  /* 0x000af00001067983 */ /* 0x000f220000300a00 */
[----:B------:R-:W-:-:S04]  /*10b10*/  IADD3 R2, R21, -0xba, RZ ;  /* 0xffffff4615027810 */ /* 0x000fc80007ffe0ff */
[----:B------:R-:W-:Y:S01]  /*10b20*/  ISETP.GE.U32.AND P3, PT, R2, 0x7fffff07, PT ;  /* 0x7fffff070200780c */ /* 0x000fe20003f66070 */
[----:B------:R-:W-:Y:S02]  /*10b30*/  VIADD R2, R5, 0xffffff45 ;  /* 0xffffff4505027836 */ /* 0x000fe40000000000 */
[----:B------:R-:W1:Y:S03]  /*10b40*/  LDC R5, c[0x0][0x230] ;  /* 0x00008c00ff057b82 */ /* 0x000e660000000800 */
[----:B------:R-:W-:Y:S01]  /*10b50*/  ISETP.GE.U32.AND P6, PT, R2, 0x7fffff06, PT ;  /* 0x7fffff060200780c */ /* 0x000fe20003fc6070 */
[----:B------:R-:W-:-:S04]  /*10b60*/  VIADD R2, R4, 0xffffff44 ;  /* 0xffffff4404027836 */ /* 0x000fc80000000000 */
[----:B------:R-:W1:Y:S01]  /*10b70*/  LDC R4, c[0x0][0x230] ;  /* 0x00008c00ff047b82 */ /* 0x000e620000000800 */
[----:B------:R-:W-:Y:S01]  /*10b80*/  ISETP.GE.U32.AND P0, PT, R2, 0x7fffff05, PT ;  /* 0x7fffff050200780c */ /* 0x000fe20003f06070 */
[----:B--2---:R-:W-:Y:S04]  /*10b90*/  LDGSTS.E [R15+0x50004], desc[UR48][R246.64], !P3 ;  /* 0x50004000f60f7fae */ /* 0x004fe8000d921870 */
[----:B------:R-:W-:Y:S04]  /*10ba0*/  LDGSTS.E [R15+0x54004], desc[UR48][R12.64], !P3 ;  /* 0x540040000c0f7fae */ /* 0x000fe8000d921870 */
[----:B------:R-:W-:Y:S04]  /*10bb0*/  LDGSTS.E [R15+0x58004], desc[UR48][R204.64], !P3 ;  /* 0x58004000cc0f7fae */ /* 0x000fe8000d921870 */
[----:B------:R-:W-:Y:S04]  /*10bc0*/  LDGSTS.E [R15+0x5c004], desc[UR48][R202.64], !P3 ;  /* 0x5c004000ca0f7fae */ /* 0x000fe8000d921870 */
[----:B------:R-:W2:Y:S04]  /*10bd0*/  LDL.LU.64 R246, [R1+0xae8] ;  /* 0x000ae80001f67983 */ /* 0x000ea80000300a00 */
[----:B------:R-:W2:Y:S04]  /*10be0*/  LDL.LU.64 R12, [R1+0xae0] ;  /* 0x000ae000010c7983 */ /* 0x000ea80000300a00 */
[----:B---3--:R-:W-:Y:S04]  /*10bf0*/  LDGSTS.E [R15+0x50008], desc[UR48][R10.64], !P6 ;  /* 0x500080000a0f7fae */ /* 0x008fe8000f121870 */
[----:B------:R-:W-:Y:S04]  /*10c00*/  LDGSTS.E [R15+0x54008], desc[UR48][R154.64], !P6 ;  /* 0x540080009a0f7fae */ /* 0x000fe8000f121870 */
[----:B------:R-:W-:Y:S04]  /*10c10*/  LDGSTS.E [R15+0x58008], desc[UR48][R156.64], !P6 ;  /* 0x580080009c0f7fae */ /* 0x000fe8000f121870 */
[----:B------:R-:W-:Y:S04]  /*10c20*/  LDGSTS.E [R15+0x5c008], desc[UR48][R158.64], !P6 ;  /* 0x5c0080009e0f7fae */ /* 0x000fe8000f121870 */
[----:B------:R-:W3:Y:S04]  /*10c30*/  LDL.LU.64 R10, [R1+0xad8] ;  /* 0x000ad800010a7983 */ /* 0x000ee80000300a00 */
[----:B----4-:R-:W-:Y:S01]  /*10c40*/  LDGSTS.E [R15+0x5000c], desc[UR48][R6.64], !P0 ;  /* 0x5000c000060f7fae */ /* 0x010fe2000c121870 */
[----:B------:R-:W-:-:S02]  /*10c50*/  VIADD R2, R8, 0xffffff63 ;  /* 0xffffff6308027836 */ /* 0x000fc40000000000 */
[----:B------:R-:W4:Y:S01]  /*10c60*/  LDC R8, c[0x0][0x230] ;  /* 0x00008c00ff087b82 */ /* 0x000f220000000800 */
[----:B------:R-:W-:Y:S04]  /*10c70*/  LDGSTS.E [R15+0x5400c], desc[UR48][R162.64], !P0 ;  /* 0x5400c000a20f7fae */ /* 0x000fe8000c121870 */
[----:B------:R-:W2:Y:S01]  /*10c80*/  LDL.LU.64 R6, [R1+0xad0] ;  /* 0x000ad00001067983 */ /* 0x000ea20000300a00 */
[----:B------:R-:W-:Y:S02]  /*10c90*/  ISETP.GE.U32.AND P5, PT, R2, 0x7fffff24, PT ;  /* 0x7fffff240200780c */ /* 0x000fe40003fa6070 */
[----:B------:R-:W-:Y:S01]  /*10ca0*/  IADD3 R2, R20, -0x9e, RZ ;  /* 0xffffff6214027810 */ /* 0x000fe20007ffe0ff */
[----:B------:R-:W-:Y:S01]  /*10cb0*/  VIADD R3, R3, 0xffffff43 ;  /* 0xffffff4303037836 */ /* 0x000fe20000000000 */
[----:B------:R-:W-:Y:S02]  /*10cc0*/  LDGSTS.E [R15+0x5800c], desc[UR48][R164.64], !P0 ;  /* 0x5800c000a40f7fae */ /* 0x000fe4000c121870 */
[----:B------:R-:W-:-:S02]  /*10cd0*/  ISETP.GE.U32.AND P6, PT, R2, 0x7fffff23, PT ;  /* 0x7fffff230200780c */ /* 0x000fc40003fc6070 */
[----:B------:R1:W-:Y:S01]  /*10ce0*/  LDGSTS.E [R15+0x5c00c], desc[UR48][R166.64], !P0 ;  /* 0x5c00c000a60f7fae */ /* 0x0003e2000c121870 */
[----:B------:R-:W-:Y:S02]  /*10cf0*/  ISETP.GE.U32.AND P3, PT, R3, 0x7fffff04, PT ;  /* 0x7fffff040300780c */ /* 0x000fe40003f66070 */
[----:B----4-:R-:W-:Y:S02]  /*10d00*/  IADD3 R2, R8, -0xbe, RZ ;  /* 0xffffff4208027810 */ /* 0x010fe40007ffe0ff */
[----:B------:R-:W-:Y:S01]  /*10d10*/  IADD3 R3, R17, -0xc0, RZ ;  /* 0xffffff4011037810 */ /* 0x000fe20007ffe0ff */
[----:B-1----:R-:W-:Y:S01]  /*10d20*/  VIADD R5, R5, 0xffffff61 ;  /* 0xffffff6105057836 */ /* 0x002fe20000000000 */
[----:B------:R-:W-:Y:S01]  /*10d30*/  ISETP.GE.U32.AND P2, PT, R2, 0x7fffff03, PT ;  /* 0x7fffff030200780c */ /* 0x000fe20003f46070 */
[----:B------:R-:W-:Y:S01]  /*10d40*/  VIADD R2, R14, 0xffffff41 ;  /* 0xffffff410e027836 */ /* 0x000fe20000000000 */
[----:B------:R-:W-:Y:S01]  /*10d50*/  MOV R23, R237 ;  /* 0x000000ed00177202 */ /* 0x000fe20000000f00 */
[----:B------:R-:W-:Y:S01]  /*10d60*/  VIADD R4, R4, 0xffffff60 ;  /* 0xffffff6004047836 */ /* 0x000fe20000000000 */
[----:B------:R-:W-:Y:S01]  /*10d70*/  ISETP.GE.U32.AND P0, PT, R5, 0x7fffff22, PT ;  /* 0x7fffff220500780c */ /* 0x000fe20003f06070 */
[----:B------:R-:W-:Y:S01]  /*10d80*/  IMAD.MOV.U32 R20, RZ, RZ, R234 ;  /* 0x000000ffff147224 */ /* 0x000fe200078e00ea */
[----:B------:R-:W1:Y:S02]  /*10d90*/  LDC R8, c[0x0][0x230] ;  /* 0x00008c00ff087b82 */ /* 0x000e640000000800 */
[----:B------:R-:W-:Y:S01]  /*10da0*/  ISETP.GE.U32.AND P4, PT, R4, 0x7fffff21, PT ;  /* 0x7fffff210400780c */ /* 0x000fe20003f86070 */
[----:B------:R-:W-:-:S02]  /*10db0*/  IMAD.MOV.U32 R21, RZ, RZ, R235 ;  /* 0x000000ffff157224 */ /* 0x000fc400078e00eb */
[----:B------:R-:W-:Y:S02]  /*10dc0*/  IMAD.MOV.U32 R22, RZ, RZ, R236 ;  /* 0x000000ffff167224 */ /* 0x000fe400078e00ec */
[----:B------:R-:W-:Y:S02]  /*10dd0*/  IMAD.MOV.U32 R14, RZ, RZ, R206 ;  /* 0x000000ffff0e7224 */ /* 0x000fe400078e00ce */
[----:B------:R-:W-:Y:S01]  /*10de0*/  IMAD.MOV.U32 R15, RZ, RZ, R207 ;  /* 0x000000ffff0f7224 */ /* 0x000fe200078e00cf */
[----:B--2---:R-:W-:Y:S04]  /*10df0*/  LDGSTS.E [R16+0x40000], desc[UR48][R6.64], !P5 ;  /* 0x4000000006107fae */ /* 0x004fe8000e921870 */
[----:B------:R-:W-:Y:S04]  /*10e00*/  LDGSTS.E [R16+0x44000], desc[UR48][R240.64], !P5 ;  /* 0x44000000f0107fae */ /* 0x000fe8000e921870 */
[----:B------:R-:W-:Y:S04]  /*10e10*/  LDGSTS.E [R16+0x48000], desc[UR48][R242.64], !P5 ;  /* 0x48000000f2107fae */ /* 0x000fe8000e921870 */
[----:B------:R-:W-:Y:S04]  /*10e20*/  LDGSTS.E [R16+0x4c000], desc[UR48][R244.64], !P5 ;  /* 0x4c000000f4107fae */ /* 0x000fe8000e921870 */
[----:B---3--:R-:W-:Y:S01]  /*10e30*/  LDGSTS.E [R16+0x40004], desc[UR48][R10.64], !P6 ;  /* 0x400040000a107fae */ /* 0x008fe2000f121870 */
[----:B------:R-:W-:-:S03]  /*10e40*/  ISETP.GE.U32.AND P5, PT, R2, 0x7fffff02, PT ;  /* 0x7fffff020200780c */ /* 0x000fc60003fa6070 */
[----:B------:R-:W-:Y:S04]  /*10e50*/  LDGSTS.E [R16+0x44004], desc[UR48][R200.64], !P6 ;  /* 0x44004000c8107fae */ /* 0x000fe8000f121870 */
[----:B------:R-:W-:Y:S04]  /*10e60*/  LDGSTS.E [R16+0x48004], desc[UR48][R198.64], !P6 ;  /* 0x48004000c6107fae */ /* 0x000fe8000f121870 */
[----:B------:R-:W5:Y:S04]  /*10e70*/  LDL.LU.64 R6, [R1+0xac8] ;  /* 0x000ac80001067983 */ /* 0x000f680000300a00 */
[----:B------:R-:W-:Y:S01]  /*10e80*/  LDGSTS.E [R16+0x4c004], desc[UR48][R196.64], !P6 ;  /* 0x4c004000c4107fae */ /* 0x000fe2000f121870 */
[----:B------:R-:W-:-:S03]  /*10e90*/  ISETP.GE.U32.AND P6, PT, R3, 0x7fffff01, PT ;  /* 0x7fffff010300780c */ /* 0x000fc60003fc6070 */
[----:B------:R-:W5:Y:S04]  /*10ea0*/  LDL.LU.64 R10, [R1+0xac0] ;  /* 0x000ac000010a7983 */ /* 0x000f680000300a00 */
[----:B------:R-:W2:Y:S04]  /*10eb0*/  LDL.64 R2, [R1+0x9b8] ;  /* 0x0009b80001027983 */ /* 0x000ea80000100a00 */
[----:B------:R-:W3:Y:S04]  /*10ec0*/  LDL.64 R4, [R1+0x9c8] ;  /* 0x0009c80001047983 */ /* 0x000ee80000100a00 */
        /* <DEDUP_REMOVED lines=8> */
[----:B------:R-:W5:Y:S04]  /*10f50*/  LDL.LU.64 R12, [R1+0xab8] ;  /* 0x000ab800010c7983 */ /* 0x000f680000300a00 */
[----:B------:R-:W-:Y:S04]  /*10f60*/  LDGSTS.E [R16+0x50000], desc[UR48][R238.64], !P3 ;  /* 0x50000000ee107fae */ /* 0x000fe8000d921870 */
[----:B------:R-:W-:Y:S04]  /*10f70*/  LDGSTS.E [R16+0x54000], desc[UR48][R190.64], !P3 ;  /* 0x54000000be107fae */ /* 0x000fe8000d921870 */
[----:B------:R4:W-:Y:S04]  /*10f80*/  STL [R1], RZ ;  /* 0x000000ff01007387 */ /* 0x0009e80000100800 */
[----:B------:R-:W-:Y:S04]  /*10f90*/  LDGSTS.E [R16+0x58000], desc[UR48][R188.64], !P3 ;  /* 0x58000000bc107fae */ /* 0x000fe8000d921870 */
[----:B------:R4:W-:Y:S04]  /*10fa0*/  STL [R1+0x4], RZ ;  /* 0x000004ff01007387 */ /* 0x0009e80000100800 */
        /* <DEDUP_REMOVED lines=26> */
[----:B------:R-:W0:Y:S04]  /*11150*/  LDGDEPBAR ;  /* 0x00000000000079af */ /* 0x000e280000000000 */
[----:B------:R4:W-:Y:S04]  /*11160*/  STL [R1+0x3c], RZ ;  /* 0x00003cff01007387 */ /* 0x0009e80000100800 */
[----:B------:R-:W-:Y:S04]  /*11170*/  LDGSTS.E [R232+-0x78000], desc[UR48][R150.64], P1 ;  /* 0x8800000096e87fae */ /* 0x000fe80008921870 */
        /* <DEDUP_REMOVED lines=13> */
[----:B------:R4:W-:Y:S04]  /*11250*/  LDGSTS.E [R232+-0x76400], desc[UR48][R136.64], P1 ;  /* 0x89c0000088e87fae */ /* 0x0009e80008921870 */
        /* <DEDUP_REMOVED lines=8> */
[----:B------:R2:W-:Y:S01]  /*112e0*/  STL [R1+0x6c], RZ ;  /* 0x00006cff01007387 */ /* 0x0005e20000100800 */
[----:B-1----:R-:W-:-:S03]  /*112f0*/  VIADD R8, R8, 0x3f ;  /* 0x0000003f08087836 */ /* 0x002fc60000000000 */
        /* <DEDUP_REMOVED lines=8> */
[----:B------:R-:W-:Y:S01]  /*11380*/  LDGSTS.E [R19+-0x77e00], desc[UR48][R118.64], P1 ;  /* 0x8820000076137fae */ /* 0x000fe20008921870 */
[----:B------:R-:W-:-:S03]  /*11390*/  ISETP.GE.AND P0, PT, R8, 0x40, PT ;  /* 0x000000400800780c */ /* 0x000fc60003f06270 */
[----:B------:R-:W-:Y:S04]  /*113a0*/  LDGSTS.E [R19+-0x77a00], desc[UR48][R116.64], P1 ;  /* 0x8860000074137fae */ /* 0x000fe80008921870 */
[----:B------:R-:W-:Y:S04]  /*113b0*/  LDGSTS.E [R19+-0x77600], desc[UR48][R114.64], P1 ;  /* 0x88a0000072137fae */ /* 0x000fe80008921870 */
[----:B------:R-:W-:Y:S04]  /*113c0*/  LDGSTS.E [R19+-0x77200], desc[UR48][R112.64], P1 ;  /* 0x88e0000070137fae */ /* 0x000fe80008921870 */
[----:B------:R-:W-:Y:S04]  /*113d0*/  LDGSTS.E [R19+-0x76e00], desc[UR48][R110.64], P1 ;  /* 0x892000006e137fae */ /* 0x000fe80008921870 */
[----:B------:R-:W-:Y:S04]  /*113e0*/  LDGSTS.E [R19+-0x76a00], desc[UR48][R108.64], P1 ;  /* 0x896000006c137fae */ /* 0x000fe80008921870 */
[----:B------:R-:W-:Y:S04]  /*113f0*/  LDGSTS.E [R19+-0x76600], desc[UR48][R106.64], P1 ;  /* 0x89a000006a137fae */ /* 0x000fe80008921870 */
[----:B--2---:R-:W-:Y:S04]  /*11400*/  LDGSTS.E [R19+-0x76200], desc[UR48][R2.64], P1 ;  /* 0x89e0000002137fae */ /* 0x004fe80008921870 */
[----:B------:R-:W-:Y:S04]  /*11410*/  LDGSTS.E [R0+-0x77d00], desc[UR48][R104.64], P1 ;  /* 0x8830000068007fae */ /* 0x000fe80008921870 */
[----:B------:R-:W-:Y:S04]  /*11420*/  LDGSTS.E [R0+-0x77900], desc[UR48][R102.64], P1 ;  /* 0x8870000066007fae */ /* 0x000fe80008921870 */
[----:B------:R-:W-:Y:S04]  /*11430*/  LDGSTS.E [R0+-0x77500], desc[UR48][R100.64], P1 ;  /* 0x88b0000064007fae */ /* 0x000fe80008921870 */
[----:B------:R-:W-:Y:S04]  /*11440*/  LDGSTS.E [R0+-0x77100], desc[UR48][R98.64], P1 ;  /* 0x88f0000062007fae */ /* 0x000fe80008921870 */
[----:B------:R-:W-:Y:S04]  /*11450*/  LDGSTS.E [R0+-0x76d00], desc[UR48][R96.64], P1 ;  /* 0x8930000060007fae */ /* 0x000fe80008921870 */
[----:B------:R-:W-:Y:S04]  /*11460*/  LDGSTS.E [R0+-0x76900], desc[UR48][R94.64], P1 ;  /* 0x897000005e007fae */ /* 0x000fe80008921870 */
[----:B------:R2:W-:Y:S04]  /*11470*/  LDGSTS.E [R0+-0x76500], desc[UR48][R92.64], P1 ;  /* 0x89b000005c007fae */ /* 0x0005e80008921870 */
[----:B---3--:R3:W-:Y:S01]  /*11480*/  LDGSTS.E [R0+-0x76100], desc[UR48][R4.64], P1 ;  /* 0x89f0000004007fae */ /* 0x0087e20008921870 */
[----:B------:R-:W-:-:S03]  /*11490*/  CS2R R216, SRZ ;  /* 0x0000000000d87805 */ /* 0x000fc6000001ff00 */
[----:B------:R-:W0:Y:S01]  /*114a0*/  LDGDEPBAR ;  /* 0x00000000000079af */ /* 0x000e220000000000 */
[----:B------:R-:W-:Y:S02]  /*114b0*/  CS2R R218, SRZ ;  /* 0x0000000000da7805 */ /* 0x000fe4000001ff00 */
[----:B------:R-:W-:Y:S02]  /*114c0*/  CS2R R220, SRZ ;  /* 0x0000000000dc7805 */ /* 0x000fe4000001ff00 */
[----:B------:R-:W-:Y:S02]  /*114d0*/  CS2R R222, SRZ ;  /* 0x0000000000de7805 */ /* 0x000fe4000001ff00 */
[----:B------:R-:W-:Y:S02]  /*114e0*/  CS2R R224, SRZ ;  /* 0x0000000000e07805 */ /* 0x000fe4000001ff00 */
[----:B------:R-:W-:Y:S02]  /*114f0*/  CS2R R226, SRZ ;  /* 0x0000000000e27805 */ /* 0x000fe4000001ff00 */
[----:B------:R-:W-:-:S02]  /*11500*/  CS2R R228, SRZ ;  /* 0x0000000000e47805 */ /* 0x000fc4000001ff00 */
[----:B------:R-:W-:Y:S02]  /*11510*/  CS2R R230, SRZ ;  /* 0x0000000000e67805 */ /* 0x000fe4000001ff00 */
[----:B----4-:R-:W-:Y:S02]  /*11520*/  CS2R R232, SRZ ;  /* 0x0000000000e87805 */ /* 0x010fe4000001ff00 */
[----:B------:R-:W-:Y:S02]  /*11530*/  CS2R R234, SRZ ;  /* 0x0000000000ea7805 */ /* 0x000fe4000001ff00 */
[----:B------:R-:W-:Y:S02]  /*11540*/  CS2R R236, SRZ ;  /* 0x0000000000ec7805 */ /* 0x000fe4000001ff00 */
[----:B------:R-:W-:Y:S02]  /*11550*/  CS2R R238, SRZ ;  /* 0x0000000000ee7805 */ /* 0x000fe4000001ff00 */
[----:B------:R-:W-:-:S02]  /*11560*/  CS2R R240, SRZ ;  /* 0x0000000000f07805 */ /* 0x000fc4000001ff00 */
[----:B------:R-:W-:Y:S02]  /*11570*/  CS2R R242, SRZ ;  /* 0x0000000000f27805 */ /* 0x000fe4000001ff00 */
[----:B------:R-:W-:Y:S02]  /*11580*/  CS2R R244, SRZ ;  /* 0x0000000000f47805 */ /* 0x000fe4000001ff00 */
        /* <DEDUP_REMOVED lines=33> */
[----:B-1----:R-:W-:-:S02]  /*117a0*/  CS2R R120, SRZ ;  /* 0x0000000000787805 */ /* 0x002fc4000001ff00 */
        /* <DEDUP_REMOVED lines=17> */
[----:B--2---:R-:W-:-:S02]  /*118c0*/  CS2R R92, SRZ ;  /* 0x00000000005c7805 */ /* 0x004fc4000001ff00 */
        /* <DEDUP_REMOVED lines=44> */
[----:B------:R-:W-:Y:S01]  /*11b90*/  CS2R R54, SRZ ;  /* 0x0000000000367805 */ /* 0x000fe2000001ff00 */
[----:B---3--:R-:W-:Y:S06]  /*11ba0*/  @!P0 BRA `(.L_x_0) ;  /* 0x0000011800c88947 */ /* 0x008fec0003800000 */
[----:B------:R-:W2:Y:S04]  /*11bb0*/  LDL.LU.64 R16, [R1+0x490] ;  /* 0x0004900001107983 */ /* 0x000ea80000300a00 */
[----:B------:R-:W3:Y:S04]  /*11bc0*/  LDL.LU.64 R48, [R1+0x740] ;  /* 0x0007400001307983 */ /* 0x000ee80000300a00 */
[----:B------:R-:W4:Y:S04]  /*11bd0*/  LDL.LU.64 R18, [R1+0x4a0] ;  /* 0x0004a00001127983 */ /* 0x000f280000300a00 */
[----:B------:R-:W2:Y:S04]  /*11be0*/  LDL.LU.64 R50, [R1+0x4b0] ;  /* 0x0004b00001327983 */ /* 0x000ea80000300a00 */
[----:B------:R-:W4:Y:S04]  /*11bf0*/  LDL.LU.64 R52, [R1+0x7a0] ;  /* 0x0007a00001347983 */ /* 0x000f280000300a00 */
[----:B------:R-:W4:Y:S04]  /*11c00*/  LDL.LU.64 R54, [R1+0x718] ;  /* 0x0007180001367983 */ /* 0x000f280000300a00 */
[----:B------:R-:W4:Y:S04]  /*11c10*/  LDL.LU.64 R42, [R1+0xc8] ;  /* 0x0000c800012a7983 */ /* 0x000f280000300a00 */
[----:B------:R-:W4:Y:S04]  /*11c20*/  LDL.LU.64 R36, [R1+0x100] ;  /* 0x0001000001247983 */ /* 0x000f280000300a00 */
[----:B------:R-:W4:Y:S01]  /*11c30*/  LDL.LU.64 R38, [R1+0x120] ;  /* 0x0001200001267983 */ /* 0x000f220000300a00 */
[----:B---3--:R-:W-:-:S02]  /*11c40*/  IMAD.MOV.U32 R44, RZ, RZ, R48 ;  /* 0x000000ffff2c7224 */ /* 0x008fc400078e0030 */
[----:B------:R-:W-:Y:S02]  /*11c50*/  IMAD.MOV.U32 R45, RZ, RZ, R49 ;  /* 0x000000ffff2d7224 */ /* 0x000fe400078e0031 */
[----:B------:R-:W3:Y:S01]  /*11c60*/  LDL.LU.64 R48, [R1+0x130] ;  /* 0x0001300001307983 */ /* 0x000ee20000300a00 */
[----:B--2---:R-:W-:Y:S01]  /*11c70*/  MOV R46, R50 ;  /* 0x00000032002e7202 */ /* 0x004fe20000000f00 */
[----:B------:R-:W-:Y:S02]  /*11c80*/  IMAD.MOV.U32 R47, RZ, RZ, R51 ;  /* 0x000000ffff2f7224 */ /* 0x000fe400078e0033 */
[----:B----4-:R-:W-:Y:S02]  /*11c90*/  IMAD.MOV.U32 R50, RZ, RZ, R52 ;  /* 0x000000ffff327224 */ /* 0x010fe400078e0034 */
[----:B------:R-:W-:Y:S02]  /*11ca0*/  IMAD.MOV.U32 R51, RZ, RZ, R53 ;  /* 0x000000ffff337224 */ /* 0x000fe400078e0035 */
[----:B------:R-:W2:Y:S04]  /*11cb0*/  LDL.LU.64 R52, [R1+0x138] ;  /* 0x0001380001347983 */ /* 0x000ea80000300a00 */
[----:B------:R-:W4:Y:S04]  /*11cc0*/  LDL.LU.64 R34, [R1+0x80] ;  /* 0x0000800001227983 */ /* 0x000f280000300a00 */
[----:B------:R-:W4:Y:S04]  /*11cd0*/  LDL.LU.64 R86, [R1+0x88] ;  /* 0x0000880001567983 */ /* 0x000f280000300a00 */
[----:B------:R-:W3:Y:S04]  /*11ce0*/  LDL.LU.64 R28, [R1+0x90] ;  /* 0x00009000011c7983 */ /* 0x000ee80000300a00 */
[----:B------:R-:W4:Y:S04]  /*11cf0*/  LDL.LU.64 R30, [R1+0x160] ;  /* 0x00016000011e7983 */ /* 0x000f280000300a00 */
[----:B------:R-:W4:Y:S04]  /*11d00*/  LDL.LU.64 R80, [R1+0x98] ;  /* 0x0000980001507983 */ /* 0x000f280000300a00 */
[----:B------:R-:W4:Y:S04]  /*11d10*/  LDL.LU.64 R24, [R1+0xa0] ;  /* 0x0000a00001187983 */ /* 0x000f280000300a00 */
[----:B------:R-:W4:Y:S04]  /*11d20*/  LDL.LU.64 R26, [R1+0xa8] ;  /* 0x0000a800011a7983 */ /* 0x000f280000300a00 */
[----:B------:R-:W4:Y:S04]  /*11d30*/  LDL.LU.64 R32, [R1+0x180] ;  /* 0x0001800001207983 */ /* 0x000f280000300a00 */
[----:B------:R-:W4:Y:S01]  /*11d40*/  LDL.LU.64 R82, [R1+0xb0] ;  /* 0x0000b00001527983 */ /* 0x000f220000300a00 */
[----:B------:R-:W-:Y:S01]  /*11d50*/  MOV R40, R54 ;  /* 0x0000003600287202 */ /* 0x000fe20000000f00 */
[----:B------:R-:W-:-:S02]  /*11d60*/  IMAD.MOV.U32 R41, RZ, RZ, R55 ;  /* 0x000000ffff297224 */ /* 0x000fc400078e0037 */
[----:B------:R-:W-:Y:S02]  /*11d70*/  IMAD.MOV.U32 R54, RZ, RZ, R14 ;  /* 0x000000ffff367224 */ /* 0x000fe400078e000e */
[----:B------:R-:W-:Y:S01]  /*11d80*/  IMAD.MOV.U32 R55, RZ, RZ, R15 ;  /* 0x000000ffff377224 */ /* 0x000fe200078e000f */
[----:B------:R-:W-:Y:S01]  /*11d90*/  MOV R15, R42 ;  /* 0x0000002a000f7202 */ /* 0x000fe20000000f00 */
[----:B------:R-:W-:Y:S02]  /*11da0*/  IMAD.MOV.U32 R14, RZ, RZ, R43 ;  /* 0x000000ffff0e7224 */ /* 0x000fe400078e002b */
[----:B------:R-:W-:Y:S02]  /*11db0*/  IMAD.MOV.U32 R42, RZ, RZ, R16 ;  /* 0x000000ffff2a7224 */ /* 0x000fe400078e0010 */
[----:B------:R-:W-:Y:S01]  /*11dc0*/  IMAD.MOV.U32 R43, RZ, RZ, R17 ;  /* 0x000000ffff2b7224 */ /* 0x000fe200078e0011 */
[----:B------:R-:W-:Y:S01]  /*11dd0*/  MOV R17, R36 ;  /* 0x0000002400117202 */ /* 0x000fe20000000f00 */
[----:B------:R-:W-:-:S02]  /*11de0*/  IMAD.MOV.U32 R16, RZ, RZ, R37 ;  /* 0x000000ffff107224 */ /* 0x000fc400078e0025 */
[----:B------:R-:W-:Y:S01]  /*11df0*/  IMAD.MOV.U32 R36, RZ, RZ, R44 ;  /* 0x000000ffff247224 */ /* 0x000fe200078e002c */
[----:B------:R-:W-:Y:S01]  /*11e00*/  MOV R44, R18 ;  /* 0x00000012002c7202 */ /* 0x000fe20000000f00 */
[----:B------:R-:W-:Y:S02]  /*11e10*/  IMAD.MOV.U32 R37, RZ, RZ, R45 ;  /* 0x000000ffff257224 */ /* 0x000fe400078e002d */
[----:B------:R-:W-:Y:S02]  /*11e20*/  IMAD.MOV.U32 R45, RZ, RZ, R19 ;  /* 0x000000ffff2d7224 */ /* 0x000fe400078e0013 */
[----:B------:R-:W-:Y:S01]  /*11e30*/  IMAD.MOV.U32 R19, RZ, RZ, R38 ;  /* 0x000000ffff137224 */ /* 0x000fe200078e0026 */
[----:B------:R-:W-:Y:S01]  /*11e40*/  MOV R38, R20 ;  /* 0x0000001400267202 */ /* 0x000fe20000000f00 */
[----:B------:R-:W-:Y:S02]  /*11e50*/  IMAD.MOV.U32 R18, RZ, RZ, R39 ;  /* 0x000000ffff127224 */ /* 0x000fe400078e0027 */
[----:B------:R-:W-:Y:S01]  /*11e60*/  IMAD.MOV.U32 R39, RZ, RZ, R21 ;  /* 0x000000ffff277224 */ /* 0x000fe200078e0015 */
[----:B---3--:R1:W-:Y:S04]  /*11e70*/  STL [R1+0x80], R28 ;  /* 0x0000801c01007387 */ /* 0x0083e80000100800 */
[----:B------:R-:W3:Y:S01]  /*11e80*/  LDL.LU.64 R84, [R1+0xb8] ;  /* 0x0000b80001547983 */ /* 0x000ee20000300a00 */
[----:B------:R-:W-:Y:S01]  /*11e90*/  IMAD.MOV.U32 R21, RZ, RZ, R48 ;  /* 0x000000ffff157224 */ /* 0x000fe200078e0030 */
[----:B------:R-:W-:Y:S01]  /*11ea0*/  MOV R48, R22 ;  /* 0x0000001600307202 */ /* 0x000fe20000000f00 */
[----:B------:R-:W-:-:S02]  /*11eb0*/  IMAD.MOV.U32 R20, RZ, RZ, R49 ;  /* 0x000000ffff147224 */ /* 0x000fc400078e0031 */
[----:B------:R-:W-:Y:S02]  /*11ec0*/  IMAD.MOV.U32 R49, RZ, RZ, R23 ;  /* 0x000000ffff317224 */ /* 0x000fe400078e0017 */
[----:B--2---:R-:W-:Y:S01]  /*11ed0*/  IMAD.MOV.U32 R23, RZ, RZ, R52 ;  /* 0x000000ffff177224 */ /* 0x004fe200078e0034 */
[----:B------:R-:W-:Y:S01]  /*11ee0*/  MOV R52, R248 ;  /* 0x000000f800347202 */ /* 0x000fe20000000f00 */
[----:B------:R-:W-:Y:S02]  /*11ef0*/  IMAD.MOV.U32 R22, RZ, RZ, R53 ;  /* 0x000000ffff167224 */ /* 0x000fe400078e0035 */
[----:B------:R-:W-:Y:S02]  /*11f00*/  IMAD.MOV.U32 R53, RZ, RZ, R249 ;  /* 0x000000ffff357224 */ /* 0x000fe400078e00f9 */
[----:B----4-:R-:W-:Y:S01]  /*11f10*/  IMAD.MOV.U32 R249, RZ, RZ, R34 ;  /* 0x000000fffff97224 */ /* 0x010fe200078e0022 */
[----:B------:R-:W-:Y:S01]  /*11f20*/  MOV R34, R40 ;  /* 0x0000002800227202 */ /* 0x000fe20000000f00 */
[----:B------:R-:W-:-:S02]  /*11f30*/  IMAD.MOV.U32 R248, RZ, RZ, R35 ;  /* 0x000000fffff87224 */ /* 0x000fc400078e0023 */
[----:B------:R-:W-:Y:S01]  /*11f40*/  IMAD.MOV.U32 R35, RZ, RZ, R41 ;  /* 0x000000ffff237224 */ /* 0x000fe200078e0029 */
[----:B------:R2:W-:Y:S01]  /*11f50*/  STL [R1+0x88], R30 ;  /* 0x0000881e01007387 */ /* 0x0005e20000100800 */
[----:B------:R-:W-:Y:S02]  /*11f60*/  IMAD.MOV.U32 R40, RZ, RZ, R250 ;  /* 0x000000ffff287224 */ /* 0x000fe400078e00fa */
[----:B------:R-:W-:Y:S01]  /*11f70*/  IMAD.MOV.U32 R41, RZ, RZ, R251 ;  /* 0x000000ffff297224 */ /* 0x000fe200078e00fb */
[----:B------:R-:W-:Y:S01]  /*11f80*/  MOV R251, R86 ;  /* 0x0000005600fb7202 */ /* 0x000fe20000000f00 */
[----:B------:R-:W-:Y:S02]  /*11f90*/  IMAD.MOV.U32 R250, RZ, RZ, R87 ;  /* 0x000000fffffa7224 */ /* 0x000fe400078e0057 */
[----:B------:R-:W-:Y:S01]  /*11fa0*/  IMAD.MOV.U32 R0, RZ, RZ, R31 ;  /* 0x000000ffff007224 */ /* 0x000fe200078e001f */
[----:B------:R-:W4:Y:S01]  /*11fb0*/  LDL.LU.64 R86, [R1+0xc0] ;  /* 0x0000c00001567983 */ /* 0x000f220000300a00 */
[----:B------:R-:W-:-:S03]  /*11fc0*/  IMAD.MOV.U32 R252, RZ, RZ, R29 ;  /* 0x000000fffffc7224 */ /* 0x000fc600078e001d */
[----:B------:R2:W-:Y:S04]  /*11fd0*/  STL [R1+0x84], R0 ;  /* 0x0000840001007387 */ /* 0x0005e80000100800 */
[----:B------:R-:W-:Y:S04]  /*11fe0*/  STL [R1+0x90], R80 ;  /* 0x0000905001007387 */ /* 0x000fe80000100800 */
[----:B-1----:R-:W4:Y:S04]  /*11ff0*/  LDL.LU.64 R28, [R1+0x1a8] ;  /* 0x0001a800011c7983 */ /* 0x002f280000300a00 */
[----:B--2---:R-:W2:Y:S01]  /*12000*/  LDL.LU.64 R30, [R1+0xd0] ;  /* 0x0000d000011e7983 */ /* 0x004ea20000300a00 */
[----:B------:R-:W-:-:S03]  /*12010*/  MOV R0, R81 ;  /* 0x0000005100007202 */ /* 0x000fc60000000f00 */
[----:B------:R-:W-:Y:S04]  /*12020*/  STL [R1+0x98], R24 ;  /* 0x0000981801007387 */ /* 0x000fe80000100800 */
[----:B------:R1:W-:Y:S04]  /*12030*/  STL [R1+0x8c], R0 ;  /* 0x00008c0001007387 */ /* 0x0003e80000100800 */
[----:B------:R-:W-:Y:S01]  /*12040*/  STL [R1+0xa0], R26 ;  /* 0x0000a01a01007387 */ /* 0x000fe20000100800 */
[----:B-1----:R-:W-:-:S05]  /*12050*/  IMAD.MOV.U32 R0, RZ, RZ, R25 ;  /* 0x000000ffff007224 */ /* 0x002fca00078e0019 */
[----:B------:R1:W-:Y:S04]  /*12060*/  STL [R1+0x94], R0 ;  /* 0x0000940001007387 */ /* 0x0003e80000100800 */
[----:B------:R-:W2:Y:S01]  /*12070*/  LDL.LU.64 R24, [R1+0xd8] ;  /* 0x0000d80001187983 */ /* 0x000ea20000300a00 */
[----:B-1----:R-:W-:-:S05]  /*12080*/  IMAD.MOV.U32 R0, RZ, RZ, R27 ;  /* 0x000000ffff007224 */ /* 0x002fca00078e001b */
[----:B------:R1:W-:Y:S04]  /*12090*/  STL [R1+0x9c], R0 ;  /* 0x00009c0001007387 */ /* 0x0003e80000100800 */
[----:B------:R1:W-:Y:S04]  /*120a0*/  STL [R1+0xa8], R32 ;  /* 0x0000a82001007387 */ /* 0x0003e80000100800 */
[----:B------:R-:W2:Y:S01]  /*120b0*/  LDL.LU.64 R26, [R1+0xe0] ;  /* 0x0000e000011a7983 */ /* 0x000ea20000300a00 */
[----:B-1----:R-:W-:-:S05]  /*120c0*/  IMAD.MOV.U32 R0, RZ, RZ, R33 ;  /* 0x000000ffff007224 */ /* 0x002fca00078e0021 */
[----:B------:R1:W-:Y:S04]  /*120d0*/  STL [R1+0xa4], R0 ;  /* 0x0000a40001007387 */ /* 0x0003e80000100800 */
[----:B------:R3:W-:Y:S04]  /*120e0*/  STL [R1+0xb0], R82 ;  /* 0x0000b05201007387 */ /* 0x0007e80000100800 */
[----:B------:R-:W2:Y:S04]  /*120f0*/  LDL.LU.64 R32, [R1+0x1c8] ;  /* 0x0001c80001207983 */ /* 0x000ea80000300a00 */
[----:B------:R-:W2:Y:S01]  /*12100*/  LDL.LU.64 R80, [R1+0xf0] ;  /* 0x0000f00001507983 */ /* 0x000ea20000300a00 */
[----:B-1----:R-:W-:-:S05]  /*12110*/  MOV R0, R83 ;  /* 0x0000005300007202 */ /* 0x002fca0000000f00 */
[----:B------:R1:W-:Y:S04]  /*12120*/  STL [R1+0xac], R0 ;  /* 0x0000ac0001007387 */ /* 0x0003e80000100800 */
[----:B---3--:R-:W-:Y:S04]  /*12130*/  STL [R1+0xb8], R84 ;  /* 0x0000b85401007387 */ /* 0x008fe80000100800 */
[----:B------:R-:W3:Y:S01]  /*12140*/  LDL.LU.64 R82, [R1+0x110] ;  /* 0x0001100001527983 */ /* 0x000ee20000300a00 */
[----:B-1----:R-:W-:-:S05]  /*12150*/  IMAD.MOV.U32 R0, RZ, RZ, R85 ;  /* 0x000000ffff007224 */ /* 0x002fca00078e0055 */
[----:B------:R4:W-:Y:S02]  /*12160*/  STL [R1+0xb4], R0 ;  /* 0x0000b40001007387 */ /* 0x0009e40000100800 */
[----:B----4-:R-:W-:Y:S02]  /*12170*/  IMAD.MOV.U32 R0, RZ, RZ, R87 ;  /* 0x000000ffff007224 */ /* 0x010fe400078e0057 */
[----:B------:R-:W-:Y:S04]  /*12180*/  STL [R1+0xc0], R86 ;  /* 0x0000c05601007387 */ /* 0x000fe80000100800 */
[----:B------:R1:W-:Y:S04]  /*12190*/  STL [R1+0xbc], R0 ;  /* 0x0000bc0001007387 */ /* 0x0003e80000100800 */
[----:B------:R4:W-:Y:S01]  /*121a0*/  STL [R1+0xc8], R28 ;  /* 0x0000c81c01007387 */ /* 0x0009e20000100800 */
[----:B-1----:R-:W-:-:S03]  /*121b0*/  IMAD.MOV.U32 R0, RZ, RZ, R29 ;  /* 0x000000ffff007224 */ /* 0x002fc600078e001d */
[----:B----4-:R-:W4:Y:S04]  /*121c0*/  LDL.LU.64 R28, [R1+0x128] ;  /* 0x00012800011c7983 */ /* 0x010f280000300a00 */
[----:B------:R1:W-:Y:S04]  /*121d0*/  STL [R1+0xc4], R0 ;  /* 0x0000c40001007387 */ /* 0x0003e80000100800 */
[----:B--2---:R2:W-:Y:S01]  /*121e0*/  STL [R1+0xd0], R30 ;  /* 0x0000d01e01007387 */ /* 0x0045e20000100800 */
[----:B-1----:R-:W-:-:S03]  /*121f0*/  MOV R0, R31 ;  /* 0x0000001f00007202 */ /* 0x002fc60000000f00 */
[----:B--2---:R-:W2:Y:S04]  /*12200*/  LDL.LU.64 R30, [R1+0x1e8] ;  /* 0x0001e800011e7983 */ /* 0x004ea80000300a00 */
[----:B------:R1:W-:Y:S04]  /*12210*/  STL [R1+0xcc], R0 ;  /* 0x0000cc0001007387 */ /* 0x0003e80000100800 */
[----:B------:R-:W2:Y:S01]  /*12220*/  LDL.LU.64 R84, [R1+0x140] ;  /* 0x0001400001547983 */ /* 0x000ea20000300a00 */
[----:B-1----:R-:W-:-:S03]  /*12230*/  IMAD.MOV.U32 R0, RZ, RZ, R25 ;  /* 0x000000ffff007224 */ /* 0x002fc600078e0019 */
[----:B------:R1:W-:Y:S04]  /*12240*/  STL [R1+0xd8], R24 ;  /* 0x0000d81801007387 */ /* 0x0003e80000100800 */
[----:B-1----:R-:W2:Y:S04]  /*12250*/  LDL.LU.64 R24, [R1+0x148] ;  /* 0x0001480001187983 */ /* 0x002ea80000300a00 */
[----:B------:R1:W-:Y:S04]  /*12260*/  STL [R1+0xd4], R0 ;  /* 0x0000d40001007387 */ /* 0x0003e80000100800 */
[----:B------:R-:W-:Y:S01]  /*12270*/  STL [R1+0xe0], R26 ;  /* 0x0000e01a01007387 */ /* 0x000fe20000100800 */
[----:B-1----:R-:W-:-:S05]  /*12280*/  IMAD.MOV.U32 R0, RZ, RZ, R27 ;  /* 0x000000ffff007224 */ /* 0x002fca00078e001b */
[----:B------:R1:W-:Y:S04]  /*12290*/  STL [R1+0xdc], R0 ;  /* 0x0000dc0001007387 */ /* 0x0003e80000100800 */
[----:B------:R-:W2:Y:S01]  /*122a0*/  LDL.LU.64 R86, [R1+0x150] ;  /* 0x0001500001567983 */ /* 0x000ea20000300a00 */
[----:B-1----:R-:W-:-:S03]  /*122b0*/  IMAD.MOV.U32 R0, RZ, RZ, R33 ;  /* 0x000000ffff007224 */ /* 0x002fc600078e0021 */
[----:B------:R1:W-:Y:S04]  /*122c0*/  STL [R1+0xe8], R32 ;  /* 0x0000e82001007387 */ /* 0x0003e80000100800 */
[----:B------:R-:W-:Y:S04]  /*122d0*/  STL [R1+0xf0], R80 ;  /* 0x0000f05001007387 */ /* 0x000fe80000100800 */
[----:B------:R1:W-:Y:S04]  /*122e0*/  STL [R1+0xe4], R0 ;  /* 0x0000e40001007387 */ /* 0x0003e80000100800 */
[----:B-1----:R-:W2:Y:S04]  /*122f0*/  LDL.LU.64 R32, [R1+0x218] ;  /* 0x0002180001207983 */ /* 0x002ea80000300a00 */
[----:B------:R-:W2:Y:S01]  /*12300*/  LDL.LU.64 R26, [R1+0x158] ;  /* 0x00015800011a7983 */ /* 0x000ea20000300a00 */
[----:B------:R-:W-:-:S03]  /*12310*/  MOV R0, R81 ;  /* 0x0000005100007202 */ /* 0x000fc60000000f00 */
[----:B---3--:R-:W-:Y:S04]  /*12320*/  STL [R1+0xf8], R82 ;  /* 0x0000f85201007387 */ /* 0x008fe80000100800 */
[----:B------:R1:W-:Y:S04]  /*12330*/  STL [R1+0xec], R0 ;  /* 0x0000ec0001007387 */ /* 0x0003e80000100800 */
[----:B------:R-:W3:Y:S01]  /*12340*/  LDL.LU.64 R80, [R1+0x168] ;  /* 0x0001680001507983 */ /* 0x000ee20000300a00 */
[----:B-1----:R-:W-:-:S05]  /*12350*/  IMAD.MOV.U32 R0, RZ, RZ, R83 ;  /* 0x000000ffff007224 */ /* 0x002fca00078e0053 */
[----:B------:R4:W-:Y:S02]  /*12360*/  STL [R1+0xf4], R0 ;  /* 0x0000f40001007387 */ /* 0x0009e40000100800 */
[----:B----4-:R-:W-:Y:S02]  /*12370*/  IMAD.MOV.U32 R0, RZ, RZ, R29 ;  /* 0x000000ffff007224 */ /* 0x010fe400078e001d */
[----:B------:R1:W-:Y:S04]  /*12380*/  STL [R1+0x100], R28 ;  /* 0x0001001c01007387 */ /* 0x0003e80000100800 */
[----:B------:R2:W-:Y:S04]  /*12390*/  STL [R1+0xfc], R0 ;  /* 0x0000fc0001007387 */ /* 0x0005e80000100800 */
[----:B-1----:R-:W4:Y:S01]  /*123a0*/  LDL.LU.64 R28, [R1+0x170] ;  /* 0x00017000011c7983 */ /* 0x002f220000300a00 */
[----:B--2---:R-:W-:-:S03]  /*123b0*/  IMAD.MOV.U32 R0, RZ, RZ, R31 ;  /* 0x000000ffff007224 */ /* 0x004fc600078e001f */
[----:B------:R1:W-:Y:S04]  /*123c0*/  STL [R1+0x108], R30 ;  /* 0x0001081e01007387 */ /* 0x0003e80000100800 */
[----:B------:R2:W-:Y:S04]  /*123d0*/  STL [R1+0x104], R0 ;  /* 0x0001040001007387 */ /* 0x0005e80000100800 */
[----:B------:R-:W-:Y:S04]  /*123e0*/  STL [R1+0x110], R84 ;  /* 0x0001105401007387 */ /* 0x000fe80000100800 */
[----:B-1----:R-:W4:Y:S04]  /*123f0*/  LDL.LU.64 R30, [R1+0x238] ;  /* 0x00023800011e7983 */ /* 0x002f280000300a00 */
[----:B------:R-:W4:Y:S01]  /*12400*/  LDL.LU.64 R82, [R1+0x178] ;  /* 0x0001780001527983 */ /* 0x000f220000300a00 */
[----:B--2---:R-:W-:-:S03]  /*12410*/  MOV R0, R85 ;  /* 0x0000005500007202 */ /* 0x004fc60000000f00 */
[----:B------:R-:W-:Y:S04]  /*12420*/  STL [R1+0x118], R24 ;  /* 0x0001181801007387 */ /* 0x000fe80000100800 */
[----:B------:R1:W-:Y:S02]  /*12430*/  STL [R1+0x10c], R0 ;  /* 0x00010c0001007387 */ /* 0x0003e40000100800 */
[----:B-1----:R-:W-:Y:S02]  /*12440*/  IMAD.MOV.U32 R0, RZ, RZ, R25 ;  /* 0x000000ffff007224 */ /* 0x002fe400078e0019 */
[----:B------:R-:W-:Y:S04]  /*12450*/  STL [R1+0x120], R86 ;  /* 0x0001205601007387 */ /* 0x000fe80000100800 */
        /* <DEDUP_REMOVED lines=9> */
[----:B------:R-:W2:Y:S01]  /*124f0*/  LDL.LU.64 R32, [R1+0x280] ;  /* 0x0002800001207983 */ /* 0x000ea20000300a00 */
[----:B-1----:R-:W-:-:S03]  /*12500*/  MOV R0, R27 ;  /* 0x0000001b00007202 */ /* 0x002fc60000000f00 */
[----:B------:R-:W2:Y:S04]  /*12510*/  LDL.LU.64 R86, [R1+0x198] ;  /* 0x0001980001567983 */ /* 0x000ea80000300a00 */
[----:B---3--:R-:W-:Y:S04]  /*12520*/  STL [R1+0x138], R80 ;  /* 0x0001385001007387 */ /* 0x008fe80000100800 */
[----:B------:R1:W-:Y:S04]  /*12530*/  STL [R1+0x12c], R0 ;  /* 0x00012c0001007387 */ /* 0x0003e80000100800 */
[----:B------:R-:W3:Y:S01]  /*12540*/  LDL.LU.64 R26, [R1+0x1a0] ;  /* 0x0001a000011a7983 */ /* 0x000ee20000300a00 */
[----:B-1----:R-:W-:-:S03]  /*12550*/  IMAD.MOV.U32 R0, RZ, RZ, R81 ;  /* 0x000000ffff007224 */ /* 0x002fc600078e0051 */
[----:B----4-:R-:W-:Y:S04]  /*12560*/  STL [R1+0x140], R28 ;  /* 0x0001401c01007387 */ /* 0x010fe80000100800 */
[----:B------:R1:W-:Y:S02]  /*12570*/  STL [R1+0x134], R0 ;  /* 0x0001340001007387 */ /* 0x0003e40000100800 */
[----:B-1----:R-:W-:Y:S02]  /*12580*/  IMAD.MOV.U32 R0, RZ, RZ, R29 ;  /* 0x000000ffff007224 */ /* 0x002fe400078e001d */
[----:B------:R-:W4:Y:S04]  /*12590*/  LDL.LU.64 R28, [R1+0x1b0] ;  /* 0x0001b000011c7983 */ /* 0x000f280000300a00 */
[----:B------:R1:W-:Y:S04]  /*125a0*/  STL [R1+0x13c], R0 ;  /* 0x00013c0001007387 */ /* 0x0003e80000100800 */
[----:B------:R1:W-:Y:S02]  /*125b0*/  STL [R1+0x148], R30 ;  /* 0x0001481e01007387 */ /* 0x0003e40000100800 */
[----:B-1----:R-:W-:-:S02]  /*125c0*/  IMAD.MOV.U32 R0, RZ, RZ, R31 ;  /* 0x000000ffff007224 */ /* 0x002fc400078e001f */
[----:B------:R-:W-:Y:S04]  /*125d0*/  STL [R1+0x150], R82 ;  /* 0x0001505201007387 */ /* 0x000fe80000100800 */
[----:B------:R1:W-:Y:S04]  /*125e0*/  STL [R1+0x144], R0 ;  /* 0x0001440001007387 */ /* 0x0003e80000100800 */
[----:B------:R-:W4:Y:S04]  /*125f0*/  LDL.LU.64 R30, [R1+0x2a8] ;  /* 0x0002a800011e7983 */ /* 0x000f280000300a00 */
[----:B------:R-:W4:Y:S01]  /*12600*/  LDL.LU.64 R80, [R1+0x1b8] ;  /* 0x0001b80001507983 */ /* 0x000f220000300a00 */
[----:B-1----:R-:W-:-:S05]  /*12610*/  MOV R0, R83 ;  /* 0x0000005300007202 */ /* 0x002fca0000000f00 */
[----:B------:R2:W-:Y:S02]  /*12620*/  STL [R1+0x14c], R0 ;  /* 0x00014c0001007387 */ /* 0x0005e40000100800 */
[----:B--2---:R-:W-:Y:S02]  /*12630*/  IMAD.MOV.U32 R0, RZ, RZ, R25 ;  /* 0x000000ffff007224 */ /* 0x004fe400078e0019 */
[----:B------:R1:W-:Y:S04]  /*12640*/  STL [R1+0x158], R24 ;  /* 0x0001581801007387 */ /* 0x0003e80000100800 */
[----:B-1----:R-:W2:Y:S04]  /*12650*/  LDL.LU.64 R24, [R1+0x1c0] ;  /* 0x0001c00001187983 */ /* 0x002ea80000300a00 */
[----:B------:R1:W-:Y:S04]  /*12660*/  STL [R1+0x154], R0 ;  /* 0x0001540001007387 */ /* 0x0003e80000100800 */
[----:B------:R-:W-:Y:S01]  /*12670*/  STL [R1+0x160], R84 ;  /* 0x0001605401007387 */ /* 0x000fe20000100800 */
[----:B-1----:R-:W-:-:S05]  /*12680*/  IMAD.MOV.U32 R0, RZ, RZ, R85 ;  /* 0x000000ffff007224 */ /* 0x002fca00078e0055 */
[----:B------:R1:W-:Y:S04]  /*12690*/  STL [R1+0x15c], R0 ;  /* 0x00015c0001007387 */ /* 0x0003e80000100800 */
[----:B------:R1:W-:Y:S02]  /*126a0*/  STL [R1+0x168], R32 ;  /* 0x0001682001007387 */ /* 0x0003e40000100800 */
[----:B-1----:R-:W-:Y:S02]  /*126b0*/  IMAD.MOV.U32 R0, RZ, RZ, R33 ;  /* 0x000000ffff007224 */ /* 0x002fe400078e0021 */
[----:B------:R-:W2:Y:S04]  /*126c0*/  LDL.LU.64 R32, [R1+0x1d0] ;  /* 0x0001d00001207983 */ /* 0x000ea80000300a00 */
[----:B------:R1:W-:Y:S04]  /*126d0*/  STL [R1+0x164], R0 ;  /* 0x0001640001007387 */ /* 0x0003e80000100800 */
[----:B------:R-:W-:Y:S04]  /*126e0*/  STL [R1+0x170], R86 ;  /* 0x0001705601007387 */ /* 0x000fe80000100800 */
[----:B------:R-:W2:Y:S01]  /*126f0*/  LDL.LU.64 R82, [R1+0x2f8] ;  /* 0x0002f80001527983 */ /* 0x000ea20000300a00 */
[----:B-1----:R-:W-:-:S05]  /*12700*/  MOV R0, R87 ;  /* 0x0000005700007202 */ /* 0x002fca0000000f00 */
[----:B------:R1:W-:Y:S04]  /*12710*/  STL [R1+0x16c], R0 ;  /* 0x00016c0001007387 */ /* 0x0003e80000100800 */
[----:B---3--:R3:W-:Y:S04]  /*12720*/  STL [R1+0x178], R26 ;  /* 0x0001781a01007387 */ /* 0x0087e80000100800 */
[----:B------:R-:W2:Y:S01]  /*12730*/  LDL.LU.64 R84, [R1+0x1d8] ;  /* 0x0001d80001547983 */ /* 0x000ea20000300a00 */
[----:B-1----:R-:W-:-:S03]  /*12740*/  IMAD.MOV.U32 R0, RZ, RZ, R27 ;  /* 0x000000ffff007224 */ /* 0x002fc600078e001b */
[----:B----4-:R-:W-:Y:S04]  /*12750*/  STL [R1+0x180], R28 ;  /* 0x0001801c01007387 */ /* 0x010fe80000100800 */
[----:B------:R1:W-:Y:S04]  /*12760*/  STL [R1+0x174], R0 ;  /* 0x0001740001007387 */ /* 0x0003e80000100800 */
[----:B---3--:R-:W3:Y:S01]  /*12770*/  LDL.LU.64 R26, [R1+0x1e0] ;  /* 0x0001e000011a7983 */ /* 0x008ee20000300a00 */
[----:B-1----:R-:W-:-:S05]  /*12780*/  IMAD.MOV.U32 R0, RZ, RZ, R29 ;  /* 0x000000ffff007224 */ /* 0x002fca00078e001d */
[----:B------:R1:W-:Y:S04]  /*12790*/  STL [R1+0x17c], R0 ;  /* 0x00017c0001007387 */ /* 0x0003e80000100800 */
[----:B------:R-:W4:Y:S01]  /*127a0*/  LDL.LU.64 R86, [R1+0x1f0] ;  /* 0x0001f00001567983 */ /* 0x000f220000300a00 */
[----:B-1----:R-:W-:-:S03]  /*127b0*/  IMAD.MOV.U32 R0, RZ, RZ, R31 ;  /* 0x000000ffff007224 */ /* 0x002fc600078e001f */
[----:B------:R1:W-:Y:S04]  /*127c0*/  STL [R1+0x188], R30 ;  /* 0x0001881e01007387 */ /* 0x0003e80000100800 */
[----:B------:R-:W-:Y:S04]  /*127d0*/  STL [R1+0x190], R80 ;  /* 0x0001905001007387 */ /* 0x000fe80000100800 */
[----:B------:R1:W-:Y:S04]  /*127e0*/  STL [R1+0x184], R0 ;  /* 0x0001840001007387 */ /* 0x0003e80000100800 */
[----:B------:R-:W4:Y:S04]  /*127f0*/  LDL.LU.64 R28, [R1+0x348] ;  /* 0x00034800011c7983 */ /* 0x000f280000300a00 */
[----:B-1----:R-:W4:Y:S01]  /*12800*/  LDL.LU.64 R30, [R1+0x1f8] ;  /* 0x0001f800011e7983 */ /* 0x002f220000300a00 */
[----:B------:R-:W-:-:S03]  /*12810*/  MOV R0, R81 ;  /* 0x0000005100007202 */ /* 0x000fc60000000f00 */
[----:B--2---:R-:W-:Y:S04]  /*12820*/  STL [R1+0x198], R24 ;  /* 0x0001981801007387 */ /* 0x004fe80000100800 */
[----:B------:R1:W-:Y:S02]  /*12830*/  STL [R1+0x18c], R0 ;  /* 0x00018c0001007387 */ /* 0x0003e40000100800 */
[----:B-1----:R-:W-:Y:S02]  /*12840*/  IMAD.MOV.U32 R0, RZ, RZ, R25 ;  /* 0x000000ffff007224 */ /* 0x002fe400078e0019 */
[----:B------:R-:W2:Y:S04]  /*12850*/  LDL.LU.64 R24, [R1+0x208] ;  /* 0x0002080001187983 */ /* 0x000ea80000300a00 */
[----:B------:R1:W-:Y:S02]  /*12860*/  STL [R1+0x194], R0 ;  /* 0x0001940001007387 */ /* 0x0003e40000100800 */
[----:B-1----:R-:W-:-:S02]  /*12870*/  IMAD.MOV.U32 R0, RZ, RZ, R33 ;  /* 0x000000ffff007224 */ /* 0x002fc400078e0021 */
[----:B------:R1:W-:Y:S04]  /*12880*/  STL [R1+0x1a0], R32 ;  /* 0x0001a02001007387 */ /* 0x0003e80000100800 */
[----:B------:R1:W-:Y:S04]  /*12890*/  STL [R1+0x19c], R0 ;  /* 0x00019c0001007387 */ /* 0x0003e80000100800 */
[----:B-1----:R-:W2:Y:S01]  /*128a0*/  LDL.LU.64 R32, [R1+0x210] ;  /* 0x0002100001207983 */ /* 0x002ea20000300a00 */
[----:B------:R-:W-:-:S03]  /*128b0*/  IMAD.MOV.U32 R0, RZ, RZ, R83 ;  /* 0x000000ffff007224 */ /* 0x000fc600078e0053 */
[----:B------:R-:W-:Y:S04]  /*128c0*/  STL [R1+0x1a8], R82 ;  /* 0x0001a85201007387 */ /* 0x000fe80000100800 */
[----:B------:R1:W-:Y:S04]  /*128d0*/  STL [R1+0x1a4], R0 ;  /* 0x0001a40001007387 */ /* 0x0003e80000100800 */
[----:B------:R-:W-:Y:S04]  /*128e0*/  STL [R1+0x1b0], R84 ;  /* 0x0001b05401007387 */ /* 0x000fe80000100800 */
[----:B------:R-:W2:Y:S01]  /*128f0*/  LDL.LU.64 R80, [R1+0x368] ;  /* 0x0003680001507983 */ /* 0x000ea20000300a00 */
[----:B-1----:R-:W-:-:S03]  /*12900*/  MOV R0, R85 ;  /* 0x0000005500007202 */ /* 0x002fc60000000f00 */
[----:B------:R-:W2:Y:S04]  /*12910*/  LDL.LU.64 R82, [R1+0x220] ;  /* 0x0002200001527983 */ /* 0x000ea80000300a00 */
[----:B------:R3:W-:Y:S02]  /*12920*/  STL [R1+0x1ac], R0 ;  /* 0x0001ac0001007387 */ /* 0x0007e40000100800 */
[----:B---3--:R-:W-:Y:S02]  /*12930*/  IMAD.MOV.U32 R0, RZ, RZ, R27 ;  /* 0x000000ffff007224 */ /* 0x008fe400078e001b */
[----:B------:R-:W-:Y:S04]  /*12940*/  STL [R1+0x1b8], R26 ;  /* 0x0001b81a01007387 */ /* 0x000fe80000100800 */
[----:B------:R1:W-:Y:S04]  /*12950*/  STL [R1+0x1b4], R0 ;  /* 0x0001b40001007387 */ /* 0x0003e80000100800 */
[----:B----4-:R-:W-:Y:S01]  /*12960*/  STL [R1+0x1c0], R86 ;  /* 0x0001c05601007387 */ /* 0x010fe20000100800 */
[----:B-1----:R-:W-:-:S03]  /*12970*/  IMAD.MOV.U32 R0, RZ, RZ, R87 ;  /* 0x000000ffff007224 */ /* 0x002fc600078e0057 */
[----:B------:R-:W3:Y:S04]  /*12980*/  LDL.LU.64 R26, [R1+0x228] ;  /* 0x00022800011a7983 */ /* 0x000ee80000300a00 */
[----:B------:R1:W-:Y:S04]  /*12990*/  STL [R1+0x1bc], R0 ;  /* 0x0001bc0001007387 */ /* 0x0003e80000100800 */
[----:B------:R4:W-:Y:S01]  /*129a0*/  STL [R1+0x1c8], R28 ;  /* 0x0001c81c01007387 */ /* 0x0009e20000100800 */
[----:B-1----:R-:W-:-:S03]  /*129b0*/  IMAD.MOV.U32 R0, RZ, RZ, R29 ;  /* 0x000000ffff007224 */ /* 0x002fc600078e001d */
[----:B------:R-:W3:Y:S04]  /*129c0*/  LDL.LU.64 R84, [R1+0x230] ;  /* 0x0002300001547983 */ /* 0x000ee80000300a00 */
[----:B------:R1:W-:Y:S04]  /*129d0*/  STL [R1+0x1c4], R0 ;  /* 0x0001c40001007387 */ /* 0x0003e80000100800 */
[----:B------:R2:W-:Y:S04]  /*129e0*/  STL [R1+0x1d0], R30 ;  /* 0x0001d01e01007387 */ /* 0x0005e80000100800 */
[----:B----4-:R-:W4:Y:S04]  /*129f0*/  LDL.LU.64 R28, [R1+0x3a8] ;  /* 0x0003a800011c7983 */ /* 0x010f280000300a00 */
[----:B------:R-:W4:Y:S01]  /*12a00*/  LDL.LU.64 R86, [R1+0x240] ;  /* 0x0002400001567983 */ /* 0x000f220000300a00 */
[----:B-1----:R-:W-:-:S03]  /*12a10*/  MOV R0, R31 ;  /* 0x0000001f00007202 */ /* 0x002fc60000000f00 */
[----:B--2---:R-:W-:Y:S04]  /*12a20*/  STL [R1+0x1d8], R24 ;  /* 0x0001d81801007387 */ /* 0x004fe80000100800 */
[----:B------:R1:W-:Y:S04]  /*12a30*/  STL [R1+0x1cc], R0 ;  /* 0x0001cc0001007387 */ /* 0x0003e80000100800 */
[----:B------:R-:W2:Y:S01]  /*12a40*/  LDL.LU.64 R30, [R1+0x248] ;  /* 0x00024800011e7983 */ /* 0x000ea20000300a00 */
[----:B-1----:R-:W-:-:S03]  /*12a50*/  IMAD.MOV.U32 R0, RZ, RZ, R25 ;  /* 0x000000ffff007224 */ /* 0x002fc600078e0019 */
[----:B------:R-:W-:Y:S04]  /*12a60*/  STL [R1+0x1e0], R32 ;  /* 0x0001e02001007387 */ /* 0x000fe80000100800 */
[----:B------:R1:W-:Y:S02]  /*12a70*/  STL [R1+0x1d4], R0 ;  /* 0x0001d40001007387 */ /* 0x0003e40000100800 */
[----:B-1----:R-:W-:Y:S02]  /*12a80*/  IMAD.MOV.U32 R0, RZ, RZ, R33 ;  /* 0x000000ffff007224 */ /* 0x002fe400078e0021 */
[----:B------:R-:W2:Y:S04]  /*12a90*/  LDL.LU.64 R32, [R1+0x250] ;  /* 0x0002500001207983 */ /* 0x000ea80000300a00 */
[----:B------:R1:W-:Y:S04]  /*12aa0*/  STL [R1+0x1dc], R0 ;  /* 0x0001dc0001007387 */ /* 0x0003e80000100800 */
[----:B------:R1:W-:Y:S04]  /*12ab0*/  STL [R1+0x1e8], R80 ;  /* 0x0001e85001007387 */ /* 0x0003e80000100800 */
[----:B------:R-:W2:Y:S01]  /*12ac0*/  LDL.LU.64 R24, [R1+0x468] ;  /* 0x0004680001187983 */ /* 0x000ea20000300a00 */
[----:B-1----:R-:W-:-:S03]  /*12ad0*/  IMAD.MOV.U32 R0, RZ, RZ, R81 ;  /* 0x000000ffff007224 */ /* 0x002fc600078e0051 */
[----:B------:R-:W-:Y:S04]  /*12ae0*/  STL [R1+0x1f0], R82 ;  /* 0x0001f05201007387 */ /* 0x000fe80000100800 */
[----:B------:R1:W-:Y:S04]  /*12af0*/  STL [R1+0x1e4], R0 ;  /* 0x0001e40001007387 */ /* 0x0003e80000100800 */
[----:B------:R-:W2:Y:S01]  /*12b00*/  LDL.LU.64 R80, [R1+0x258] ;  /* 0x0002580001507983 */ /* 0x000ea20000300a00 */
[----:B-1----:R-:W-:-:S05]  /*12b10*/  MOV R0, R83 ;  /* 0x0000005300007202 */ /* 0x002fca0000000f00 */
[----:B------:R3:W-:Y:S02]  /*12b20*/  STL [R1+0x1ec], R0 ;  /* 0x0001ec0001007387 */ /* 0x0007e40000100800 */
[----:B---3--:R-:W-:Y:S02]  /*12b30*/  IMAD.MOV.U32 R0, RZ, RZ, R27 ;  /* 0x000000ffff007224 */ /* 0x008fe400078e001b */
[----:B------:R1:W-:Y:S04]  /*12b40*/  STL [R1+0x1f8], R26 ;  /* 0x0001f81a01007387 */ /* 0x0003e80000100800 */
[----:B-1----:R-:W3:Y:S04]  /*12b50*/  LDL.LU.64 R26, [R1+0x260] ;  /* 0x00026000011a7983 */ /* 0x002ee80000300a00 */
[----:B------:R1:W-:Y:S04]  /*12b60*/  STL [R1+0x1f4], R0 ;  /* 0x0001f40001007387 */ /* 0x0003e80000100800 */
[----:B------:R-:W-:Y:S01]  /*12b70*/  STL [R1+0x200], R84 ;  /* 0x0002005401007387 */ /* 0x000fe20000100800 */
[----:B-1----:R-:W-:-:S05]  /*12b80*/  IMAD.MOV.U32 R0, RZ, RZ, R85 ;  /* 0x000000ffff007224 */ /* 0x002fca00078e0055 */
[----:B------:R1:W-:Y:S04]  /*12b90*/  STL [R1+0x1fc], R0 ;  /* 0x0001fc0001007387 */ /* 0x0003e80000100800 */
[----:B----4-:R4:W-:Y:S04]  /*12ba0*/  STL [R1+0x208], R28 ;  /* 0x0002081c01007387 */ /* 0x0109e80000100800 */
[----:B------:R-:W3:Y:S01]  /*12bb0*/  LDL.LU.64 R82, [R1+0x268] ;  /* 0x0002680001527983 */ /* 0x000ee20000300a00 */
[----:B-1----:R-:W-:-:S05]  /*12bc0*/  IMAD.MOV.U32 R0, RZ, RZ, R29 ;  /* 0x000000ffff007224 */ /* 0x002fca00078e001d */
[----:B------:R1:W-:Y:S04]  /*12bd0*/  STL [R1+0x204], R0 ;  /* 0x0002040001007387 */ /* 0x0003e80000100800 */
[----:B------:R2:W-:Y:S04]  /*12be0*/  STL [R1+0x210], R86 ;  /* 0x0002105601007387 */ /* 0x0005e80000100800 */
[----:B----4-:R-:W4:Y:S01]  /*12bf0*/  LDL.LU.64 R28, [R1+0x498] ;  /* 0x00049800011c7983 */ /* 0x010f220000300a00 */
[----:B-1----:R-:W-:-:S03]  /*12c00*/  MOV R0, R87 ;  /* 0x0000005700007202 */ /* 0x002fc60000000f00 */
[----:B--2---:R-:W-:Y:S04]  /*12c10*/  STL [R1+0x218], R30 ;  /* 0x0002181e01007387 */ /* 0x004fe80000100800 */
[----:B------:R1:W-:Y:S04]  /*12c20*/  STL [R1+0x20c], R0 ;  /* 0x00020c0001007387 */ /* 0x0003e80000100800 */
[----:B------:R-:W2:Y:S01]  /*12c30*/  LDL.LU.64 R86, [R1+0x270] ;  /* 0x0002700001567983 */ /* 0x000ea20000300a00 */
[----:B-1----:R-:W-:-:S05]  /*12c40*/  IMAD.MOV.U32 R0, RZ, RZ, R31 ;  /* 0x000000ffff007224 */ /* 0x002fca00078e001f */
[----:B------:R1:W-:Y:S04]  /*12c50*/  STL [R1+0x214], R0 ;  /* 0x0002140001007387 */ /* 0x0003e80000100800 */
[----:B------:R1:W-:Y:S04]  /*12c60*/  STL [R1+0x220], R32 ;  /* 0x0002202001007387 */ /* 0x0003e80000100800 */
[----:B------:R-:W2:Y:S01]  /*12c70*/  LDL.LU.64 R30, [R1+0x278] ;  /* 0x00027800011e7983 */ /* 0x000ea20000300a00 */
[----:B-1----:R-:W-:-:S05]  /*12c80*/  IMAD.MOV.U32 R0, RZ, RZ, R33 ;  /* 0x000000ffff007224 */ /* 0x002fca00078e0021 */
[----:B------:R1:W-:Y:S01]  /*12c90*/  STL [R1+0x21c], R0 ;  /* 0x00021c0001007387 */ /* 0x0003e20000100800 */
[----:B------:R-:W-:Y:S01]  /*12ca0*/  IMAD.MOV.U32 R32, RZ, RZ, R34 ;  /* 0x000000ffff207224 */ /* 0x000fe200078e0022 */
[----:B------:R-:W-:Y:S02]  /*12cb0*/  MOV R33, R35 ;  /* 0x0000002300217202 */ /* 0x000fe40000000f00 */
[----:B------:R1:W-:Y:S04]  /*12cc0*/  STL [R1+0x228], R24 ;  /* 0x0002281801007387 */ /* 0x0003e80000100800 */
[----:B------:R-:W2:Y:S01]  /*12cd0*/  LDL.LU.64 R34, [R1+0x288] ;  /* 0x0002880001227983 */ /* 0x000ea20000300a00 */
[----:B-1----:R-:W-:-:S05]  /*12ce0*/  IMAD.MOV.U32 R0, RZ, RZ, R25 ;  /* 0x000000ffff007224 */ /* 0x002fca00078e0019 */
[----:B------:R1:W-:Y:S04]  /*12cf0*/  STL [R1+0x224], R0 ;  /* 0x0002240001007387 */ /* 0x0003e80000100800 */
[----:B------:R-:W-:Y:S04]  /*12d00*/  STL [R1+0x230], R80 ;  /* 0x0002305001007387 */ /* 0x000fe80000100800 */
[----:B------:R-:W2:Y:S01]  /*12d10*/  LDL.LU.64 R24, [R1+0x4e0] ;  /* 0x0004e00001187983 */ /* 0x000ea20000300a00 */
[----:B-1----:R-:W-:-:S03]  /*12d20*/  IMAD.MOV.U32 R0, RZ, RZ, R81 ;  /* 0x000000ffff007224 */ /* 0x002fc600078e0051 */
[----:B------:R-:W2:Y:S04]  /*12d30*/  LDL.LU.64 R84, [R1+0x290] ;  /* 0x0002900001547983 */ /* 0x000ea80000300a00 */
[----:B---3--:R-:W-:Y:S04]  /*12d40*/  STL [R1+0x238], R26 ;  /* 0x0002381a01007387 */ /* 0x008fe80000100800 */
[----:B------:R1:W-:Y:S02]  /*12d50*/  STL [R1+0x22c], R0 ;  /* 0x00022c0001007387 */ /* 0x0003e40000100800 */
[----:B-1----:R-:W-:-:S02]  /*12d60*/  IMAD.MOV.U32 R0, RZ, RZ, R27 ;  /* 0x000000ffff007224 */ /* 0x002fc400078e001b */
[----:B------:R-:W3:Y:S04]  /*12d70*/  LDL.LU.64 R26, [R1+0x298] ;  /* 0x00029800011a7983 */ /* 0x000ee80000300a00 */
[----:B------:R1:W-:Y:S02]  /*12d80*/  STL [R1+0x234], R0 ;  /* 0x0002340001007387 */ /* 0x0003e40000100800 */
[----:B-1----:R-:W-:Y:S02]  /*12d90*/  MOV R0, R83 ;  /* 0x0000005300007202 */ /* 0x002fe40000000f00 */
[----:B------:R-:W-:Y:S04]  /*12da0*/  STL [R1+0x240], R82 ;  /* 0x0002405201007387 */ /* 0x000fe80000100800 */
[----:B------:R1:W-:Y:S04]  /*12db0*/  STL [R1+0x23c], R0 ;  /* 0x00023c0001007387 */ /* 0x0003e80000100800 */
[----:B----4-:R4:W-:Y:S01]  /*12dc0*/  STL [R1+0x248], R28 ;  /* 0x0002481c01007387 */ /* 0x0109e20000100800 */
[----:B-1----:R-:W-:-:S03]  /*12dd0*/  IMAD.MOV.U32 R0, RZ, RZ, R29 ;  /* 0x000000ffff007224 */ /* 0x002fc600078e001d */
[----:B----4-:R-:W4:Y:S04]  /*12de0*/  LDL.LU.64 R28, [R1+0x2a0] ;  /* 0x0002a000011c7983 */ /* 0x010f280000300a00 */
[----:B------:R2:W-:Y:S04]  /*12df0*/  STL [R1+0x244], R0 ;  /* 0x0002440001007387 */ /* 0x0005e80000100800 */
[----:B------:R-:W4:Y:S01]  /*12e00*/  LDL.LU.64 R80, [R1+0x508] ;  /* 0x0005080001507983 */ /* 0x000f220000300a00 */
[----:B--2---:R-:W-:-:S03]  /*12e10*/  IMAD.MOV.U32 R0, RZ, RZ, R87 ;  /* 0x000000ffff007224 */ /* 0x004fc600078e0057 */
[----:B------:R1:W-:Y:S04]  /*12e20*/  STL [R1+0x250], R86 ;  /* 0x0002505601007387 */ /* 0x0003e80000100800 */
[----:B-1----:R-:W2:Y:S04]  /*12e30*/  LDL.LU.64 R86, [R1+0x2b0] ;  /* 0x0002b00001567983 */ /* 0x002ea80000300a00 */
[----:B------:R1:W-:Y:S04]  /*12e40*/  STL [R1+0x24c], R0 ;  /* 0x00024c0001007387 */ /* 0x0003e80000100800 */
[----:B------:R1:W-:Y:S02]  /*12e50*/  STL [R1+0x258], R30 ;  /* 0x0002581e01007387 */ /* 0x0003e40000100800 */
[----:B-1----:R-:W-:-:S05]  /*12e60*/  IMAD.MOV.U32 R0, RZ, RZ, R31 ;  /* 0x000000ffff007224 */ /* 0x002fca00078e001f */
[----:B------:R1:W-:Y:S04]  /*12e70*/  STL [R1+0x254], R0 ;  /* 0x0002540001007387 */ /* 0x0003e80000100800 */
[----:B------:R-:W2:Y:S04]  /*12e80*/  LDL.LU.64 R30, [R1+0x2b8] ;  /* 0x0002b800011e7983 */ /* 0x000ea80000300a00 */
[----:B------:R1:W-:Y:S02]  /*12e90*/  STL [R1+0x260], R34 ;  /* 0x0002602201007387 */ /* 0x0003e40000100800 */
[----:B-1----:R-:W-:-:S02]  /*12ea0*/  MOV R0, R35 ;  /* 0x0000002300007202 */ /* 0x002fc40000000f00 */
[----:B------:R-:W2:Y:S04]  /*12eb0*/  LDL.LU.64 R34, [R1+0x2c0] ;  /* 0x0002c00001227983 */ /* 0x000ea80000300a00 */
[----:B------:R1:W-:Y:S04]  /*12ec0*/  STL [R1+0x25c], R0 ;  /* 0x00025c0001007387 */ /* 0x0003e80000100800 */
[----:B------:R1:W-:Y:S02]  /*12ed0*/  STL [R1+0x268], R24 ;  /* 0x0002681801007387 */ /* 0x0003e40000100800 */
[----:B-1----:R-:W-:-:S02]  /*12ee0*/  IMAD.MOV.U32 R0, RZ, RZ, R25 ;  /* 0x000000ffff007224 */ /* 0x002fc400078e0019 */
[----:B------:R-:W-:Y:S04]  /*12ef0*/  STL [R1+0x270], R84 ;  /* 0x0002705401007387 */ /* 0x000fe80000100800 */
[----:B------:R1:W-:Y:S04]  /*12f00*/  STL [R1+0x264], R0 ;  /* 0x0002640001007387 */ /* 0x0003e80000100800 */
[----:B------:R-:W2:Y:S04]  /*12f10*/  LDL.LU.64 R24, [R1+0x530] ;  /* 0x0005300001187983 */ /* 0x000ea80000300a00 */
[----:B------:R-:W2:Y:S01]  /*12f20*/  LDL.LU.64 R82, [R1+0x2c8] ;  /* 0x0002c80001527983 */ /* 0x000ea20000300a00 */
[----:B-1----:R-:W-:-:S03]  /*12f30*/  IMAD.MOV.U32 R0, RZ, RZ, R85 ;  /* 0x000000ffff007224 */ /* 0x002fc600078e0055 */
[----:B---3--:R-:W-:Y:S04]  /*12f40*/  STL [R1+0x278], R26 ;  /* 0x0002781a01007387 */ /* 0x008fe80000100800 */
[----:B------:R1:W-:Y:S04]  /*12f50*/  STL [R1+0x26c], R0 ;  /* 0x00026c0001007387 */ /* 0x0003e80000100800 */
[----:B------:R-:W3:Y:S01]  /*12f60*/  LDL.LU.64 R84, [R1+0x2d0] ;  /* 0x0002d00001547983 */ /* 0x000ee20000300a00 */
[----:B-1----:R-:W-:-:S05]  /*12f70*/  IMAD.MOV.U32 R0, RZ, RZ, R27 ;  /* 0x000000ffff007224 */ /* 0x002fca00078e001b */
[----:B------:R4:W-:Y:S02]  /*12f80*/  STL [R1+0x274], R0 ;  /* 0x0002740001007387 */ /* 0x0009e40000100800 */
[----:B----4-:R-:W-:Y:S02]  /*12f90*/  MOV R0, R29 ;  /* 0x0000001d00007202 */ /* 0x010fe40000000f00 */
[----:B------:R-:W-:Y:S04]  /*12fa0*/  STL [R1+0x280], R28 ;  /* 0x0002801c01007387 */ /* 0x000fe80000100800 */
[----:B------:R1:W-:Y:S04]  /*12fb0*/  STL [R1+0x27c], R0 ;  /* 0x00027c0001007387 */ /* 0x0003e80000100800 */
[----:B------:R-:W-:Y:S04]  /*12fc0*/  STL [R1+0x288], R80 ;  /* 0x0002885001007387 */ /* 0x000fe80000100800 */
[----:B------:R-:W4:Y:S01]  /*12fd0*/  LDL.LU.64 R26, [R1+0x2d8] ;  /* 0x0002d800011a7983 */ /* 0x000f220000300a00 */
[----:B-1----:R-:W-:-:S03]  /*12fe0*/  IMAD.MOV.U32 R0, RZ, RZ, R81 ;  /* 0x000000ffff007224 */ /* 0x002fc600078e0051 */
[----:B------:R-:W4:Y:S04]  /*12ff0*/  LDL.LU.64 R28, [R1+0x558] ;  /* 0x00055800011c7983 */ /* 0x000f280000300a00 */
[----:B--2---:R-:W-:Y:S04]  /*13000*/  STL [R1+0x290], R86 ;  /* 0x0002905601007387 */ /* 0x004fe80000100800 */
[----:B------:R1:W-:Y:S02]  /*13010*/  STL [R1+0x284], R0 ;  /* 0x0002840001007387 */ /* 0x0003e40000100800 */
[----:B-1----:R-:W-:-:S02]  /*13020*/  IMAD.MOV.U32 R0, RZ, RZ, R87 ;  /* 0x000000ffff007224 */ /* 0x002fc400078e0057 */
[----:B------:R-:W-:Y:S04]  /*13030*/  STL [R1+0x298], R30 ;  /* 0x0002981e01007387 */ /* 0x000fe80000100800 */
[----:B------:R1:W-:Y:S04]  /*13040*/  STL [R1+0x28c], R0 ;  /* 0x00028c0001007387 */ /* 0x0003e80000100800 */
[----:B------:R-:W2:Y:S01]  /*13050*/  LDL.LU.64 R86, [R1+0x2e0] ;  /* 0x0002e00001567983 */ /* 0x000ea20000300a00 */
[----:B-1----:R-:W-:-:S03]  /*13060*/  IMAD.MOV.U32 R0, RZ, RZ, R31 ;  /* 0x000000ffff007224 */ /* 0x002fc600078e001f */
[----:B------:R-:W-:Y:S04]  /*13070*/  STL [R1+0x2a0], R34 ;  /* 0x0002a02201007387 */ /* 0x000fe80000100800 */
[----:B------:R1:W-:Y:S04]  /*13080*/  STL [R1+0x294], R0 ;  /* 0x0002940001007387 */ /* 0x0003e80000100800 */
[----:B------:R-:W2:Y:S01]  /*13090*/  LDL.LU.64 R30, [R1+0x2e8] ;  /* 0x0002e800011e7983 */ /* 0x000ea20000300a00 */
[----:B-1----:R-:W-:-:S03]  /*130a0*/  MOV R0, R35 ;  /* 0x0000002300007202 */ /* 0x002fc60000000f00 */
        /* <DEDUP_REMOVED lines=10> */
[----:B------:R1:W-:Y:S02]  /*13150*/  STL [R1+0x2ac], R0 ;  /* 0x0002ac0001007387 */ /* 0x0003e40000100800 */
[----:B-1----:R-:W-:Y:S02]  /*13160*/  IMAD.MOV.U32 R0, RZ, RZ, R85 ;  /* 0x000000ffff007224 */ /* 0x002fe400078e0055 */
[----:B----4-:R-:W-:Y:S04]  /*13170*/  STL [R1+0x2c0], R26 ;  /* 0x0002c01a01007387 */ /* 0x010fe80000100800 */
[----:B------:R1:W-:Y:S04]  /*13180*/  STL [R1+0x2b4], R0 ;  /* 0x0002b40001007387 */ /* 0x0003e80000100800 */
[----:B------:R-:W3:Y:S01]  /*13190*/  LDL.LU.64 R82, [R1+0x308] ;  /* 0x0003080001527983 */ /* 0x000ee20000300a00 */
[----:B-1----:R-:W-:-:S05]  /*131a0*/  MOV R0, R27 ;  /* 0x0000001b00007202 */ /* 0x002fca0000000f00 */
[----:B------:R1:W-:Y:S04]  /*131b0*/  STL [R1+0x2bc], R0 ;  /* 0x0002bc0001007387 */ /* 0x0003e80000100800 */
[----:B------:R4:W-:Y:S04]  /*131c0*/  STL [R1+0x2c8], R28 ;  /* 0x0002c81c01007387 */ /* 0x0009e80000100800 */
[----:B------:R-:W3:Y:S01]  /*131d0*/  LDL.LU.64 R26, [R1+0x310] ;  /* 0x00031000011a7983 */ /* 0x000ee20000300a00 */
[----:B-1----:R-:W-:-:S05]  /*131e0*/  IMAD.MOV.U32 R0, RZ, RZ, R29 ;  /* 0x000000ffff007224 */ /* 0x002fca00078e001d */
[----:B------:R1:W-:Y:S04]  /*131f0*/  STL [R1+0x2c4], R0 ;  /* 0x0002c40001007387 */ /* 0x0003e80000100800 */
[----:B--2---:R-:W-:Y:S04]  /*13200*/  STL [R1+0x2d0], R86 ;  /* 0x0002d05601007387 */ /* 0x004fe80000100800 */
[----:B----4-:R-:W2:Y:S01]  /*13210*/  LDL.LU.64 R28, [R1+0x590] ;  /* 0x00059000011c7983 */ /* 0x010ea20000300a00 */
[----:B-1----:R-:W-:-:S03]  /*13220*/  IMAD.MOV.U32 R0, RZ, RZ, R87 ;  /* 0x000000ffff007224 */ /* 0x002fc600078e0057 */
[----:B------:R-:W4:Y:S04]  /*13230*/  LDL.LU.64 R84, [R1+0x318] ;  /* 0x0003180001547983 */ /* 0x000f280000300a00 */
[----:B------:R1:W-:Y:S02]  /*13240*/  STL [R1+0x2cc], R0 ;  /* 0x0002cc0001007387 */ /* 0x0003e40000100800 */
[----:B-1----:R-:W-:Y:S02]  /*13250*/  IMAD.MOV.U32 R0, RZ, RZ, R31 ;  /* 0x000000ffff007224 */ /* 0x002fe400078e001f */
[----:B------:R1:W-:Y:S04]  /*13260*/  STL [R1+0x2d8], R30 ;  /* 0x0002d81e01007387 */ /* 0x0003e80000100800 */
[----:B------:R-:W-:Y:S04]  /*13270*/  STL [R1+0x2e0], R34 ;  /* 0x0002e02201007387 */ /* 0x000fe80000100800 */
[----:B------:R1:W-:Y:S04]  /*13280*/  STL [R1+0x2d4], R0 ;  /* 0x0002d40001007387 */ /* 0x0003e80000100800 */
[----:B-1----:R-:W4:Y:S01]  /*13290*/  LDL.LU.64 R30, [R1+0x320] ;  /* 0x00032000011e7983 */ /* 0x002f220000300a00 */
[----:B------:R-:W-:-:S03]  /*132a0*/  MOV R0, R35 ;  /* 0x0000002300007202 */ /* 0x000fc60000000f00 */
        /* <DEDUP_REMOVED lines=8> */
[----:B-1----:R-:W-:-:S05]  /*13330*/  IMAD.MOV.U32 R0, RZ, RZ, R81 ;  /* 0x000000ffff007224 */ /* 0x002fca00078e0051 */
[----:B------:R3:W-:Y:S02]  /*13340*/  STL [R1+0x2ec], R0 ;  /* 0x0002ec0001007387 */ /* 0x0007e40000100800 */
[----:B---3--:R-:W-:Y:S02]  /*13350*/  IMAD.MOV.U32 R0, RZ, RZ, R83 ;  /* 0x000000ffff007224 */ /* 0x008fe400078e0053 */
[----:B------:R-:W-:Y:S04]  /*13360*/  STL [R1+0x2f8], R82 ;  /* 0x0002f85201007387 */ /* 0x000fe80000100800 */
[----:B------:R1:W-:Y:S04]  /*13370*/  STL [R1+0x2f4], R0 ;  /* 0x0002f40001007387 */ /* 0x0003e80000100800 */
[----:B------:R-:W-:Y:S04]  /*13380*/  STL [R1+0x300], R26 ;  /* 0x0003001a01007387 */ /* 0x000fe80000100800 */
[----:B------:R-:W3:Y:S01]  /*13390*/  LDL.LU.64 R80, [R1+0x338] ;  /* 0x0003380001507983 */ /* 0x000ee20000300a00 */
[----:B-1----:R-:W-:-:S05]  /*133a0*/  MOV R0, R27 ;  /* 0x0000001b00007202 */ /* 0x002fca0000000f00 */
[----:B------:R1:W-:Y:S04]  /*133b0*/  STL [R1+0x2fc], R0 ;  /* 0x0002fc0001007387 */ /* 0x0003e80000100800 */
[----:B--2---:R2:W-:Y:S01]  /*133c0*/  STL [R1+0x308], R28 ;  /* 0x0003081c01007387 */ /* 0x0045e20000100800 */
[----:B-1----:R-:W-:-:S03]  /*133d0*/  IMAD.MOV.U32 R0, RZ, RZ, R29 ;  /* 0x000000ffff007224 */ /* 0x002fc600078e001d */
[----:B------:R-:W3:Y:S04]  /*133e0*/  LDL.LU.64 R26, [R1+0x340] ;  /* 0x00034000011a7983 */ /* 0x000ee80000300a00 */
[----:B------:R1:W-:Y:S04]  /*133f0*/  STL [R1+0x304], R0 ;  /* 0x0003040001007387 */ /* 0x0003e80000100800 */
[----:B----4-:R-:W-:Y:S04]  /*13400*/  STL [R1+0x310], R84 ;  /* 0x0003105401007387 */ /* 0x010fe80000100800 */
[----:B--2---:R-:W2:Y:S01]  /*13410*/  LDL.LU.64 R28, [R1+0x618] ;  /* 0x00061800011c7983 */ /* 0x004ea20000300a00 */
        /* <DEDUP_REMOVED lines=11> */
[----:B------:R-:W-:Y:S01]  /*134d0*/  STL [R1+0x328], R86 ;  /* 0x0003285601007387 */ /* 0x000fe20000100800 */
[----:B-1----:R-:W-:-:S05]  /*134e0*/  IMAD.MOV.U32 R0, RZ, RZ, R87 ;  /* 0x000000ffff007224 */ /* 0x002fca00078e0057 */
[----:B------:R1:W-:Y:S04]  /*134f0*/  STL [R1+0x324], R0 ;  /* 0x0003240001007387 */ /* 0x0003e80000100800 */
[----:B------:R3:W-:Y:S04]  /*13500*/  STL [R1+0x330], R24 ;  /* 0x0003301801007387 */ /* 0x0007e80000100800 */
[----:B------:R-:W4:Y:S01]  /*13510*/  LDL.LU.64 R84, [R1+0x638] ;  /* 0x0006380001547983 */ /* 0x000f220000300a00 */
[----:B-1----:R-:W-:-:S03]  /*13520*/  IMAD.MOV.U32 R0, RZ, RZ, R25 ;  /* 0x000000ffff007224 */ /* 0x002fc600078e0019 */
[----:B------:R-:W4:Y:S04]  /*13530*/  LDL.LU.64 R86, [R1+0x370] ;  /* 0x0003700001567983 */ /* 0x000f280000300a00 */
[----:B------:R1:W-:Y:S04]  /*13540*/  STL [R1+0x32c], R0 ;  /* 0x00032c0001007387 */ /* 0x0003e80000100800 */
[----:B---3--:R-:W-:Y:S04]  /*13550*/  STL [R1+0x338], R80 ;  /* 0x0003385001007387 */ /* 0x008fe80000100800 */
[----:B------:R-:W3:Y:S01]  /*13560*/  LDL.LU.64 R24, [R1+0x378] ;  /* 0x0003780001187983 */ /* 0x000ee20000300a00 */
[----:B-1----:R-:W-:-:S05]  /*13570*/  IMAD.MOV.U32 R0, RZ, RZ, R81 ;  /* 0x000000ffff007224 */ /* 0x002fca00078e0051 */
[----:B------:R1:W-:Y:S04]  /*13580*/  STL [R1+0x334], R0 ;  /* 0x0003340001007387 */ /* 0x0003e80000100800 */
[----:B------:R2:W-:Y:S01]  /*13590*/  STL [R1+0x340], R26 ;  /* 0x0003401a01007387 */ /* 0x0005e20000100800 */
[----:B-1----:R-:W-:-:S03]  /*135a0*/  MOV R0, R27 ;  /* 0x0000001b00007202 */ /* 0x002fc60000000f00 */
[----:B--2---:R-:W2:Y:S04]  /*135b0*/  LDL.LU.64 R26, [R1+0x380] ;  /* 0x00038000011a7983 */ /* 0x004ea80000300a00 */
[----:B------:R1:W-:Y:S04]  /*135c0*/  STL [R1+0x33c], R0 ;  /* 0x00033c0001007387 */ /* 0x0003e80000100800 */
[----:B------:R4:W-:Y:S01]  /*135d0*/  STL [R1+0x348], R28 ;  /* 0x0003481c01007387 */ /* 0x0009e20000100800 */
[----:B-1----:R-:W-:-:S03]  /*135e0*/  IMAD.MOV.U32 R0, RZ, RZ, R29 ;  /* 0x000000ffff007224 */ /* 0x002fc600078e001d */
[----:B----4-:R-:W-:Y:S04]  /*135f0*/  STL [R1+0x350], R82 ;  /* 0x0003505201007387 */ /* 0x010fe80000100800 */
[----:B------:R1:W-:Y:S04]  /*13600*/  STL [R1+0x344], R0 ;  /* 0x0003440001007387 */ /* 0x0003e80000100800 */
[----:B------:R-:W4:Y:S01]  /*13610*/  LDL.LU.64 R28, [R1+0x660] ;  /* 0x00066000011c7983 */ /* 0x000f220000300a00 */
[----:B-1----:R-:W-:-:S05]  /*13620*/  IMAD.MOV.U32 R0, RZ, RZ, R83 ;  /* 0x000000ffff007224 */ /* 0x002fca00078e0053 */
[----:B------:R1:W-:Y:S04]  /*13630*/  STL [R1+0x34c], R0 ;  /* 0x00034c0001007387 */ /* 0x0003e80000100800 */
[----:B------:R1:W-:Y:S02]  /*13640*/  STL [R1+0x358], R30 ;  /* 0x0003581e01007387 */ /* 0x0003e40000100800 */
[----:B-1----:R-:W-:Y:S02]  /*13650*/  IMAD.MOV.U32 R0, RZ, RZ, R31 ;  /* 0x000000ffff007224 */ /* 0x002fe400078e001f */
[----:B------:R-:W4:Y:S04]  /*13660*/  LDL.LU.64 R30, [R1+0x390] ;  /* 0x00039000011e7983 */ /* 0x000f280000300a00 */
[----:B------:R1:W-:Y:S04]  /*13670*/  STL [R1+0x354], R0 ;  /* 0x0003540001007387 */ /* 0x0003e80000100800 */
[----:B------:R1:W-:Y:S02]  /*13680*/  STL [R1+0x360], R34 ;  /* 0x0003602201007387 */ /* 0x0003e40000100800 */
[----:B-1----:R-:W-:-:S02]  /*13690*/  MOV R0, R35 ;  /* 0x0000002300007202 */ /* 0x002fc40000000f00 */
[----:B------:R-:W4:Y:S04]  /*136a0*/  LDL.LU.64 R34, [R1+0x398] ;  /* 0x0003980001227983 */ /* 0x000f280000300a00 */
[----:B------:R1:W-:Y:S04]  /*136b0*/  STL [R1+0x35c], R0 ;  /* 0x00035c0001007387 */ /* 0x0003e80000100800 */
[----:B------:R-:W-:Y:S01]  /*136c0*/  STL [R1+0x368], R84 ;  /* 0x0003685401007387 */ /* 0x000fe20000100800 */
[----:B-1----:R-:W-:-:S05]  /*136d0*/  IMAD.MOV.U32 R0, RZ, RZ, R85 ;  /* 0x000000ffff007224 */ /* 0x002fca00078e0055 */
[----:B------:R1:W-:Y:S04]  /*136e0*/  STL [R1+0x364], R0 ;  /* 0x0003640001007387 */ /* 0x0003e80000100800 */
[----:B------:R-:W-:Y:S04]  /*136f0*/  STL [R1+0x370], R86 ;  /* 0x0003705601007387 */ /* 0x000fe80000100800 */
[----:B------:R-:W4:Y:S01]  /*13700*/  LDL.LU.64 R78, [R1+0x3a0] ;  /* 0x0003a000014e7983 */ /* 0x000f220000300a00 */
[----:B-1----:R-:W-:-:S05]  /*13710*/  IMAD.MOV.U32 R0, RZ, RZ, R87 ;  /* 0x000000ffff007224 */ /* 0x002fca00078e0057 */
[----:B------:R1:W-:Y:S04]  /*13720*/  STL [R1+0x36c], R0 ;  /* 0x00036c0001007387 */ /* 0x0003e80000100800 */
[----:B---3--:R-:W-:Y:S04]  /*13730*/  STL [R1+0x378], R24 ;  /* 0x0003781801007387 */ /* 0x008fe80000100800 */
[----:B------:R-:W3:Y:S01]  /*13740*/  LDL.LU.64 R80, [R1+0x678] ;  /* 0x0006780001507983 */ /* 0x000ee20000300a00 */
[----:B-1----:R-:W-:-:S03]  /*13750*/  IMAD.MOV.U32 R0, RZ, RZ, R25 ;  /* 0x000000ffff007224 */ /* 0x002fc600078e0019 */
[----:B------:R-:W3:Y:S04]  /*13760*/  LDL.LU.64 R82, [R1+0x3b0] ;  /* 0x0003b00001527983 */ /* 0x000ee80000300a00 */
[----:B------:R1:W-:Y:S04]  /*13770*/  STL [R1+0x374], R0 ;  /* 0x0003740001007387 */ /* 0x0003e80000100800 */
[----:B--2---:R-:W-:Y:S04]  /*13780*/  STL [R1+0x380], R26 ;  /* 0x0003801a01007387 */ /* 0x004fe80000100800 */
[----:B------:R-:W2:Y:S01]  /*13790*/  LDL.LU.64 R84, [R1+0x458] ;  /* 0x0004580001547983 */ /* 0x000ea20000300a00 */
[----:B-1----:R-:W-:-:S03]  /*137a0*/  MOV R0, R27 ;  /* 0x0000001b00007202 */ /* 0x002fc60000000f00 */
[----:B------:R-:W2:Y:S04]  /*137b0*/  LDL.LU.64 R86, [R1+0x460] ;  /* 0x0004600001567983 */ /* 0x000ea80000300a00 */
[----:B------:R1:W-:Y:S04]  /*137c0*/  STL [R1+0x37c], R0 ;  /* 0x00037c0001007387 */ /* 0x0003e80000100800 */
[----:B----4-:R4:W-:Y:S04]  /*137d0*/  STL [R1+0x388], R28 ;  /* 0x0003881c01007387 */ /* 0x0109e80000100800 */
[----:B------:R-:W2:Y:S01]  /*137e0*/  LDL.LU.64 R24, [R1+0x6c0] ;  /* 0x0006c00001187983 */ /* 0x000ea20000300a00 */
[----:B-1----:R-:W-:-:S03]  /*137f0*/  IMAD.MOV.U32 R0, RZ, RZ, R29 ;  /* 0x000000ffff007224 */ /* 0x002fc600078e001d */
[----:B------:R-:W2:Y:S04]  /*13800*/  LDL.LU.64 R26, [R1+0x470] ;  /* 0x00047000011a7983 */ /* 0x000ea80000300a00 */
[----:B------:R1:W-:Y:S04]  /*13810*/  STL [R1+0x384], R0 ;  /* 0x0003840001007387 */ /* 0x0003e80000100800 */
[----:B------:R1:W-:Y:S04]  /*13820*/  STL [R1+0x390], R30 ;  /* 0x0003901e01007387 */ /* 0x0003e80000100800 */
[----:B----4-:R-:W4:Y:S01]  /*13830*/  LDL.LU.64 R28, [R1+0x478] ;  /* 0x00047800011c7983 */ /* 0x010f220000300a00 */
[----:B-1----:R-:W-:-:S03]  /*13840*/  IMAD.MOV.U32 R0, RZ, RZ, R31 ;  /* 0x000000ffff007224 */ /* 0x002fc600078e001f */
[----:B------:R-:W4:Y:S04]  /*13850*/  LDL.LU.64 R30, [R1+0x480] ;  /* 0x00048000011e7983 */ /* 0x000f280000300a00 */
[----:B------:R1:W-:Y:S04]  /*13860*/  STL [R1+0x38c], R0 ;  /* 0x00038c0001007387 */ /* 0x0003e80000100800 */
[----:B------:R1:W-:Y:S02]  /*13870*/  STL [R1+0x398], R34 ;  /* 0x0003982201007387 */ /* 0x0003e40000100800 */
[----:B-1----:R-:W-:-:S02]  /*13880*/  IMAD.MOV.U32 R0, RZ, RZ, R35 ;  /* 0x000000ffff007224 */ /* 0x002fc400078e0023 */
[----:B------:R-:W4:Y:S04]  /*13890*/  LDL.LU.64 R34, [R1+0x488] ;  /* 0x0004880001227983 */ /* 0x000f280000300a00 */
[----:B------:R1:W-:Y:S02]  /*138a0*/  STL [R1+0x394], R0 ;  /* 0x0003940001007387 */ /* 0x0003e40000100800 */
[----:B-1----:R-:W-:Y:S02]  /*138b0*/  MOV R0, R79 ;  /* 0x0000004f00007202 */ /* 0x002fe40000000f00 */
[----:B------:R-:W-:Y:S04]  /*138c0*/  STL [R1+0x3a0], R78 ;  /* 0x0003a04e01007387 */ /* 0x000fe80000100800 */
[----:B------:R3:W-:Y:S02]  /*138d0*/  STL [R1+0x39c], R0 ;  /* 0x00039c0001007387 */ /* 0x0007e40000100800 */
[----:B---3--:R-:W-:-:S02]  /*138e0*/  IMAD.MOV.U32 R0, RZ, RZ, R81 ;  /* 0x000000ffff007224 */ /* 0x008fc400078e0051 */
[----:B------:R-:W-:Y:S04]  /*138f0*/  STL [R1+0x3a8], R80 ;  /* 0x0003a85001007387 */ /* 0x000fe80000100800 */
[----:B------:R1:W-:Y:S04]  /*13900*/  STL [R1+0x3a4], R0 ;  /* 0x0003a40001007387 */ /* 0x0003e80000100800 */
[----:B------:R-:W-:Y:S01]  /*13910*/  STL [R1+0x3b0], R82 ;  /* 0x0003b05201007387 */ /* 0x000fe20000100800 */
[----:B-1----:R-:W-:-:S05]  /*13920*/  IMAD.MOV.U32 R0, RZ, RZ, R83 ;  /* 0x000000ffff007224 */ /* 0x002fca00078e0053 */
[----:B------:R2:W-:Y:S02]  /*13930*/  STL [R1+0x3ac], R0 ;  /* 0x0003ac0001007387 */ /* 0x0005e40000100800 */
[----:B--2---:R-:W-:Y:S02]  /*13940*/  IMAD.MOV.U32 R0, RZ, RZ, R85 ;  /* 0x000000ffff007224 */ /* 0x004fe400078e0055 */
[----:B------:R-:W-:Y:S04]  /*13950*/  STL [R1+0x3b8], R84 ;  /* 0x0003b85401007387 */ /* 0x000fe80000100800 */
[----:B------:R1:W-:Y:S04]  /*13960*/  STL [R1+0x3b4], R0 ;  /* 0x0003b40001007387 */ /* 0x0003e80000100800 */
[----:B------:R-:W-:Y:S01]  /*13970*/  STL [R1+0x3c0], R86 ;  /* 0x0003c05601007387 */ /* 0x000fe20000100800 */
[----:B-1----:R-:W-:-:S05]  /*13980*/  MOV R0, R87 ;  /* 0x0000005700007202 */ /* 0x002fca0000000f00 */
[----:B------:R1:W-:Y:S04]  /*13990*/  STL [R1+0x3bc], R0 ;  /* 0x0003bc0001007387 */ /* 0x0003e80000100800 */
[----:B------:R-:W-:Y:S01]  /*139a0*/  STL [R1+0x3c8], R24 ;  /* 0x0003c81801007387 */ /* 0x000fe20000100800 */
[----:B-1----:R-:W-:-:S05]  /*139b0*/  IMAD.MOV.U32 R0, RZ, RZ, R25 ;  /* 0x000000ffff007224 */ /* 0x002fca00078e0019 */
[----:B------:R1:W-:Y:S04]  /*139c0*/  STL [R1+0x3c4], R0 ;  /* 0x0003c40001007387 */ /* 0x0003e80000100800 */
[----:B------:R-:W-:Y:S01]  /*139d0*/  STL [R1+0x3d0], R26 ;  /* 0x0003d01a01007387 */ /* 0x000fe20000100800 */
[----:B-1----:R-:W-:-:S05]  /*139e0*/  IMAD.MOV.U32 R0, RZ, RZ, R27 ;  /* 0x000000ffff007224 */ /* 0x002fca00078e001b */
[----:B------:R4:W-:Y:S02]  /*139f0*/  STL [R1+0x3cc], R0 ;  /* 0x0003cc0001007387 */ /* 0x0009e40000100800 */
[----:B----4-:R-:W-:Y:S02]  /*13a00*/  IMAD.MOV.U32 R0, RZ, RZ, R29 ;  /* 0x000000ffff007224 */ /* 0x010fe400078e001d */
        /* <DEDUP_REMOVED lines=8> */
[----:B------:R2:W-:Y:S01]  /*13a90*/  STL [R1+0x3f0], R34 ;  /* 0x0003f02201007387 */ /* 0x0005e20000100800 */
[----:B-1----:R-:W-:-:S03]  /*13aa0*/  IMAD.MOV.U32 R0, RZ, RZ, R35 ;  /* 0x000000ffff007224 */ /* 0x002fc600078e0023 */
[----:B--2---:R-:W2:Y:S04]  /*13ab0*/  LDL.LU.64 R34, [R1+0x900] ;  /* 0x0009000001227983 */ /* 0x004ea80000300a00 */
[----:B------:R1:W-:Y:S04]  /*13ac0*/  STL [R1+0x3ec], R0 ;  /* 0x0003ec0001007387 */ /* 0x0003e80000100800 */
[----:B------:R3:W-:Y:S01]  /*13ad0*/  STL [R1+0x3f8], R42 ;  /* 0x0003f82a01007387 */ /* 0x0007e20000100800 */
[----:B-1----:R-:W-:-:S03]  /*13ae0*/  IMAD.MOV.U32 R0, RZ, RZ, R43 ;  /* 0x000000ffff007224 */ /* 0x002fc600078e002b */
[----:B---3--:R-:W3:Y:S04]  /*13af0*/  LDL.LU.64 R42, [R1+0x4d8] ;  /* 0x0004d800012a7983 */ /* 0x008ee80000300a00 */
[----:B------:R1:W-:Y:S04]  /*13b00*/  STL [R1+0x3f4], R0 ;  /* 0x0003f40001007387 */ /* 0x0003e80000100800 */
[----:B------:R4:W-:Y:S01]  /*13b10*/  STL [R1+0x400], R44 ;  /* 0x0004002c01007387 */ /* 0x0009e20000100800 */
[----:B-1----:R-:W-:-:S03]  /*13b20*/  MOV R0, R45 ;  /* 0x0000002d00007202 */ /* 0x002fc60000000f00 */
[----:B----4-:R-:W4:Y:S04]  /*13b30*/  LDL.LU.64 R44, [R1+0x4e8] ;  /* 0x0004e800012c7983 */ /* 0x010f280000300a00 */
[----:B------:R1:W-:Y:S04]  /*13b40*/  STL [R1+0x3fc], R0 ;  /* 0x0003fc0001007387 */ /* 0x0003e80000100800 */
[----:B------:R1:W-:Y:S02]  /*13b50*/  STL [R1+0x408], R36 ;  /* 0x0004082401007387 */ /* 0x0003e40000100800 */
[----:B-1----:R-:W-:-:S02]  /*13b60*/  IMAD.MOV.U32 R0, RZ, RZ, R37 ;  /* 0x000000ffff007224 */ /* 0x002fc400078e0025 */
[----:B------:R-:W4:Y:S04]  /*13b70*/  LDL.LU.64 R36, [R1+0x4f0] ;  /* 0x0004f00001247983 */ /* 0x000f280000300a00 */
        /* <DEDUP_REMOVED lines=10> */
[----:B-1----:R-:W-:-:S02]  /*13c20*/  MOV R0, R49 ;  /* 0x0000003100007202 */ /* 0x002fc40000000f00 */
        /* <DEDUP_REMOVED lines=18> */
[----:B--2---:R2:W-:Y:S01]  /*13d50*/  STL [R1+0x448], R34 ;  /* 0x0004482201007387 */ /* 0x0045e20000100800 */
[----:B-1----:R-:W-:-:S03]  /*13d60*/  IMAD.MOV.U32 R0, RZ, RZ, R35 ;  /* 0x000000ffff007224 */ /* 0x002fc600078e0023 */
[----:B--2---:R-:W2:Y:S04]  /*13d70*/  LDL.LU.64 R34, [R1+0x528] ;  /* 0x0005280001227983 */ /* 0x004ea80000300a00 */
[----:B------:R1:W-:Y:S04]  /*13d80*/  STL [R1+0x444], R0 ;  /* 0x0004440001007387 */ /* 0x0003e80000100800 */
[----:B---3--:R3:W-:Y:S01]  /*13d90*/  STL [R1+0x450], R42 ;  /* 0x0004502a01007387 */ /* 0x0087e20000100800 */
[----:B-1----:R-:W-:-:S03]  /*13da0*/  IMAD.MOV.U32 R0, RZ, RZ, R43 ;  /* 0x000000ffff007224 */ /* 0x002fc600078e002b */
[----:B---3--:R-:W3:Y:S04]  /*13db0*/  LDL.LU.64 R42, [R1+0x980] ;  /* 0x00098000012a7983 */ /* 0x008ee80000300a00 */
[----:B------:R1:W-:Y:S04]  /*13dc0*/  STL [R1+0x44c], R0 ;  /* 0x00044c0001007387 */ /* 0x0003e80000100800 */
[----:B----4-:R4:W-:Y:S01]  /*13dd0*/  STL [R1+0x458], R44 ;  /* 0x0004582c01007387 */ /* 0x0109e20000100800 */
[----:B-1----:R-:W-:-:S03]  /*13de0*/  IMAD.MOV.U32 R0, RZ, RZ, R45 ;  /* 0x000000ffff007224 */ /* 0x002fc600078e002d */
[----:B----4-:R-:W4:Y:S04]  /*13df0*/  LDL.LU.64 R44, [R1+0x538] ;  /* 0x00053800012c7983 */ /* 0x010f280000300a00 */
        /* <DEDUP_REMOVED lines=33> */
[----:B--2---:R2:W-:Y:S01]  /*14010*/  STL [R1+0x4a0], R34 ;  /* 0x0004a02201007387 */ /* 0x0045e20000100800 */
[----:B-1----:R-:W-:-:S03]  /*14020*/  MOV R0, R35 ;  /* 0x0000002300007202 */ /* 0x002fc60000000f00 */
        /* <DEDUP_REMOVED lines=43> */
[----:B-1----:R-:W-:-:S03]  /*142e0*/  IMAD.MOV.U32 R0, RZ, RZ, R35 ;  /* 0x000000ffff007224 */ /* 0x002fc600078e0023 */
[----:B--2---:R-:W2:Y:S04]  /*142f0*/  LDL.LU.64 R34, [R1+0x5f8] ;  /* 0x0005f80001227983 */ /* 0x004ea80000300a00 */
[----:B------:R1:W-:Y:S04]  /*14300*/  STL [R1+0x4f4], R0 ;  /* 0x0004f40001007387 */ /* 0x0003e80000100800 */
[----:B---3--:R3:W-:Y:S01]  /*14310*/  STL [R1+0x500], R42 ;  /* 0x0005002a01007387 */ /* 0x0087e20000100800 */
[----:B-1----:R-:W-:-:S03]  /*14320*/  MOV R0, R43 ;  /* 0x0000002b00007202 */ /* 0x002fc60000000f00 */
        /* <DEDUP_REMOVED lines=274> */
[----:B------:R-:W-:Y:S04]  /*15450*/  STL [R1+0x728], R38 ;  /* 0x0007282601007387 */ /* 0x000fe80000100800 */
        /* <DEDUP_REMOVED lines=19> */
[----:B------:R-:W-:Y:S04]  /*15590*/  STL [R1+0x750], R40 ;  /* 0x0007502801007387 */ /* 0x000fe80000100800 */
[----:B------:R-:W4:Y:S01]  /*155a0*/  LDL.LU.64 R38, [R1+0xa90] ;  /* 0x000a900001267983 */ /* 0x000f220000300a00 */
[----:B-1----:R-:W-:-:S05]  /*155b0*/  IMAD.MOV.U32 R0, RZ, RZ, R41 ;  /* 0x000000ffff007224 */ /* 0x002fca00078e0029 */
[----:B------:R1:W-:Y:S02]  /*155c0*/  STL [R1+0x74c], R0 ;  /* 0x00074c0001007387 */ /* 0x0003e40000100800 */
[----:B-1----:R-:W-:Y:S02]  /*155d0*/  IMAD.MOV.U32 R0, RZ, RZ, R55 ;  /* 0x000000ffff007224 */ /* 0x002fe400078e0037 */
[----:B------:R1:W-:Y:S04]  /*155e0*/  STL [R1+0x758], R54 ;  /* 0x0007583601007387 */ /* 0x0003e80000100800 */
[----:B-1----:R-:W4:Y:S04]  /*155f0*/  LDL.LU.64 R54, [R1+0x838] ;  /* 0x0008380001367983 */ /* 0x002f280000300a00 */
[----:B------:R1:W-:Y:S04]  /*15600*/  STL [R1+0x754], R0 ;  /* 0x0007540001007387 */ /* 0x0003e80000100800 */
[----:B--2---:R2:W-:Y:S04]  /*15610*/  STL [R1+0x760], R34 ;  /* 0x0007602201007387 */ /* 0x0045e80000100800 */
[----:B------:R-:W4:Y:S01]  /*15620*/  LDL.LU.64 R40, [R1+0x840] ;  /* 0x0008400001287983 */ /* 0x000f220000300a00 */
[----:B-1----:R-:W-:-:S03]  /*15630*/  MOV R0, R35 ;  /* 0x0000002300007202 */ /* 0x002fc60000000f00 */
[----:B---3--:R-:W-:Y:S04]  /*15640*/  STL [R1+0x768], R42 ;  /* 0x0007682a01007387 */ /* 0x008fe80000100800 */
[----:B------:R1:W-:Y:S04]  /*15650*/  STL [R1+0x75c], R0 ;  /* 0x00075c0001007387 */ /* 0x0003e80000100800 */
[----:B--2---:R-:W2:Y:S01]  /*15660*/  LDL.LU.64 R34, [R1+0x8b0] ;  /* 0x0008b00001227983 */ /* 0x004ea20000300a00 */
[----:B-1----:R-:W-:-:S03]  /*15670*/  IMAD.MOV.U32 R0, RZ, RZ, R43 ;  /* 0x000000ffff007224 */ /* 0x002fc600078e002b */
[----:B----4-:R-:W-:Y:S04]  /*15680*/  STL [R1+0x770], R44 ;  /* 0x0007702c01007387 */ /* 0x010fe80000100800 */
[----:B------:R1:W-:Y:S04]  /*15690*/  STL [R1+0x764], R0 ;  /* 0x0007640001007387 */ /* 0x0003e80000100800 */
[----:B------:R-:W3:Y:S01]  /*156a0*/  LDL.LU.64 R42, [R1+0xa98] ;  /* 0x000a9800012a7983 */ /* 0x000ee20000300a00 */
[----:B-1----:R-:W-:-:S03]  /*156b0*/  IMAD.MOV.U32 R0, RZ, RZ, R45 ;  /* 0x000000ffff007224 */ /* 0x002fc600078e002d */
[----:B------:R-:W-:Y:S04]  /*156c0*/  STL [R1+0x778], R36 ;  /* 0x0007782401007387 */ /* 0x000fe80000100800 */
[----:B------:R1:W-:Y:S04]  /*156d0*/  STL [R1+0x76c], R0 ;  /* 0x00076c0001007387 */ /* 0x0003e80000100800 */
[----:B------:R-:W4:Y:S01]  /*156e0*/  LDL.LU.64 R44, [R1+0x8d0] ;  /* 0x0008d000012c7983 */ /* 0x000f220000300a00 */
[----:B-1----:R-:W-:-:S03]  /*156f0*/  IMAD.MOV.U32 R0, RZ, RZ, R37 ;  /* 0x000000ffff007224 */ /* 0x002fc600078e0025 */
[----:B------:R-:W-:Y:S04]  /*15700*/  STL [R1+0x780], R32 ;  /* 0x0007802001007387 */ /* 0x000fe80000100800 */
[----:B------:R1:W-:Y:S04]  /*15710*/  STL [R1+0x774], R0 ;  /* 0x0007740001007387 */ /* 0x0003e80000100800 */
[----:B------:R-:W4:Y:S01]  /*15720*/  LDL.LU.64 R36, [R1+0x8e0] ;  /* 0x0008e00001247983 */ /* 0x000f220000300a00 */
[----:B-1----:R-:W-:-:S03]  /*15730*/  MOV R0, R33 ;  /* 0x0000002100007202 */ /* 0x002fc60000000f00 */
[----:B------:R-:W-:Y:S04]  /*15740*/  STL [R1+0x788], R46 ;  /* 0x0007882e01007387 */ /* 0x000fe80000100800 */
        /* <DEDUP_REMOVED lines=22> */
[----:B------:R-:W-:Y:S04]  /*158b0*/  STL [R1+0x7b8], R40 ;  /* 0x0007b82801007387 */ /* 0x000fe80000100800 */
[----:B------:R1:W-:Y:S04]  /*158c0*/  STL [R1+0x7ac], R0 ;  /* 0x0007ac0001007387 */ /* 0x0003e80000100800 */
[----:B------:R-:W4:Y:S01]  /*158d0*/  LDL.LU.64 R54, [R1+0xaa8] ;  /* 0x000aa80001367983 */ /* 0x000f220000300a00 */
[----:B-1----:R-:W-:-:S03]  /*158e0*/  IMAD.MOV.U32 R0, RZ, RZ, R41 ;  /* 0x000000ffff007224 */ /* 0x002fc600078e0029 */
[----:B--2---:R-:W-:Y:S04]  /*158f0*/  STL [R1+0x7c0], R34 ;  /* 0x0007c02201007387 */ /* 0x004fe80000100800 */
[----:B------:R1:W-:Y:S04]  /*15900*/  STL [R1+0x7b4], R0 ;  /* 0x0007b40001007387 */ /* 0x0003e80000100800 */
[----:B------:R-:W2:Y:S01]  /*15910*/  LDL.LU.64 R40, [R1+0x960] ;  /* 0x0009600001287983 */ /* 0x000ea20000300a00 */
[----:B-1----:R-:W-:-:S03]  /*15920*/  MOV R0, R35 ;  /* 0x0000002300007202 */ /* 0x002fc60000000f00 */
[----:B---3--:R-:W-:Y:S04]  /*15930*/  STL [R1+0x7c8], R42 ;  /* 0x0007c82a01007387 */ /* 0x008fe80000100800 */
[----:B------:R1:W-:Y:S04]  /*15940*/  STL [R1+0x7bc], R0 ;  /* 0x0007bc0001007387 */ /* 0x0003e80000100800 */
[----:B------:R-:W3:Y:S01]  /*15950*/  LDL.LU.64 R30, [R1+0x988] ;  /* 0x00098800011e7983 */ /* 0x000ee20000300a00 */
[----:B-1----:R-:W-:-:S03]  /*15960*/  IMAD.MOV.U32 R0, RZ, RZ, R43 ;  /* 0x000000ffff007224 */ /* 0x002fc600078e002b */
[----:B----4-:R-:W-:Y:S04]  /*15970*/  STL [R1+0x7d0], R44 ;  /* 0x0007d02c01007387 */ /* 0x010fe80000100800 */
[----:B------:R1:W-:Y:S04]  /*15980*/  STL [R1+0x7c4], R0 ;  /* 0x0007c40001007387 */ /* 0x0003e80000100800 */
[----:B------:R-:W4:Y:S01]  /*15990*/  LDL.LU.64 R42, [R1+0x9a0] ;  /* 0x0009a000012a7983 */ /* 0x000f220000300a00 */
[----:B-1----:R-:W-:-:S03]  /*159a0*/  IMAD.MOV.U32 R0, RZ, RZ, R45 ;  /* 0x000000ffff007224 */ /* 0x002fc600078e002d */
[----:B------:R-:W-:Y:S04]  /*159b0*/  STL [R1+0x7d8], R36 ;  /* 0x0007d82401007387 */ /* 0x000fe80000100800 */
[----:B------:R1:W-:Y:S04]  /*159c0*/  STL [R1+0x7cc], R0 ;  /* 0x0007cc0001007387 */ /* 0x0003e80000100800 */
[----:B------:R-:W4:Y:S04]  /*159d0*/  LDL.LU.64 R44, [R1+0xab0] ;  /* 0x000ab000012c7983 */ /* 0x000f280000300a00 */
[----:B------:R-:W4:Y:S01]  /*159e0*/  LDL.LU.64 R32, [R1+0x9c0] ;  /* 0x0009c00001207983 */ /* 0x000f220000300a00 */
[----:B-1----:R-:W-:-:S05]  /*159f0*/  IMAD.MOV.U32 R0, RZ, RZ, R37 ;  /* 0x000000ffff007224 */ /* 0x002fca00078e0025 */
[----:B------:R1:W-:Y:S04]  /*15a00*/  STL [R1+0x7d4], R0 ;  /* 0x0007d40001007387 */ /* 0x0003e80000100800 */
[----:B------:R1:W-:Y:S02]  /*15a10*/  STL [R1+0x7e0], R46 ;  /* 0x0007e02e01007387 */ /* 0x0003e40000100800 */
[----:B-1----:R-:W-:Y:S02]  /*15a20*/  MOV R0, R47 ;  /* 0x0000002f00007202 */ /* 0x002fe40000000f00 */
[----:B------:R-:W4:Y:S04]  /*15a30*/  LDL.LU.64 R46, [R1+0x9d0] ;  /* 0x0009d000012e7983 */ /* 0x000f280000300a00 */
[----:B------:R1:W-:Y:S04]  /*15a40*/  STL [R1+0x7dc], R0 ;  /* 0x0007dc0001007387 */ /* 0x0003e80000100800 */
[----:B------:R1:W-:Y:S02]  /*15a50*/  STL [R1+0x7e8], R48 ;  /* 0x0007e83001007387 */ /* 0x0003e40000100800 */
[----:B-1----:R-:W-:-:S02]  /*15a60*/  IMAD.MOV.U32 R0, RZ, RZ, R49 ;  /* 0x000000ffff007224 */ /* 0x002fc400078e0031 */
[----:B------:R-:W4:Y:S04]  /*15a70*/  LDL.LU.64 R48, [R1+0x9d8] ;  /* 0x0009d80001307983 */ /* 0x000f280000300a00 */
[----:B------:R1:W-:Y:S04]  /*15a80*/  STL [R1+0x7e4], R0 ;  /* 0x0007e40001007387 */ /* 0x0003e80000100800 */
[----:B------:R1:W-:Y:S04]  /*15a90*/  STL [R1+0x7f0], R50 ;  /* 0x0007f03201007387 */ /* 0x0003e80000100800 */
[----:B------:R-:W4:Y:S01]  /*15aa0*/  LDL.LU.64 R34, [R1+0x848] ;  /* 0x0008480001227983 */ /* 0x000f220000300a00 */
[----:B-1----:R-:W-:-:S03]  /*15ab0*/  IMAD.MOV.U32 R0, RZ, RZ, R51 ;  /* 0x000000ffff007224 */ /* 0x002fc600078e0033 */
[----:B------:R-:W-:Y:S04]  /*15ac0*/  STL [R1+0x7f8], R52 ;  /* 0x0007f83401007387 */ /* 0x000fe80000100800 */
[----:B------:R1:W-:Y:S04]  /*15ad0*/  STL [R1+0x7ec], R0 ;  /* 0x0007ec0001007387 */ /* 0x0003e80000100800 */
[----:B------:R-:W4:Y:S01]  /*15ae0*/  LDL.LU.64 R50, [R1+0x850] ;  /* 0x0008500001327983 */ /* 0x000f220000300a00 */
[----:B-1----:R-:W-:-:S03]  /*15af0*/  IMAD.MOV.U32 R0, RZ, RZ, R53 ;  /* 0x000000ffff007224 */ /* 0x002fc600078e0035 */
[----:B------:R-:W-:Y:S04]  /*15b00*/  STL [R1+0x800], R38 ;  /* 0x0008002601007387 */ /* 0x000fe80000100800 */
[----:B------:R1:W-:Y:S04]  /*15b10*/  STL [R1+0x7f4], R0 ;  /* 0x0007f40001007387 */ /* 0x0003e80000100800 */
[----:B------:R-:W4:Y:S04]  /*15b20*/  LDL.LU.64 R52, [R1+0x858] ;  /* 0x0008580001347983 */ /* 0x000f280000300a00 */
[----:B------:R-:W4:Y:S01]  /*15b30*/  LDL.LU.64 R36, [R1+0x860] ;  /* 0x0008600001247983 */ /* 0x000f220000300a00 */
[----:B-1----:R-:W-:-:S05]  /*15b40*/  MOV R0, R39 ;  /* 0x0000002700007202 */ /* 0x002fca0000000f00 */
[----:B------:R1:W-:Y:S04]  /*15b50*/  STL [R1+0x7fc], R0 ;  /* 0x0007fc0001007387 */ /* 0x0003e80000100800 */
[----:B------:R1:W-:Y:S02]  /*15b60*/  STL [R1+0x808], R54 ;  /* 0x0008083601007387 */ /* 0x0003e40000100800 */
[----:B-1----:R-:W-:Y:S02]  /*15b70*/  IMAD.MOV.U32 R0, RZ, RZ, R55 ;  /* 0x000000ffff007224 */ /* 0x002fe400078e0037 */
[----:B------:R-:W4:Y:S04]  /*15b80*/  LDL.LU.64 R54, [R1+0x868] ;  /* 0x0008680001367983 */ /* 0x000f280000300a00 */
[----:B------:R1:W-:Y:S04]  /*15b90*/  STL [R1+0x804], R0 ;  /* 0x0008040001007387 */ /* 0x0003e80000100800 */
[----:B--2---:R2:W-:Y:S01]  /*15ba0*/  STL [R1+0x810], R40 ;  /* 0x0008102801007387 */ /* 0x0045e20000100800 */
[----:B-1----:R-:W-:-:S03]  /*15bb0*/  IMAD.MOV.U32 R0, RZ, RZ, R41 ;  /* 0x000000ffff007224 */ /* 0x002fc600078e0029 */
[----:B------:R-:W4:Y:S04]  /*15bc0*/  LDL.LU.64 R38, [R1+0x870] ;  /* 0x0008700001267983 */ /* 0x000f280000300a00 */
[----:B------:R1:W-:Y:S04]  /*15bd0*/  STL [R1+0x80c], R0 ;  /* 0x00080c0001007387 */ /* 0x0003e80000100800 */
[----:B---3--:R-:W-:Y:S04]  /*15be0*/  STL [R1+0x818], R30 ;  /* 0x0008181e01007387 */ /* 0x008fe80000100800 */
[----:B--2---:R-:W2:Y:S01]  /*15bf0*/  LDL.LU.64 R40, [R1+0x878] ;  /* 0x0008780001287983 */ /* 0x004ea20000300a00 */
[----:B-1----:R-:W-:-:S03]  /*15c00*/  IMAD.MOV.U32 R0, RZ, RZ, R31 ;  /* 0x000000ffff007224 */ /* 0x002fc600078e001f */
[----:B----4-:R-:W-:Y:S04]  /*15c10*/  STL [R1+0x820], R42 ;  /* 0x0008202a01007387 */ /* 0x010fe80000100800 */
[----:B------:R1:W-:Y:S02]  /*15c20*/  STL [R1+0x814], R0 ;  /* 0x0008140001007387 */ /* 0x0003e40000100800 */
[----:B-1----:R-:W-:Y:S02]  /*15c30*/  MOV R0, R43 ;  /* 0x0000002b00007202 */ /* 0x002fe40000000f00 */
[----:B------:R-:W3:Y:S04]  /*15c40*/  LDL.LU.64 R42, [R1+0x880] ;  /* 0x00088000012a7983 */ /* 0x000ee80000300a00 */
[----:B------:R1:W-:Y:S04]  /*15c50*/  STL [R1+0x81c], R0 ;  /* 0x00081c0001007387 */ /* 0x0003e80000100800 */
[----:B------:R4:W-:Y:S01]  /*15c60*/  STL [R1+0x828], R44 ;  /* 0x0008282c01007387 */ /* 0x0009e20000100800 */
[----:B-1----:R-:W-:-:S03]  /*15c70*/  IMAD.MOV.U32 R0, RZ, RZ, R45 ;  /* 0x000000ffff007224 */ /* 0x002fc600078e002d */
[----:B------:R-:W-:Y:S04]  /*15c80*/  STL [R1+0x830], R32 ;  /* 0x0008302001007387 */ /* 0x000fe80000100800 */
[----:B------:R1:W-:Y:S04]  /*15c90*/  STL [R1+0x824], R0 ;  /* 0x0008240001007387 */ /* 0x0003e80000100800 */
[----:B----4-:R-:W4:Y:S01]  /*15ca0*/  LDL.LU.64 R44, [R1+0x888] ;  /* 0x00088800012c7983 */ /* 0x010f220000300a00 */
[----:B-1----:R-:W-:-:S03]  /*15cb0*/  IMAD.MOV.U32 R0, RZ, RZ, R33 ;  /* 0x000000ffff007224 */ /* 0x002fc600078e0021 */
[----:B------:R-:W-:Y:S04]  /*15cc0*/  STL [R1+0x838], R46 ;  /* 0x0008382e01007387 */ /* 0x000fe80000100800 */
[----:B------:R1:W-:Y:S02]  /*15cd0*/  STL [R1+0x82c], R0 ;  /* 0x00082c0001007387 */ /* 0x0003e40000100800 */
[----:B-1----:R-:W-:Y:S02]  /*15ce0*/  IMAD.MOV.U32 R0, RZ, RZ, R47 ;  /* 0x000000ffff007224 */ /* 0x002fe400078e002f */
[----:B------:R-:W4:Y:S04]  /*15cf0*/  LDL.LU.64 R46, [R1+0x890] ;  /* 0x00089000012e7983 */ /* 0x000f280000300a00 */
[----:B------:R1:W-:Y:S04]  /*15d00*/  STL [R1+0x834], R0 ;  /* 0x0008340001007387 */ /* 0x0003e80000100800 */
[----:B------:R1:W-:Y:S02]  /*15d10*/  STL [R1+0x840], R48 ;  /* 0x0008403001007387 */ /* 0x0003e40000100800 */
[----:B-1----:R-:W-:-:S02]  /*15d20*/  MOV R0, R49 ;  /* 0x0000003100007202 */ /* 0x002fc40000000f00 */
[----:B------:R-:W-:Y:S04]  /*15d30*/  STL [R1+0x848], R34 ;  /* 0x0008482201007387 */ /* 0x000fe80000100800 */
[----:B------:R1:W-:Y:S04]  /*15d40*/  STL [R1+0x83c], R0 ;  /* 0x00083c0001007387 */ /* 0x0003e80000100800 */
[----:B------:R-:W4:Y:S01]  /*15d50*/  LDL.LU.64 R48, [R1+0x898] ;  /* 0x0008980001307983 */ /* 0x000f220000300a00 */
[----:B-1----:R-:W-:-:S03]  /*15d60*/  IMAD.MOV.U32 R0, RZ, RZ, R35 ;  /* 0x000000ffff007224 */ /* 0x002fc600078e0023 */
[----:B------:R-:W-:Y:S04]  /*15d70*/  STL [R1+0x850], R50 ;  /* 0x0008503201007387 */ /* 0x000fe80000100800 */
        /* <DEDUP_REMOVED lines=15> */
[----:B------:R-:W-:Y:S01]  /*15e70*/  STL [R1+0x870], R38 ;  /* 0x0008702601007387 */ /* 0x000fe20000100800 */
[----:B-1----:R-:W-:-:S03]  /*15e80*/  IMAD.MOV.U32 R0, RZ, RZ, R39 ;  /* 0x000000ffff007224 */ /* 0x002fc600078e0027 */
[----:B--2---:R-:W-:Y:S04]  /*15e90*/  STL [R1+0x878], R40 ;  /* 0x0008782801007387 */ /* 0x004fe80000100800 */
[----:B------:R1:W-:Y:S04]  /*15ea0*/  STL [R1+0x86c], R0 ;  /* 0x00086c0001007387 */ /* 0x0003e80000100800 */
[----:B------:R-:W2:Y:S04]  /*15eb0*/  LDL.LU.64 R24, [R1+0x8c0] ;  /* 0x0008c00001187983 */ /* 0x000ea80000300a00 */
[----:B------:R-:W2:Y:S01]  /*15ec0*/  LDL.LU.64 R26, [R1+0x8c8] ;  /* 0x0008c800011a7983 */ /* 0x000ea20000300a00 */
[----:B-1----:R-:W-:-:S05]  /*15ed0*/  IMAD.MOV.U32 R0, RZ, RZ, R41 ;  /* 0x000000ffff007224 */ /* 0x002fca00078e0029 */
[----:B------:R1:W-:Y:S04]  /*15ee0*/  STL [R1+0x874], R0 ;  /* 0x0008740001007387 */ /* 0x0003e80000100800 */
[----:B---3--:R-:W-:Y:S04]  /*15ef0*/  STL [R1+0x880], R42 ;  /* 0x0008802a01007387 */ /* 0x008fe80000100800 */
[----:B------:R-:W3:Y:S01]  /*15f00*/  LDL.LU.64 R28, [R1+0x8d8] ;  /* 0x0008d800011c7983 */ /* 0x000ee20000300a00 */
[----:B-1----:R-:W-:-:S03]  /*15f10*/  MOV R0, R43 ;  /* 0x0000002b00007202 */ /* 0x002fc60000000f00 */
[----:B------:R-:W3:Y:S04]  /*15f20*/  LDL.LU.64 R30, [R1+0x8e8] ;  /* 0x0008e800011e7983 */ /* 0x000ee80000300a00 */
[----:B------:R1:W-:Y:S04]  /*15f30*/  STL [R1+0x87c], R0 ;  /* 0x00087c0001007387 */ /* 0x0003e80000100800 */
[----:B----4-:R-:W-:Y:S04]  /*15f40*/  STL [R1+0x888], R44 ;  /* 0x0008882c01007387 */ /* 0x010fe80000100800 */
[----:B------:R-:W4:Y:S01]  /*15f50*/  LDL.LU.64 R32, [R1+0x8f8] ;  /* 0x0008f80001207983 */ /* 0x000f220000300a00 */
[----:B-1----:R-:W-:-:S03]  /*15f60*/  IMAD.MOV.U32 R0, RZ, RZ, R45 ;  /* 0x000000ffff007224 */ /* 0x002fc600078e002d */
[----:B------:R-:W4:Y:S04]  /*15f70*/  LDL.LU.64 R34, [R1+0x908] ;  /* 0x0009080001227983 */ /* 0x000f280000300a00 */
[----:B------:R1:W-:Y:S04]  /*15f80*/  STL [R1+0x884], R0 ;  /* 0x0008840001007387 */ /* 0x0003e80000100800 */
[----:B------:R-:W-:Y:S04]  /*15f90*/  STL [R1+0x890], R46 ;  /* 0x0008902e01007387 */ /* 0x000fe80000100800 */
[----:B------:R-:W4:Y:S01]  /*15fa0*/  LDL.LU.64 R36, [R1+0x910] ;  /* 0x0009100001247983 */ /* 0x000f220000300a00 */
[----:B-1----:R-:W-:-:S03]  /*15fb0*/  IMAD.MOV.U32 R0, RZ, RZ, R47 ;  /* 0x000000ffff007224 */ /* 0x002fc600078e002f */
[----:B------:R-:W4:Y:S04]  /*15fc0*/  LDL.LU.64 R38, [R1+0x920] ;  /* 0x0009200001267983 */ /* 0x000f280000300a00 */
[----:B------:R1:W-:Y:S04]  /*15fd0*/  STL [R1+0x88c], R0 ;  /* 0x00088c0001007387 */ /* 0x0003e80000100800 */
[----:B------:R-:W-:Y:S04]  /*15fe0*/  STL [R1+0x898], R48 ;  /* 0x0008983001007387 */ /* 0x000fe80000100800 */
[----:B------:R-:W4:Y:S01]  /*15ff0*/  LDL.LU.64 R40, [R1+0x930] ;  /* 0x0009300001287983 */ /* 0x000f220000300a00 */
[----:B-1----:R-:W-:-:S03]  /*16000*/  IMAD.MOV.U32 R0, RZ, RZ, R49 ;  /* 0x000000ffff007224 */ /* 0x002fc600078e0031 */
[----:B------:R-:W4:Y:S04]  /*16010*/  LDL.64 R42, [R1+0x940] ;  /* 0x00094000012a7983 */ /* 0x000f280000100a00 */
[----:B------:R1:W-:Y:S04]  /*16020*/  STL [R1+0x894], R0 ;  /* 0x0008940001007387 */ /* 0x0003e80000100800 */
[----:B------:R-:W-:Y:S04]  /*16030*/  STL [R1+0x8a0], R50 ;  /* 0x0008a03201007387 */ /* 0x000fe80000100800 */
[----:B------:R-:W4:Y:S01]  /*16040*/  LDL.64 R44, [R1+0x950] ;  /* 0x00095000012c7983 */ /* 0x000f220000100a00 */
[----:B-1----:R-:W-:-:S03]  /*16050*/  MOV R0, R51 ;  /* 0x0000003300007202 */ /* 0x002fc60000000f00 */
[----:B------:R-:W4:Y:S04]  /*16060*/  LDL.LU.64 R46, [R1+0x958] ;  /* 0x00095800012e7983 */ /* 0x000f280000300a00 */
[----:B------:R1:W-:Y:S04]  /*16070*/  STL [R1+0x89c], R0 ;  /* 0x00089c0001007387 */ /* 0x0003e80000100800 */
[----:B------:R1:W-:Y:S04]  /*16080*/  STL [R1+0x8a8], R52 ;  /* 0x0008a83401007387 */ /* 0x0003e80000100800 */
[----:B------:R-:W4:Y:S01]  /*16090*/  LDL.LU.64 R48, [R1+0x968] ;  /* 0x0009680001307983 */ /* 0x000f220000300a00 */
[----:B-1----:R-:W-:-:S03]  /*160a0*/  IMAD.MOV.U32 R0, RZ, RZ, R53 ;  /* 0x000000ffff007224 */ /* 0x002fc600078e0035 */
[----:B------:R-:W4:Y:S04]  /*160b0*/  LDL.LU.64 R50, [R1+0x998] ;  /* 0x0009980001327983 */ /* 0x000f280000300a00 */
[----:B------:R1:W-:Y:S04]  /*160c0*/  STL [R1+0x8a4], R0 ;  /* 0x0008a40001007387 */ /* 0x0003e80000100800 */
[----:B------:R1:W-:Y:S04]  /*160d0*/  STL [R1+0x8b0], R54 ;  /* 0x0008b03601007387 */ /* 0x0003e80000100800 */
[----:B------:R-:W4:Y:S01]  /*160e0*/  LDL.LU.64 R52, [R1+0x9a8] ;  /* 0x0009a80001347983 */ /* 0x000f220000300a00 */
[----:B-1----:R-:W-:-:S03]  /*160f0*/  IMAD.MOV.U32 R0, RZ, RZ, R55 ;  /* 0x000000ffff007224 */ /* 0x002fc600078e0037 */
[----:B------:R-:W4:Y:S04]  /*16100*/  LDL.LU.64 R54, [R1+0x9b0] ;  /* 0x0009b00001367983 */ /* 0x000f280000300a00 */
[----:B------:R2:W-:Y:S02]  /*16110*/  STL [R1+0x8ac], R0 ;  /* 0x0008ac0001007387 */ /* 0x0005e40000100800 */
[----:B--2---:R-:W-:Y:S02]  /*16120*/  IMAD.MOV.U32 R0, RZ, RZ, R25 ;  /* 0x000000ffff007224 */ /* 0x004fe400078e0019 */
[----:B------:R-:W-:Y:S04]  /*16130*/  STL [R1+0x8b8], R24 ;  /* 0x0008b81801007387 */ /* 0x000fe80000100800 */
[----:B------:R-:W-:Y:S04]  /*16140*/  STL [R1+0x8c0], R26 ;  /* 0x0008c01a01007387 */ /* 0x000fe80000100800 */
[----:B------:R1:W-:Y:S02]  /*16150*/  STL [R1+0x8b4], R0 ;  /* 0x0008b40001007387 */ /* 0x0003e40000100800 */
[----:B-1----:R-:W-:-:S02]  /*16160*/  MOV R0, R27 ;  /* 0x0000001b00007202 */ /* 0x002fc40000000f00 */
[----:B---3--:R-:W-:Y:S04]  /*16170*/  STL [R1+0x8c8], R28 ;  /* 0x0008c81c01007387 */ /* 0x008fe80000100800 */
[----:B------:R1:W-:Y:S04]  /*16180*/  STL [R1+0x8bc], R0 ;  /* 0x0008bc0001007387 */ /* 0x0003e80000100800 */
[----:B------:R-:W-:Y:S01]  /*16190*/  STL [R1+0x8d0], R30 ;  /* 0x0008d01e01007387 */ /* 0x000fe20000100800 */
[----:B-1----:R-:W-:-:S05]  /*161a0*/  IMAD.MOV.U32 R0, RZ, RZ, R29 ;  /* 0x000000ffff007224 */ /* 0x002fca00078e001d */
[----:B------:R1:W-:Y:S04]  /*161b0*/  STL [R1+0x8c4], R0 ;  /* 0x0008c40001007387 */ /* 0x0003e80000100800 */
[----:B----4-:R-:W-:Y:S01]  /*161c0*/  STL [R1+0x8d8], R32 ;  /* 0x0008d82001007387 */ /* 0x010fe20000100800 */
[----:B-1----:R-:W-:-:S05]  /*161d0*/  IMAD.MOV.U32 R0, RZ, RZ, R31 ;  /* 0x000000ffff007224 */ /* 0x002fca00078e001f */
[----:B------:R1:W-:Y:S04]  /*161e0*/  STL [R1+0x8cc], R0 ;  /* 0x0008cc0001007387 */ /* 0x0003e80000100800 */
[----:B------:R-:W-:Y:S01]  /*161f0*/  STL [R1+0x8e0], R34 ;  /* 0x0008e02201007387 */ /* 0x000fe20000100800 */
[----:B-1----:R-:W-:-:S05]  /*16200*/  IMAD.MOV.U32 R0, RZ, RZ, R33 ;  /* 0x000000ffff007224 */ /* 0x002fca00078e0021 */
        /* <DEDUP_REMOVED lines=24> */
[----:B------:R1:W-:Y:S02]  /*16390*/  STL [R1+0x914], R0 ;  /* 0x0009140001007387 */ /* 0x0003e40000100800 */
[----:B-1----:R-:W-:Y:S02]  /*163a0*/  MOV R0, R51 ;  /* 0x0000003300007202 */ /* 0x002fe40000000f00 */
[----:B------:R-:W-:Y:S04]  /*163b0*/  STL [R1+0x928], R52 ;  /* 0x0009283401007387 */ /* 0x000fe80000100800 */
[----:B------:R1:W-:Y:S04]  /*163c0*/  STL [R1+0x91c], R0 ;  /* 0x00091c0001007387 */ /* 0x0003e80000100800 */
[----:B------:R-:W-:Y:S01]  /*163d0*/  STL [R1+0x930], R54 ;  /* 0x0009303601007387 */ /* 0x000fe20000100800 */
[----:B-1----:R-:W-:-:S05]  /*163e0*/  IMAD.MOV.U32 R0, RZ, RZ, R53 ;  /* 0x000000ffff007224 */ /* 0x002fca00078e0035 */
[----:B------:R1:W-:Y:S02]  /*163f0*/  STL [R1+0x924], R0 ;  /* 0x0009240001007387 */ /* 0x0003e40000100800 */
[----:B-1----:R-:W-:-:S05]  /*16400*/  IMAD.MOV.U32 R0, RZ, RZ, R55 ;  /* 0x000000ffff007224 */ /* 0x002fca00078e0037 */
[----:B------:R-:W-:Y:S04]  /*16410*/  STL [R1+0x92c], R0 ;  /* 0x00092c0001007387 */ /* 0x000fe80000100800 */
[----:B------:R1:W-:Y:S02]  /*16420*/  STL [R1+0x938], R2 ;  /* 0x0009380201007387 */ /* 0x0003e40000100800 */
[----:B-1----:R-:W-:-:S05]  /*16430*/  IMAD.MOV.U32 R2, RZ, RZ, R3 ;  /* 0x000000ffff027224 */ /* 0x002fca00078e0003 */
[----:B------:R1:W-:Y:S04]  /*16440*/  STL [R1+0x934], R2 ;  /* 0x0009340201007387 */ /* 0x0003e80000100800 */
[----:B------:R2:W-:Y:S01]  /*16450*/  STL [R1+0x940], R4 ;  /* 0x0009400401007387 */ /* 0x0005e20000100800 */
[----:B-1----:R-:W-:-:S05]  /*16460*/  MOV R2, R5 ;  /* 0x0000000500027202 */ /* 0x002fca0000000f00 */
[----:B------:R2:W-:Y:S04]  /*16470*/  STL [R1+0x93c], R2 ;  /* 0x00093c0201007387 */ /* 0x0005e80000100800 */
[----:B------:R2:W-:Y:S04]  /*16480*/  STL [R1], RZ ;  /* 0x000000ff01007387 */ /* 0x0005e80000100800 */
[----:B------:R2:W-:Y:S04]  /*16490*/  STL [R1+0x4], RZ ;  /* 0x000004ff01007387 */ /* 0x0005e80000100800 */
        /* <DEDUP_REMOVED lines=29> */
[----:B------:R2:W-:Y:S01]  /*16670*/  STL [R1+0x7c], RZ ;  /* 0x00007cff01007387 */ /* 0x0005e20000100800 */
[----:B------:R-:W-:-:S04]  /*16680*/  SHF.R.S32.HI R0, RZ, 0x1f, R8 ;  /* 0x0000001fff007819 */ /* 0x000fc80000011408 */
[----:B------:R-:W-:Y:S01]  /*16690*/  LEA.HI R0, R0, R8, RZ, 0x6 ;  /* 0x0000000800007211 */ /* 0x000fe200078f30ff */
[----:B------:R-:W-:-:S03]  /*166a0*/  USHF.R.S32.HI UR6, URZ, 0x1f, UR7 ;  /* 0x0000001f3f067899 */ /* 0x000fc60008011407 */
[----:B------:R-:W-:Y:S01]  /*166b0*/  SHF.R.S32.HI R0, RZ, 0x6, R0 ;  /* 0x00000006ff007819 */ /* 0x000fe20000011400 */
[----:B------:R-:W-:Y:S01]  /*166c0*/  USHF.R.S32.HI UR11, URZ, 0x1f, UR8 ;  /* 0x0000001f3f0b7899 */ /* 0x000fe20008011408 */
[----:B------:R-:W-:Y:S01]  /*166d0*/  IMAD.MOV.U32 R8, RZ, RZ, RZ ;  /* 0x000000ffff087224 */ /* 0x000fe200078e00ff */
        /* <DEDUP_REMOVED lines=111> */
[----:B------:R-:W-:Y:S01]  /*16dd0*/  CS2R R54, SRZ ;  /* 0x0000000000367805 */ /* 0x000fe2000001ff00 */
[----:B------:R-:W-:Y:S01]  /*16de0*/  VIADD R0, R0, 0xfffffffd ;  /* 0xfffffffd00007836 */ /* 0x000fe20000000000 */
[----:B------:R-:W-:-:S02]  /*16df0*/  USHF.L.U32 UR4, UR7, 0x2, URZ ;  /* 0x0000000207047899 */ /* 0x000fc4000800063f */
[----:B------:R-:W-:Y:S02]  /*16e00*/  USHF.L.U32 UR5, UR8, 0x2, URZ ;  /* 0x0000000208057899 */ /* 0x000fe4000800063f */
[----:B------:R-:W-:Y:S01]  /*16e10*/  USHF.L.U64.HI UR7, UR7, 0x2, UR6 ;  /* 0x0000000207077899 */ /* 0x000fe20008010206 */
[----:B------:R-:W-:Y:S01]  /*16e20*/  UMOV UR9, 0x2 ;  /* 0x0000000200097882 */ /* 0x000fe20000000000 */
[----:B------:R-:W-:Y:S01]  /*16e30*/  USHF.L.U64.HI UR8, UR8, 0x2, UR11 ;  /* 0x0000000208087899 */ /* 0x000fe2000801020b */
[----:B--2---:R-:W-:-:S11]  /*16e40*/  UMOV UR6, 0xffffffff ;  /* 0xffffffff00067882 */ /* 0x004fd60000000000 */
.L_x_1:
[----:B------:R-:W-:Y:S01]  /*16e50*/  STL.64 [R1+0xb50], R54 ;  /* 0x000b503601007387 */ /* 0x000fe20000100a00 */
[----:B------:R-:W-:Y:S01]  /*16e60*/  UIADD3 UR6, UR6, 0x1, URZ ;  /* 0x0000000106067890 */ /* 0x000fe2000fffe03f */
[----:B------:R-:W-:-:S04]  /*16e70*/  DEPBAR.LE SB0, 0x4 ;  /* 0x000081000000791a */ /* 0x000fc80000000000 */
[----:B------:R-:W-:Y:S01]  /*16e80*/  STL.64 [R1+0xb48], R52 ;  /* 0x000b483401007387 */ /* 0x000fe20000100a00 */
[----:B------:R-:W-:Y:S01]  /*16e90*/  UMOV UR33, 0x40000040 ;  /* 0x4000004000217882 */ /* 0x000fe20000000000 */
[----:B------:R-:W-:Y:S01]  /*16ea0*/  UMOV UR35, 0x40000040 ;  /* 0x4000004000237882 */ /* 0x000fe20000000000 */
[----:B------:R-:W1:Y:S01]  /*16eb0*/  LDC R3, c[0x0][0x230] ;  /* 0x00008c00ff037b82 */ /* 0x000e620000000800 */
[----:B------:R-:W-:Y:S04]  /*16ec0*/  STL.64 [R1+0xb40], R50 ;  /* 0x000b403201007387 */ /* 0x000fe80000100a00 */
[----:B------:R-:W-:Y:S03]  /*16ed0*/  STL.64 [R1+0xb38], R48 ;  /* 0x000b383001007387 */ /* 0x000fe60000100a00 */
[----:B------:R-:W2:Y:S01]  /*16ee0*/  LDC R2, c[0x0][0x230] ;  /* 0x00008c00ff027b82 */ /* 0x000ea20000000800 */
[----:B------:R-:W-:Y:S04]  /*16ef0*/  STL.64 [R1+0xb30], R46 ;  /* 0x000b302e01007387 */ /* 0x000fe80000100a00 */
        /* <DEDUP_REMOVED lines=10> */
[----:B------:R3:W-:Y:S04]  /*16fa0*/  STL.64 [R1+0xad8], R24 ;  /* 0x000ad81801007387 */ /* 0x0007e80000100a00 */
[----:B---3--:R-:W3:Y:S04]  /*16fb0*/  LDL.LU.64 R24, [R1] ;  /* 0x0000000001187983 */ /* 0x008ee80000300a00 */
        /* <DEDUP_REMOVED lines=15> */
[----:B------:R-:W-:Y:S01]  /*170b0*/  UISETP.GT.AND UP0, UPT, UR6, 0x3, UPT ;  /* 0x000000030600788c */ /* 0x000fe2000bf04270 */
[----:B------:R-:W-:Y:S03]  /*170c0*/  BAR.SYNC.DEFER_BLOCKING 0x0 ;  /* 0x0000000000007b1d */ /* 0x000fe60000010000 */
[----:B------:R-:W-:-:S04]  /*170d0*/  USEL UR6, UR6, URZ, !UP0 ;  /* 0x0000003f06067287 */ /* 0x000fc8000c000000 */
[----:B------:R-:W-:Y:S02]  /*170e0*/  ULEA UR12, UR6, UR10, 0xe ;  /* 0x0000000a060c7291 */ /* 0x000fe4000f8e703f */
[----:B------:R-:W-:Y:S01]  /*170f0*/  ULEA UR11, UR6, UR10, 0x11 ;  /* 0x0000000a060b7291 */ /* 0x000fe2000f8e883f */
[----:B-----5:R-:W-:Y:S01]  /*17100*/  STL [R1+0xac8], R13 ;  /* 0x000ac80d01007387 */ /* 0x020fe20000100800 */
[----:B------:R-:W-:Y:S02]  /*17110*/  UIADD3 UR12, UR12, 0x80000, URZ ;  /* 0x000800000c0c7890 */ /* 0x000fe4000fffe03f */
[----:B------:R-:W-:Y:S01]  /*17120*/  USHF.R.U32.HI UR11, URZ, 0x4, UR11 ;  /* 0x000000043f0b7899 */ /* 0x000fe2000801160b */
[----:B------:R-:W-:Y:S01]  /*17130*/  STL [R1+0xac4], R12 ;  /* 0x000ac40c01007387 */ /* 0x000fe20000100800 */
[----:B------:R-:W-:Y:S02]  /*17140*/  USHF.R.U32.HI UR12, URZ, 0x4, UR12 ;  /* 0x000000043f0c7899 */ /* 0x000fe4000801160c */
[----:B------:R-:W-:Y:S01]  /*17150*/  USGXT.U32 UR32, UR11, 0xe ;  /* 0x0000000e0b20789a */ /* 0x000fe20008000000 */
[----:B------:R-:W-:Y:S01]  /*17160*/  STL [R1+0xac0], R11 ;  /* 0x000ac00b01007387 */ /* 0x000fe20000100800 */
[----:B------:R-:W-:-:S02]  /*17170*/  USGXT.U32 UR34, UR12, 0xe ;  /* 0x0000000e0c22789a */ /* 0x000fc40008000000 */
[----:B------:R-:W-:Y:S01]  /*17180*/  UIADD3 UR36, UP0, UR32, 0x2, URZ ;  /* 0x0000000220247890 */ /* 0x000fe2000ff1e03f */
[----:B------:R-:W-:Y:S01]  /*17190*/  STL [R1+0xabc], R10 ;  /* 0x000abc0a01007387 */ /* 0x000fe20000100800 */
[----:B------:R-:W-:Y:S01]  /*171a0*/  UIADD3 UR38, UP1, UR34, 0x2, URZ ;  /* 0x0000000222267890 */ /* 0x000fe2000ff3e03f */
[----:B------:R-:W-:Y:S01]  /*171b0*/  UMOV UR11, URZ ;  /* 0x0000003f000b7c82 */ /* 0x000fe20008000000 */
[----:B------:R-:W-:Y:S01]  /*171c0*/  UMOV UR12, URZ ;  /* 0x0000003f000c7c82 */ /* 0x000fe20008000000 */
[----:B------:R-:W-:Y:S01]  /*171d0*/  UIADD3.X UR37, UR11, 0x40000040, URZ, UP0, !UPT ;  /* 0x400000400b257890 */ /* 0x000fe200087fe43f */
[----:B------:R-:W-:Y:S01]  /*171e0*/  STL [R1+0xab8], R9 ;  /* 0x000ab80901007387 */ /* 0x000fe20000100800 */
[----:B------:R-:W-:Y:S02]  /*171f0*/  UIADD3.X UR39, UR12, 0x40000040, URZ, UP1, !UPT ;  /* 0x400000400c277890 */ /* 0x000fe40008ffe43f */
[----:B------:R-:W-:Y:S02]  /*17200*/  UIADD3.64 UR28, UR36, 0x2, URZ ;  /* 0x00000002241c7897 */ /* 0x000fe4000fffe03f */
[----:B------:R-:W-:-:S02]  /*17210*/  UIADD3.64 UR30, UR38, 0x2, URZ ;  /* 0x00000002261e7897 */ /* 0x000fc4000fffe03f */
[----:B------:R-:W-:Y:S02]  /*17220*/  UIADD3.64 UR24, UR36, 0x4, URZ ;  /* 0x0000000424187897 */ /* 0x000fe4000fffe03f */
[----:B------:R-:W-:Y:S02]  /*17230*/  UIADD3.64 UR26, UR38, 0x4, URZ ;  /* 0x00000004261a7897 */ /* 0x000fe4000fffe03f */
[----:B------:R-:W-:Y:S02]  /*17240*/  UIADD3.64 UR20, UR36, 0xffe, URZ ;  /* 0x00000ffe24147897 */ /* 0x000fe4000fffe03f */
[----:B------:R-:W-:Y:S02]  /*17250*/  UIADD3.64 UR22, UR38, 0x1fe, URZ ;  /* 0x000001fe26167897 */ /* 0x000fe4000fffe03f */
[----:B------:R-:W-:Y:S02]  /*17260*/  UIADD3.64 UR16, UR36, 0x1000, URZ ;  /* 0x0000100024107897 */ /* 0x000fe4000fffe03f */
[----:B------:R-:W-:-:S02]  /*17270*/  UIADD3.64 UR18, UR38, 0x200, URZ ;  /* 0x0000020026127897 */ /* 0x000fc4000fffe03f */
[----:B------:R-:W-:Y:S02]  /*17280*/  UIADD3.64 UR12, UR36, 0x1002, URZ ;  /* 0x00001002240c7897 */ /* 0x000fe4000fffe03f */
[----:B------:R-:W-:Y:S02]  /*17290*/  UIADD3.64 UR14, UR38, 0x202, URZ ;  /* 0x00000202260e7897 */ /* 0x000fe4000fffe03f */
[----:B------:R-:W-:Y:S02]  /*172a0*/  UIADD3.64 UR40, UR36, 0x1004, URZ ;  /* 0x0000100424287897 */ /* 0x000fe4000fffe03f */
[----:B------:R-:W-:Y:S01]  /*172b0*/  UIADD3.64 UR42, UR38, 0x204, URZ ;  /* 0x00000204262a7897 */ /* 0x000fe2000fffe03f */
[----:B---3--:R-:W-:-:S06]  /*172c0*/  WARPGROUP.ARRIVE ;  /* 0x00000000000079c5 */ /* 0x008fcc0000000000 */
[----:B------:R-:W-:Y:S01]  /*172d0*/  HGMMA.64x64x8.F32.TF32 R24, gdesc[UR32], R24, gsb0 ;  /* 0x04e00000201879f0 */ /* 0x000fe20008002818 */
[----:B------:R-:W-:Y:S02]  /*172e0*/  UIADD3.64 UR32, UR36, 0x1fe, URZ ;  /* 0x000001fe24207897 */ /* 0x000fe4000fffe03f */
[----:B------:R-:W-:Y:S02]  /*172f0*/  WARPGROUP.DEPBAR.LE gsb0, 0x0 ;  /* 0x00008000000079c5 */ /* 0x000fe40000010000 */
[----:B------:R-:W-:-:S06]  /*17300*/  WARPGROUP.ARRIVE ;  /* 0x00000000000079c5 */ /* 0x000fcc0000000000 */
[----:B------:R-:W-:Y:S03]  /*17310*/  HGMMA.64x64x8.F32.TF32 R24, gdesc[UR36], R24, gsb0 ;  /* 0x04e00000241879f0 */ /* 0x000fe60008002818 */
        /* <DEDUP_REMOVED lines=19> */
[----:B------:R-:W-:Y:S01]  /*17450*/  WARPGROUP.ARRIVE ;  /* 0x00000000000079c5 */ /* 0x000fe20000000000 */
[----:B------:R-:W-:Y:S01]  /*17460*/  UIADD3.64 UR44, UR36, 0x200, URZ ;  /* 0x00000200242c7897 */ /* 0x000fe2000fffe03f */
[----:B------:R-:W-:Y:S04]  /*17470*/  STL.64 [R1], R24 ;  /* 0x0000001801007387 */ /* 0x000fe80000100a00 */
[----:B------:R-:W-:Y:S01]  /*17480*/  HGMMA.64x64x8.F32.TF32 R216, gdesc[UR32], R216, gsb0 ;  /* 0x04e0000020d879f0 */ /* 0x000fe200080028d8 */
[----:B------:R-:W-:Y:S01]  /*17490*/  UMOV UR46, UR38 ;  /* 0x00000026002e7c82 */ /* 0x000fe20008000000 */
[----:B------:R-:W-:Y:S01]  /*174a0*/  UMOV UR47, UR39 ;  /* 0x00000027002f7c82 */ /* 0x000fe20008000000 */
[----:B------:R-:W-:Y:S01]  /*174b0*/  UIADD3.64 UR28, UR36, 0x202, URZ ;  /* 0x00000202241c7897 */ /* 0x000fe2000fffe03f */
[----:B------:R-:W-:Y:S01]  /*174c0*/  STL.64 [R1+0x8], R26 ;  /* 0x0000081a01007387 */ /* 0x000fe20000100a00 */
[----:B------:R-:W-:-:S02]  /*174d0*/  UIADD3.64 UR24, UR36, 0x204, URZ ;  /* 0x0000020424187897 */ /* 0x000fc4000fffe03f */
[----:B------:R-:W-:Y:S01]  /*174e0*/  UIADD3.64 UR20, UR36, 0x11fe, URZ ;  /* 0x000011fe24147897 */ /* 0x000fe2000fffe03f */
[----:B------:R-:W-:Y:S01]  /*174f0*/  STL.64 [R1+0x10], R28 ;  /* 0x0000101c01007387 */ /* 0x000fe20000100a00 */
[----:B------:R-:W-:Y:S02]  /*17500*/  UIADD3.64 UR16, UR36, 0x1200, URZ ;  /* 0x0000120024107897 */ /* 0x000fe4000fffe03f */
[----:B------:R-:W-:Y:S01]  /*17510*/  UIADD3.64 UR12, UR36, 0x1202, URZ ;  /* 0x00001202240c7897 */ /* 0x000fe2000fffe03f */
[----:B------:R-:W-:Y:S01]  /*17520*/  STL.64 [R1+0x18], R30 ;  /* 0x0000181e01007387 */ /* 0x000fe20000100a00 */
[----:B------:R-:W-:Y:S02]  /*17530*/  UIADD3.64 UR40, UR36, 0x1204, URZ ;  /* 0x0000120424287897 */ /* 0x000fe4000fffe03f */
[----:B------:R-:W-:Y:S01]  /*17540*/  UIADD3.64 UR32, UR36, 0x3fe, URZ ;  /* 0x000003fe24207897 */ /* 0x000fe2000fffe03f */
        /* <DEDUP_REMOVED lines=12> */
[----:B---3--:R-:W3:Y:S01]  /*17610*/  LDL.LU.64 R54, [R1+0xb50] ;  /* 0x000b500001367983 */ /* 0x008ee20000300a00 */
[----:B------:R-:W-:-:S02]  /*17620*/  WARPGROUP.DEPBAR.LE gsb0, 0x0 ;  /* 0x00008000000079c5 */ /* 0x000fc40000010000 */
[----:B------:R-:W-:Y:S01]  /*17630*/  WARPGROUP.ARRIVE ;  /* 0x00000000000079c5 */ /* 0x000fe20000000000 */
[----:B------:R-:W3:Y:S04]  /*17640*/  LDL.LU.64 R52, [R1+0xb48] ;  /* 0x000b480001347983 */ /* 0x000ee80000300a00 */
[----:B------:R-:W3:Y:S01]  /*17650*/  LDL.LU.64 R50, [R1+0xb40] ;  /* 0x000b400001327983 */ /* 0x000ee20000300a00 */
[----:B------:R-:W-:Y:S03]  /*17660*/  HGMMA.64x64x8.F32.TF32 R216, gdesc[UR44], R216, gsb0 ;  /* 0x04e000002cd879f0 */ /* 0x000fe600080028d8 */
[----:B------:R-:W3:Y:S01]  /*17670*/  LDL.LU.64 R48, [R1+0xb38] ;  /* 0x000b380001307983 */ /* 0x000ee20000300a00 */
[----:B------:R-:W-:Y:S01]  /*17680*/  UIADD3.64 UR44, UR36, 0x400, URZ ;  /* 0x00000400242c7897 */ /* 0x000fe2000fffe03f */
[----:B------:R-:W-:Y:S01]  /*17690*/  UMOV UR46, UR38 ;  /* 0x00000026002e7c82 */ /* 0x000fe20008000000 */
[----:B------:R-:W-:Y:S01]  /*176a0*/  UMOV UR47, UR39 ;  /* 0x00000027002f7c82 */ /* 0x000fe20008000000 */
        /* <DEDUP_REMOVED lines=12> */
[----:B-1----:R-:W-:Y:S01]  /*17770*/  VIADD R3, R3, 0x3f ;  /* 0x0000003f03037836 */ /* 0x002fe20000000000 */
[----:B--2---:R-:W-:Y:S01]  /*17780*/  IADD3 R2, R2, -0xc0, RZ ;  /* 0xffffff4002027810 */ /* 0x004fe20007ffe0ff */
[----:B------:R-:W-:-:S03]  /*17790*/  UIADD3 UR9, UR9, 0x1, URZ ;  /* 0x0000000109097890 */ /* 0x000fc6000fffe03f */
[----:B------:R-:W-:Y:S01]  /*177a0*/  SHF.R.S32.HI R0, RZ, 0x1f, R3 ;  /* 0x0000001fff007819 */ /* 0x000fe20000011403 */
[----:B------:R-:W-:-:S03]  /*177b0*/  IMAD R2, R8, -0x40, R2 ;  /* 0xffffffc008027824 */ /* 0x000fc600078e0202 */
[----:B------:R-:W-:Y:S02]  /*177c0*/  LEA.HI R0, R0, R3, RZ, 0x6 ;  /* 0x0000000300007211 */ /* 0x000fe400078f30ff */
[----:B------:R-:W-:Y:S02]  /*177d0*/  ISETP.GT.AND P1, PT, R2, RZ, PT ;  /* 0x000000ff0200720c */ /* 0x000fe40003f24270 */
[----:B------:R-:W-:-:S05]  /*177e0*/  SHF.R.S32.HI R0, RZ, 0x6, R0 ;  /* 0x00000006ff007819 */ /* 0x000fca0000011400 */
[----:B------:R-:W-:Y:S01]  /*177f0*/  VIADD R0, R0, 0xfffffffd ;  /* 0xfffffffd00007836 */ /* 0x000fe20000000000 */
[----:B------:R-:W-:Y:S02]  /*17800*/  WARPGROUP.DEPBAR.LE gsb0, 0x0 ;  /* 0x00008000000079c5 */ /* 0x000fe40000010000 */
[----:B------:R-:W-:Y:S02]  /*17810*/  WARPGROUP.ARRIVE ;  /* 0x00000000000079c5 */ /* 0x000fe40000000000 */
[----:B------:R-:W-:-:S04]  /*17820*/  ISETP.GE.AND P0, PT, R8, R0, PT ;  /* 0x000000000800720c */ /* 0x000fc80003f06270 */
[----:B------:R-:W-:Y:S01]  /*17830*/  HGMMA.64x64x8.F32.TF32 R216, gdesc[UR28], R216, gsb0 ;  /* 0x04e000001cd879f0 */ /* 0x000fe200080028d8 */
[----:B------:R-:W-:Y:S02]  /*17840*/  UIADD3.64 UR28, UR36, 0x402, URZ ;  /* 0x00000402241c7897 */ /* 0x000fe4000fffe03f */
[----:B------:R-:W-:Y:S02]  /*17850*/  WARPGROUP.DEPBAR.LE gsb0, 0x0 ;  /* 0x00008000000079c5 */ /* 0x000fe40000010000 */
[----:B------:R-:W-:-:S06]  /*17860*/  WARPGROUP.ARRIVE ;  /* 0x00000000000079c5 */ /* 0x000fcc0000000000 */
        /* <DEDUP_REMOVED lines=19> */
[----:B------:R-:W-:Y:S01]  /*179a0*/  WARPGROUP.ARRIVE ;  /* 0x00000000000079c5 */ /* 0x000fe20000000000 */
[----:B------:R-:W-:Y:S04]  /*179b0*/  STL [R1+0xad0], R246 ;  /* 0x000ad0f601007387 */ /* 0x000fe80000100800 */
[----:B------:R1:W-:Y:S01]  /*179c0*/  STL [R1+0xacc], R247 ;  /* 0x000accf701007387 */ /* 0x0003e20000100800 */
[----:B------:R-:W-:Y:S01]  /*179d0*/  HGMMA.64x64x8.F32.TF32 R184, gdesc[UR32], R184, gsb0 ;  /* 0x04e0000020b879f0 */ /* 0x000fe200080028b8 */
[----:B------:R-:W-:-:S02]  /*179e0*/  UIADD3.64 UR32, UR36, 0x5fe, URZ ;  /* 0x000005fe24207897 */ /* 0x000fc4000fffe03f */
[----:B-1----:R-:W2:Y:S04]  /*179f0*/  LDL.LU R247, [R1+0x80] ;  /* 0x0000800001f77983 */ /* 0x002ea80000300800 */
[----:B------:R-:W4:Y:S04]  /*17a00*/  LDL.LU R246, [R1+0x84] ;  /* 0x0000840001f67983 */ /* 0x000f280000300800 */
[----:B------:R-:W4:Y:S04]  /*17a10*/  LDL.LU R13, [R1+0x88] ;  /* 0x00008800010d7983 */ /* 0x000f280000300800 */
[----:B------:R-:W4:Y:S04]  /*17a20*/  LDL.LU R12, [R1+0x8c] ;  /* 0x00008c00010c7983 */ /* 0x000f280000300800 */
[----:B------:R-:W4:Y:S04]  /*17a30*/  LDL.LU R11, [R1+0x90] ;  /* 0x00009000010b7983 */ /* 0x000f280000300800 */
[----:B------:R-:W4:Y:S04]  /*17a40*/  LDL.LU R10, [R1+0x94] ;  /* 0x00009400010a7983 */ /* 0x000f280000300800 */
[----:B------:R-:W4:Y:S01]  /*17a50*/  LDL.LU R9, [R1+0x98] ;  /* 0x0000980001097983 */ /* 0x000f220000300800 */
[----:B------:R-:W-:-:S02]  /*17a60*/  WARPGROUP.DEPBAR.LE gsb0, 0x0 ;  /* 0x00008000000079c5 */ /* 0x000fc40000010000 */
[----:B------:R-:W-:-:S06]  /*17a70*/  WARPGROUP.ARRIVE ;  /* 0x00000000000079c5 */ /* 0x000fcc0000000000 */
[----:B------:R-:W-:Y:S01]  /*17a80*/  HGMMA.64x64x8.F32.TF32 R184, gdesc[UR44], R184, gsb0 ;  /* 0x04e000002cb879f0 */ /* 0x000fe200080028b8 */
[----:B------:R-:W-:Y:S01]  /*17a90*/  UIADD3.64 UR44, UR36, 0x600, URZ ;  /* 0x00000600242c7897 */ /* 0x000fe2000fffe03f */
[----:B------:R-:W-:Y:S01]  /*17aa0*/  UMOV UR46, UR38 ;  /* 0x00000026002e7c82 */ /* 0x000fe20008000000 */
[----:B------:R-:W-:Y:S01]  /*17ab0*/  UMOV UR47, UR39 ;  /* 0x00000027002f7c82 */ /* 0x000fe20008000000 */
        /* <DEDUP_REMOVED lines=132> */
[----:B------:R-:W-:Y:S03]  /*18300*/  HGMMA.64x64x8.F32.TF32 R56, gdesc[UR44], R56, gsb0 ;  /* 0x04e000002c3879f0 */ /* 0x000fe60008002838 */
        /* <DEDUP_REMOVED lines=24> */
[----:B---3--:R-:W-:-:S06]  /*18490*/  WARPGROUP.ARRIVE ;  /* 0x00000000000079c5 */ /* 0x008fcc0000000000 */
[----:B------:R-:W-:Y:S01]  /*184a0*/  HGMMA.64x64x8.F32.TF32 R24, gdesc[UR32], R24, gsb0 ;  /* 0x04e00000201879f0 */ /* 0x000fe20008002818 */
[----:B------:R-:W-:Y:S01]  /*184b0*/  UIADD3.64 UR32, UR36, 0xe00, URZ ;  /* 0x00000e0024207897 */ /* 0x000fe2000fffe03f */
[----:B------:R-:W-:Y:S01]  /*184c0*/  UMOV UR34, UR38 ;  /* 0x0000002600227c82 */ /* 0x000fe20008000000 */
[----:B------:R-:W-:Y:S01]  /*184d0*/  UMOV UR35, UR39 ;  /* 0x0000002700237c82 */ /* 0x000fe20008000000 */
        /* <DEDUP_REMOVED lines=22> */
[----:B------:R-:W-:Y:S01]  /*18640*/  SEL R0, RZ, 0x4, !P1 ;  /* 0x00000004ff007807 */ /* 0x000fe20004800000 */
[----:B------:R-:W-:-:S03]  /*18650*/  UISETP.GT.AND UP0, UPT, UR9, 0x3, UPT ;  /* 0x000000030900788c */ /* 0x000fc6000bf04270 */
[----:B------:R-:W-:Y:S01]  /*18660*/  SEL R0, R0, RZ, !P0 ;  /* 0x000000ff00007207 */ /* 0x000fe20004000000 */
[----:B------:R-:W-:Y:S01]  /*18670*/  USEL UR9, UR9, URZ, !UP0 ;  /* 0x0000003f09097287 */ /* 0x000fe2000c000000 */
[----:B------:R-:W-:Y:S02]  /*18680*/  IADD3 R15, P2, R15, UR4, RZ ;  /* 0x000000040f0f7c10 */ /* 0x000fe4000ff5e0ff */
[----:B------:R-:W-:Y:S01]  /*18690*/  ISETP.NE.U32.AND P1, PT, R0, RZ, PT ;  /* 0x000000ff0000720c */ /* 0x000fe20003f25070 */
[----:B------:R-:W-:Y:S01]  /*186a0*/  ULEA UR11, UR9, UR10, 0x11 ;  /* 0x0000000a090b7291 */ /* 0x000fe2000f8e883f */
[----:B------:R-:W-:Y:S02]  /*186b0*/  IADD3.X R14, R14, UR7, RZ, P2, !PT ;  /* 0x000000070e0e7c10 */ /* 0x000fe400097fe4ff */
[----:B------:R-:W-:Y:S01]  /*186c0*/  IADD3 R17, P2, R17, UR4, RZ ;  /* 0x0000000411117c10 */ /* 0x000fe2000ff5e0ff */
[----:B------:R-:W-:Y:S01]  /*186d0*/  IMAD.MOV.U32 R4, RZ, RZ, R15 ;  /* 0x000000ffff047224 */ /* 0x000fe200078e000f */
[----:B------:R-:W-:Y:S01]  /*186e0*/  MOV R5, R14 ;  /* 0x0000000e00057202 */ /* 0x000fe20000000f00 */
[----:B------:R-:W-:Y:S01]  /*186f0*/  VIADD R0, R6, UR11 ;  /* 0x0000000b06007c36 */ /* 0x000fe20008000000 */
[----:B------:R-:W-:-:S02]  /*18700*/  IADD3.X R16, R16, UR7, RZ, P2, !PT ;  /* 0x0000000710107c10 */ /* 0x000fc400097fe4ff */
[----:B------:R-:W-:Y:S02]  /*18710*/  IADD3 R19, P3, R19, UR4, RZ ;  /* 0x0000000413137c10 */ /* 0x000fe4000ff7e0ff */
[----:B------:R-:W-:Y:S02]  /*18720*/  ISETP.GT.AND P2, PT, R2, 0x1, PT ;  /* 0x000000010200780c */ /* 0x000fe40003f44270 */
[----:B------:R-:W-:Y:S02]  /*18730*/  IADD3.X R18, R18, UR7, RZ, P3, !PT ;  /* 0x0000000712127c10 */ /* 0x000fe40009ffe4ff */
[----:B------:R-:W-:Y:S02]  /*18740*/  IADD3 R21, P3, R21, UR4, RZ ;  /* 0x0000000415157c10 */ /* 0x000fe4000ff7e0ff */
[----:B------:R-:W-:Y:S02]  /*18750*/  SEL R3, RZ, 0x4, !P2 ;  /* 0x00000004ff037807 */ /* 0x000fe40005000000 */
[----:B------:R-:W-:-:S02]  /*18760*/  IADD3.X R20, R20, UR7, RZ, P3, !PT ;  /* 0x0000000714147c10 */ /* 0x000fc40009ffe4ff */
[----:B------:R-:W-:Y:S02]  /*18770*/  SEL R3, R3, RZ, !P0 ;  /* 0x000000ff03037207 */ /* 0x000fe40004000000 */
[----:B------:R-:W-:Y:S02]  /*18780*/  IADD3 R23, P4, R23, UR4, RZ ;  /* 0x0000000417177c10 */ /* 0x000fe4000ff9e0ff */
[----:B------:R-:W-:Y:S01]  /*18790*/  ISETP.NE.U32.AND P2, PT, R3, RZ, PT ;  /* 0x000000ff0300720c */ /* 0x000fe20003f45070 */
[----:B------:R-:W-:Y:S02]  /*187a0*/  WARPGROUP.DEPBAR.LE gsb0, 0x0 ;  /* 0x00008000000079c5 */ /* 0x000fe40000010000 */
[----:B------:R-:W-:Y:S01]  /*187b0*/  BAR.SYNC.DEFER_BLOCKING 0x0 ;  /* 0x0000000000007b1d */ /* 0x000fe20000010000 */
[----:B------:R-:W-:-:S05]  /*187c0*/  IADD3.X R22, R22, UR7, RZ, P4, !PT ;  /* 0x0000000716167c10 */ /* 0x000fca000a7fe4ff */
[----:B------:R-:W-:Y:S01]  /*187d0*/  @!PT LDS RZ, [RZ] ;  /* 0x00000000fffff984 */ /* 0x000fe20000000800 */
[----:B------:R-:W-:Y:S01]  /*187e0*/  @!PT LDS RZ, [RZ] ;  /* 0x00000000fffff984 */ /* 0x000fe20000000800 */
[----:B------:R-:W-:Y:S01]  /*187f0*/  @!PT LDS RZ, [RZ] ;  /* 0x00000000fffff984 */ /* 0x000fe20000000800 */
[----:B------:R1:W-:Y:S02]  /*18800*/  LDGSTS.E [R0], desc[UR48][R4.64], P1 ;  /* 0x0000000004007fae */ /* 0x0003e40008921870 */
[----:B-1----:R-:W-:Y:S02]  /*18810*/  IMAD.MOV.U32 R4, RZ, RZ, R17 ;  /* 0x000000ffff047224 */ /* 0x002fe400078e0011 */
[----:B------:R-:W-:-:S05]  /*18820*/  IMAD.MOV.U32 R5, RZ, RZ, R16 ;  /* 0x000000ffff057224 */ /* 0x000fca00078e0010 */
[----:B------:R1:W-:Y:S02]  /*18830*/  LDGSTS.E [R0+0x4000], desc[UR48][R4.64], P1 ;  /* 0x0400000004007fae */ /* 0x0003e40008921870 */
[----:B-1----:R-:W-:Y:S01]  /*18840*/  IMAD.MOV.U32 R4, RZ, RZ, R19 ;  /* 0x000000ffff047224 */ /* 0x002fe200078e0013 */
[----:B------:R-:W-:-:S05]  /*18850*/  MOV R5, R18 ;  /* 0x0000001200057202 */ /* 0x000fca0000000f00 */
[----:B------:R1:W-:Y:S02]  /*18860*/  LDGSTS.E [R0+0x8000], desc[UR48][R4.64], P1 ;  /* 0x0800000004007fae */ /* 0x0003e40008921870 */
[----:B-1----:R-:W-:Y:S02]  /*18870*/  IMAD.MOV.U32 R4, RZ, RZ, R21 ;  /* 0x000000ffff047224 */ /* 0x002fe400078e0015 */
[----:B------:R-:W-:-:S05]  /*18880*/  IMAD.MOV.U32 R5, RZ, RZ, R20 ;  /* 0x000000ffff057224 */ /* 0x000fca00078e0014 */
[----:B------:R1:W-:Y:S01]  /*18890*/  LDGSTS.E [R0+0xc000], desc[UR48][R4.64], P1 ;  /* 0x0c00000004007fae */ /* 0x0003e20008921870 */
[----:B------:R-:W-:-:S04]  /*188a0*/  IADD3 R249, P1, R249, UR4, RZ ;  /* 0x00000004f9f97c10 */ /* 0x000fc8000ff3e0ff */
[----:B------:R-:W-:Y:S02]  /*188b0*/  IADD3.X R248, R248, UR7, RZ, P1, !PT ;  /* 0x00000007f8f87c10 */ /* 0x000fe40008ffe4ff */
[----:B------:R-:W-:Y:S01]  /*188c0*/  IADD3 R251, P3, R251, UR4, RZ ;  /* 0x00000004fbfb7c10 */ /* 0x000fe2000ff7e0ff */
[----:B-1----:R-:W-:Y:S01]  /*188d0*/  IMAD.MOV.U32 R4, RZ, RZ, R23 ;  /* 0x000000ffff047224 */ /* 0x002fe200078e0017 */
[----:B------:R-:W-:Y:S02]  /*188e0*/  MOV R5, R22 ;  /* 0x0000001600057202 */ /* 0x000fe40000000f00 */
[----:B------:R-:W-:-:S03]  /*188f0*/  ISETP.GT.AND P1, PT, R2, 0x2, PT ;  /* 0x000000020200780c */ /* 0x000fc60003f24270 */
[----:B------:R1:W-:Y:S01]  /*18900*/  LDGSTS.E [R0+0x4], desc[UR48][R4.64], P2 ;  /* 0x0000400004007fae */ /* 0x0003e20009121870 */
[----:B------:R-:W-:Y:S02]  /*18910*/  IADD3.X R250, R250, UR7, RZ, P3, !PT ;  /* 0x00000007fafa7c10 */ /* 0x000fe40009ffe4ff */
[----:B--2---:R-:W-:Y:S02]  /*18920*/  IADD3 R247, P3, R247, UR4, RZ ;  /* 0x00000004f7f77c10 */ /* 0x004fe4000ff7e0ff */
[----:B------:R-:W-:Y:S01]  /*18930*/  SEL R3, RZ, 0x4, !P1 ;  /* 0x00000004ff037807 */ /* 0x000fe20004800000 */
[----:B-1----:R-:W-:Y:S02]  /*18940*/  IMAD.MOV.U32 R4, RZ, RZ, R249 ;  /* 0x000000ffff047224 */ /* 0x002fe400078e00f9 */
[----:B------:R-:W-:Y:S01]  /*18950*/  IMAD.MOV.U32 R5, RZ, RZ, R248 ;  /* 0x000000ffff057224 */ /* 0x000fe200078e00f8 */
[----:B------:R-:W-:-:S04]  /*18960*/  IADD3.X R252, R252, UR7, RZ, P3, !PT ;  /* 0x00000007fcfc7c10 */ /* 0x000fc80009ffe4ff */
[----:B------:R1:W-:Y:S01]  /*18970*/  LDGSTS.E [R0+0x4004], desc[UR48][R4.64], P2 ;  /* 0x0400400004007fae */ /* 0x0003e20009121870 */
[----:B------:R-:W-:Y:S02]  /*18980*/  SEL R3, R3, RZ, !P0 ;  /* 0x000000ff03037207 */ /* 0x000fe40004000000 */
[----:B----4-:R-:W-:Y:S02]  /*18990*/  IADD3 R13, P4, R13, UR4, RZ ;  /* 0x000000040d0d7c10 */ /* 0x010fe4000ff9e0ff */
[----:B------:R-:W-:Y:S01]  /*189a0*/  ISETP.NE.U32.AND P1, PT, R3, RZ, PT ;  /* 0x000000ff0300720c */ /* 0x000fe20003f25070 */
[----:B-1----:R-:W-:Y:S01]  /*189b0*/  IMAD.MOV.U32 R4, RZ, RZ, R251 ;  /* 0x000000ffff047224 */ /* 0x002fe200078e00fb */
[----:B------:R-:W-:-:S05]  /*189c0*/  MOV R5, R250 ;  /* 0x000000fa00057202 */ /* 0x000fca0000000f00 */
[----:B------:R1:W-:Y:S01]  /*189d0*/  LDGSTS.E [R0+0x8004], desc[UR48][R4.64], P2 ;  /* 0x0800400004007fae */ /* 0x0003e20009121870 */
[----:B------:R-:W-:Y:S01]  /*189e0*/  IADD3.X R246, R246, UR7, RZ, P4, !PT ;  /* 0x00000007f6f67c10 */ /* 0x000fe2000a7fe4ff */
[----:B-1----:R-:W-:Y:S02]  /*189f0*/  IMAD.MOV.U32 R4, RZ, RZ, R247 ;  /* 0x000000ffff047224 */ /* 0x002fe400078e00f7 */
[----:B------:R-:W-:-:S05]  /*18a00*/  IMAD.MOV.U32 R5, RZ, RZ, R252 ;  /* 0x000000ffff057224 */ /* 0x000fca00078e00fc */
[----:B------:R1:W-:Y:S01]  /*18a10*/  LDGSTS.E [R0+0xc004], desc[UR48][R4.64], P2 ;  /* 0x0c00400004007fae */ /* 0x0003e20009121870 */
[----:B------:R-:W-:-:S04]  /*18a20*/  IADD3 R11, P2, R11, UR4, RZ ;  /* 0x000000040b0b7c10 */ /* 0x000fc8000ff5e0ff */
[----:B------:R-:W-:Y:S01]  /*18a30*/  IADD3.X R12, R12, UR7, RZ, P2, !PT ;  /* 0x000000070c0c7c10 */ /* 0x000fe200097fe4ff */
[----:B------:R2:W-:Y:S01]  /*18a40*/  STL [R1+0x80], R247 ;  /* 0x000080f701007387 */ /* 0x0005e20000100800 */
[----:B------:R-:W-:Y:S01]  /*18a50*/  IADD3 R9, P3, R9, UR4, RZ ;  /* 0x0000000409097c10 */ /* 0x000fe2000ff7e0ff */
[----:B-1----:R-:W-:Y:S01]  /*18a60*/  IMAD.MOV.U32 R4, RZ, RZ, R13 ;  /* 0x000000ffff047224 */ /* 0x002fe200078e000d */
[----:B------:R-:W-:Y:S01]  /*18a70*/  MOV R5, R246 ;  /* 0x000000f600057202 */ /* 0x000fe20000000f00 */
[----:B------:R-:W-:Y:S01]  /*18a80*/  STL [R1+0x88], R13 ;  /* 0x0000880d01007387 */ /* 0x000fe20000100800 */
[----:B------:R-:W-:-:S03]  /*18a90*/  IADD3.X R10, R10, UR7, RZ, P3, !PT ;  /* 0x000000070a0a7c10 */ /* 0x000fc60009ffe4ff */
[----:B------:R1:W-:Y:S04]  /*18aa0*/  LDGSTS.E [R0+0x8], desc[UR48][R4.64], P1 ;  /* 0x0000800004007fae */ /* 0x0003e80008921870 */
[----:B------:R3:W-:Y:S04]  /*18ab0*/  STL [R1+0x84], R246 ;  /* 0x000084f601007387 */ /* 0x0007e80000100800 */
[----:B--2---:R-:W2:Y:S01]  /*18ac0*/  LDL.LU R247, [R1+0xa0] ;  /* 0x0000a00001f77983 */ /* 0x004ea20000300800 */
[----:B-1----:R-:W-:Y:S02]  /*18ad0*/  IMAD.MOV.U32 R4, RZ, RZ, R11 ;  /* 0x000000ffff047224 */ /* 0x002fe400078e000b */
[----:B------:R-:W-:Y:S01]  /*18ae0*/  IMAD.MOV.U32 R5, RZ, RZ, R12 ;  /* 0x000000ffff057224 */ /* 0x000fe200078e000c */
[----:B---3--:R-:W3:Y:S04]  /*18af0*/  LDL.LU R246, [R1+0xa4] ;  /* 0x0000a40001f67983 */ /* 0x008ee80000300800 */
[----:B------:R-:W4:Y:S04]  /*18b00*/  LDL.LU R13, [R1+0xa8] ;  /* 0x0000a800010d7983 */ /* 0x000f280000300800 */
[----:B------:R-:W-:Y:S04]  /*18b10*/  STL [R1+0x90], R11 ;  /* 0x0000900b01007387 */ /* 0x000fe80000100800 */
[----:B------:R1:W-:Y:S04]  /*18b20*/  STL [R1+0x8c], R12 ;  /* 0x00008c0c01007387 */ /* 0x0003e80000100800 */
[----:B------:R1:W-:Y:S04]  /*18b30*/  LDGSTS.E [R0+0x4008], desc[UR48][R4.64], P1 ;  /* 0x0400800004007fae */ /* 0x0003e80008921870 */
[----:B------:R-:W-:Y:S04]  /*18b40*/  STL [R1+0x98], R9 ;  /* 0x0000980901007387 */ /* 0x000fe80000100800 */
[----:B------:R1:W-:Y:S02]  /*18b50*/  STL [R1+0x94], R10 ;  /* 0x0000940a01007387 */ /* 0x0003e40000100800 */
[----:B-1----:R-:W-:Y:S01]  /*18b60*/  IMAD.MOV.U32 R4, RZ, RZ, R9 ;  /* 0x000000ffff047224 */ /* 0x002fe200078e0009 */
[----:B------:R-:W-:Y:S01]  /*18b70*/  MOV R5, R10 ;  /* 0x0000000a00057202 */ /* 0x000fe20000000f00 */
[----:B------:R-:W3:Y:S04]  /*18b80*/  LDL.LU R12, [R1+0xac] ;  /* 0x0000ac00010c7983 */ /* 0x000ee80000300800 */
[----:B------:R-:W3:Y:S04]  /*18b90*/  LDL.LU R11, [R1+0xb0] ;  /* 0x0000b000010b7983 */ /* 0x000ee80000300800 */
[----:B------:R-:W3:Y:S04]  /*18ba0*/  LDL.LU R10, [R1+0xb4] ;  /* 0x0000b400010a7983 */ /* 0x000ee80000300800 */
[----:B------:R-:W3:Y:S04]  /*18bb0*/  LDL.LU R9, [R1+0xb8] ;  /* 0x0000b80001097983 */ /* 0x000ee80000300800 */
[----:B------:R1:W-:Y:S04]  /*18bc0*/  LDGSTS.E [R0+0x8008], desc[UR48][R4.64], P1 ;  /* 0x0800800004007fae */ /* 0x0003e80008921870 */
[----:B------:R-:W3:Y:S01]  /*18bd0*/  LDL.LU R5, [R1+0x9c] ;  /* 0x00009c0001057983 */ /* 0x000ee20000300800 */
[----:B------:R-:W-:-:S04]  /*18be0*/  ISETP.GT.AND P2, PT, R2, 0x3, PT ;  /* 0x000000030200780c */ /* 0x000fc80003f44270 */
[----:B------:R-:W-:-:S04]  /*18bf0*/  SEL R3, RZ, 0x4, !P2 ;  /* 0x00000004ff037807 */ /* 0x000fc80005000000 */
[----:B------:R-:W-:-:S04]  /*18c00*/  SEL R3, R3, RZ, !P0 ;  /* 0x000000ff03037207 */ /* 0x000fc80004000000 */
[----:B------:R-:W-:Y:S02]  /*18c10*/  ISETP.NE.U32.AND P2, PT, R3, RZ, PT ;  /* 0x000000ff0300720c */ /* 0x000fe40003f45070 */
[----:B--2---:R-:W-:-:S05]  /*18c20*/  IADD3 R247, P3, R247, UR4, RZ ;  /* 0x00000004f7f77c10 */ /* 0x004fca000ff7e0ff */
[----:B-1----:R-:W-:Y:S01]  /*18c30*/  IMAD.MOV.U32 R4, RZ, RZ, R247 ;  /* 0x000000ffff047224 */ /* 0x002fe200078e00f7 */
[----:B----4-:R-:W-:Y:S01]  /*18c40*/  IADD3 R13, P4, R13, UR4, RZ ;  /* 0x000000040d0d7c10 */ /* 0x010fe2000ff9e0ff */
[----:B------:R-:W-:Y:S03]  /*18c50*/  STL [R1+0xa0], R247 ;  /* 0x0000a0f701007387 */ /* 0x000fe60000100800 */
[----:B---3--:R-:W-:Y:S02]  /*18c60*/  IADD3.X R246, R246, UR7, RZ, P4, !PT ;  /* 0x00000007f6f67c10 */ /* 0x008fe4000a7fe4ff */
[----:B------:R-:W-:-:S05]  /*18c70*/  IADD3.X R5, R5, UR7, RZ, P3, !PT ;  /* 0x0000000705057c10 */ /* 0x000fca0009ffe4ff */
[----:B------:R1:W-:Y:S01]  /*18c80*/  LDGSTS.E [R0+0xc008], desc[UR48][R4.64], P1 ;  /* 0x0c00800004007fae */ /* 0x0003e20008921870 */
[----:B------:R-:W-:-:S03]  /*18c90*/  IADD3 R11, P1, R11, UR4, RZ ;  /* 0x000000040b0b7c10 */ /* 0x000fc6000ff3e0ff */
[----:B------:R2:W-:Y:S01]  /*18ca0*/  STL [R1+0x9c], R5 ;  /* 0x00009c0501007387 */ /* 0x0005e20000100800 */
[----:B------:R-:W-:Y:S02]  /*18cb0*/  IADD3.X R12, R12, UR7, RZ, P1, !PT ;  /* 0x000000070c0c7c10 */ /* 0x000fe40008ffe4ff */
[----:B------:R-:W-:Y:S01]  /*18cc0*/  IADD3 R9, P3, R9, UR4, RZ ;  /* 0x0000000409097c10 */ /* 0x000fe2000ff7e0ff */
[----:B-1----:R-:W-:Y:S02]  /*18cd0*/  IMAD.MOV.U32 R4, RZ, RZ, R13 ;  /* 0x000000ffff047224 */ /* 0x002fe400078e000d */
[----:B--2---:R-:W-:Y:S01]  /*18ce0*/  IMAD.MOV.U32 R5, RZ, RZ, R246 ;  /* 0x000000ffff057224 */ /* 0x004fe200078e00f6 */
[----:B------:R-:W-:Y:S01]  /*18cf0*/  STL [R1+0xa8], R13 ;  /* 0x0000a80d01007387 */ /* 0x000fe20000100800 */
[----:B------:R-:W-:-:S03]  /*18d00*/  IADD3.X R10, R10, UR7, RZ, P3, !PT ;  /* 0x000000070a0a7c10 */ /* 0x000fc60009ffe4ff */
[----:B------:R1:W-:Y:S04]  /*18d10*/  LDGSTS.E [R0+0xc], desc[UR48][R4.64], P2 ;  /* 0x0000c00004007fae */ /* 0x0003e80009121870 */
[----:B------:R2:W-:Y:S04]  /*18d20*/  STL [R1+0xa4], R246 ;  /* 0x0000a4f601007387 */ /* 0x0005e80000100800 */
[----:B------:R-:W3:Y:S01]  /*18d30*/  LDL.LU R247, [R1+0xc0] ;  /* 0x0000c00001f77983 */ /* 0x000ee20000300800 */
[----:B-1----:R-:W-:Y:S01]  /*18d40*/  MOV R4, R11 ;  /* 0x0000000b00047202 */ /* 0x002fe20000000f00 */
[----:B------:R-:W-:-:S02]  /*18d50*/  IMAD.MOV.U32 R5, RZ, RZ, R12 ;  /* 0x000000ffff057224 */ /* 0x000fc400078e000c */
[----:B--2---:R-:W2:Y:S04]  /*18d60*/  LDL.LU R246, [R1+0x444] ;  /* 0x0004440001f67983 */ /* 0x004ea80000300800 */
[----:B------:R-:W4:Y:S04]  /*18d70*/  LDL.LU R13, [R1+0x448] ;  /* 0x00044800010d7983 */ /* 0x000f280000300800 */
[----:B------:R-:W-:Y:S04]  /*18d80*/  STL [R1+0xb0], R11 ;  /* 0x0000b00b01007387 */ /* 0x000fe80000100800 */
[----:B------:R1:W-:Y:S04]  /*18d90*/  STL [R1+0xac], R12 ;  /* 0x0000ac0c01007387 */ /* 0x0003e80000100800 */
[----:B------:R1:W-:Y:S04]  /*18da0*/  LDGSTS.E [R0+0x400c], desc[UR48][R4.64], P2 ;  /* 0x0400c00004007fae */ /* 0x0003e80009121870 */
[----:B------:R-:W-:Y:S04]  /*18db0*/  STL [R1+0xb8], R9 ;  /* 0x0000b80901007387 */ /* 0x000fe80000100800 */
[----:B------:R1:W-:Y:S02]  /*18dc0*/  STL [R1+0xb4], R10 ;  /* 0x0000b40a01007387 */ /* 0x0003e40000100800 */
[----:B-1----:R-:W-:-:S02]  /*18dd0*/  IMAD.MOV.U32 R4, RZ, RZ, R9 ;  /* 0x000000ffff047224 */ /* 0x002fc400078e0009 */
[----:B------:R-:W2:Y:S01]  /*18de0*/  LDL.LU R12, [R1+0x44c] ;  /* 0x00044c00010c7983 */ /* 0x000ea20000300800 */
[----:B------:R-:W-:-:S03]  /*18df0*/  IMAD.MOV.U32 R5, RZ, RZ, R10 ;  /* 0x000000ffff057224 */ /* 0x000fc600078e000a */
[----:B------:R-:W2:Y:S04]  /*18e00*/  LDL.LU R11, [R1+0x450] ;  /* 0x00045000010b7983 */ /* 0x000ea80000300800 */
[----:B------:R-:W2:Y:S04]  /*18e10*/  LDL.LU R10, [R1+0x454] ;  /* 0x00045400010a7983 */ /* 0x000ea80000300800 */
[----:B------:R-:W2:Y:S04]  /*18e20*/  LDL.LU R9, [R1+0x458] ;  /* 0x0004580001097983 */ /* 0x000ea80000300800 */
[----:B------:R1:W-:Y:S04]  /*18e30*/  LDGSTS.E [R0+0x800c], desc[UR48][R4.64], P2 ;  /* 0x0800c00004007fae */ /* 0x0003e80009121870 */
[----:B------:R-:W2:Y:S01]  /*18e40*/  LDL.LU R5, [R1+0xbc] ;  /* 0x0000bc0001057983 */ /* 0x000ea20000300800 */
[----:B------:R-:W-:-:S04]  /*18e50*/  ISETP.GT.AND P1, PT, R2, 0x20, PT ;  /* 0x000000200200780c */ /* 0x000fc80003f24270 */
[----:B------:R-:W-:-:S04]  /*18e60*/  SEL R3, RZ, 0x4, !P1 ;  /* 0x00000004ff037807 */ /* 0x000fc80004800000 */
[----:B------:R-:W-:-:S04]  /*18e70*/  SEL R3, R3, RZ, !P0 ;  /* 0x000000ff03037207 */ /* 0x000fc80004000000 */
[----:B------:R-:W-:Y:S02]  /*18e80*/  ISETP.NE.U32.AND P1, PT, R3, RZ, PT ;  /* 0x000000ff0300720c */ /* 0x000fe40003f25070 */
[----:B---3--:R-:W-:-:S04]  /*18e90*/  IADD3 R247, P3, R247, UR4, RZ ;  /* 0x00000004f7f77c10 */ /* 0x008fc8000ff7e0ff */
[----:B-1----:R-:W-:Y:S02]  /*18ea0*/  MOV R4, R247 ;  /* 0x000000f700047202 */ /* 0x002fe40000000f00 */
[----:B----4-:R-:W-:Y:S01]  /*18eb0*/  IADD3 R13, P4, R13, UR4, RZ ;  /* 0x000000040d0d7c10 */ /* 0x010fe2000ff9e0ff */
[----:B------:R-:W-:Y:S03]  /*18ec0*/  STL [R1+0xc0], R247 ;  /* 0x0000c0f701007387 */ /* 0x000fe60000100800 */
[----:B--2---:R-:W-:Y:S02]  /*18ed0*/  IADD3.X R246, R246, UR7, RZ, P4, !PT ;  /* 0x00000007f6f67c10 */ /* 0x004fe4000a7fe4ff */
        /* <DEDUP_REMOVED lines=13> */
[----:B-1----:R-:W-:Y:S01]  /*18fb0*/  IMAD.MOV.U32 R4, RZ, RZ, R11 ;  /* 0x000000ffff047224 */ /* 0x002fe200078e000b */
[----:B------:R-:W-:-:S02]  /*18fc0*/  MOV R5, R12 ;  /* 0x0000000c00057202 */ /* 0x000fc40000000f00 */
[----:B--2---:R-:W2:Y:S04]  /*18fd0*/  LDL.LU R246, [R1+0x464] ;  /* 0x0004640001f67983 */ /* 0x004ea80000300800 */
[----:B------:R-:W4:Y:S04]  /*18fe0*/  LDL.LU R13, [R1+0x468] ;  /* 0x00046800010d7983 */ /* 0x000f280000300800 */
[----:B------:R1:W-:Y:S04]  /*18ff0*/  STL [R1+0x450], R11 ;  /* 0x0004500b01007387 */ /* 0x0003e80000100800 */
[----:B------:R-:W-:Y:S04]  /*19000*/  STL [R1+0x44c], R12 ;  /* 0x00044c0c01007387 */ /* 0x000fe80000100800 */
[----:B------:R1:W-:Y:S04]  /*19010*/  LDGSTS.E [R0+0x14000], desc[UR48][R4.64], P1 ;  /* 0x1400000004007fae */ /* 0x0003e80008921870 */
[----:B------:R1:W-:Y:S04]  /*19020*/  STL [R1+0x458], R9 ;  /* 0x0004580901007387 */ /* 0x0003e80000100800 */
        /* <DEDUP_REMOVED lines=13> */
[----:B---3--:R-:W-:-:S05]  /*19100*/  IADD3 R247, P3, R247, UR4, RZ ;  /* 0x00000004f7f77c10 */ /* 0x008fca000ff7e0ff */
[----:B-1----:R-:W-:Y:S01]  /*19110*/  IMAD.MOV.U32 R4, RZ, RZ, R247 ;  /* 0x000000ffff047224 */ /* 0x002fe200078e00f7 */
        /* <DEDUP_REMOVED lines=8> */
[----:B------:R-:W-:Y:S02]  /*191a0*/  IADD3 R10, P3, R10, UR4, RZ ;  /* 0x000000040a0a7c10 */ /* 0x000fe4000ff7e0ff */
[----:B-1----:R-:W-:Y:S01]  /*191b0*/  MOV R4, R13 ;  /* 0x0000000d00047202 */ /* 0x002fe20000000f00 */
[----:B--2---:R-:W-:Y:S01]  /*191c0*/  IMAD.MOV.U32 R5, RZ, RZ, R246 ;  /* 0x000000ffff057224 */ /* 0x004fe200078e00f6 */
[----:B------:R-:W-:Y:S01]  /*191d0*/  STL [R1+0x468], R13 ;  /* 0x0004680d01007387 */ /* 0x000fe20000100800 */
[----:B------:R-:W-:-:S03]  /*191e0*/  IADD3.X R12, R12, UR7, RZ, P3, !PT ;  /* 0x000000070c0c7c10 */ /* 0x000fc60009ffe4ff */
[----:B------:R1:W-:Y:S04]  /*191f0*/  LDGSTS.E [R0+0x10004], desc[UR48][R4.64], P2 ;  /* 0x1000400004007fae */ /* 0x0003e80009121870 */
[----:B------:R2:W-:Y:S04]  /*19200*/  STL [R1+0x464], R246 ;  /* 0x000464f601007387 */ /* 0x0005e80000100800 */
[----:B------:R-:W3:Y:S01]  /*19210*/  LDL.LU R247, [R1+0x480] ;  /* 0x0004800001f77983 */ /* 0x000ee20000300800 */
[----:B-1----:R-:W-:Y:S02]  /*19220*/  IMAD.MOV.U32 R4, RZ, RZ, R9 ;  /* 0x000000ffff047224 */ /* 0x002fe400078e0009 */
[----:B------:R-:W-:Y:S01]  /*19230*/  IMAD.MOV.U32 R5, RZ, RZ, R11 ;  /* 0x000000ffff057224 */ /* 0x000fe200078e000b */
[----:B--2---:R-:W2:Y:S04]  /*19240*/  LDL.LU R246, [R1+0x484] ;  /* 0x0004840001f67983 */ /* 0x004ea80000300800 */
[----:B------:R-:W4:Y:S04]  /*19250*/  LDL.LU R13, [R1+0x488] ;  /* 0x00048800010d7983 */ /* 0x000f280000300800 */
[----:B------:R-:W-:Y:S04]  /*19260*/  STL [R1+0x470], R9 ;  /* 0x0004700901007387 */ /* 0x000fe80000100800 */
[----:B------:R1:W-:Y:S04]  /*19270*/  STL [R1+0x46c], R11 ;  /* 0x00046c0b01007387 */ /* 0x0003e80000100800 */
[----:B------:R1:W-:Y:S04]  /*19280*/  LDGSTS.E [R0+0x14004], desc[UR48][R4.64], P2 ;  /* 0x1400400004007fae */ /* 0x0003e80009121870 */
[----:B------:R-:W-:Y:S04]  /*19290*/  STL [R1+0x478], R10 ;  /* 0x0004780a01007387 */ /* 0x000fe80000100800 */
[----:B-1----:R-:W2:Y:S01]  /*192a0*/  LDL.LU R11, [R1+0x490] ;  /* 0x00049000010b7983 */ /* 0x002ea20000300800 */
[----:B------:R-:W-:Y:S01]  /*192b0*/  MOV R4, R10 ;  /* 0x0000000a00047202 */ /* 0x000fe20000000f00 */
[----:B------:R-:W-:-:S02]  /*192c0*/  IMAD.MOV.U32 R5, RZ, RZ, R12 ;  /* 0x000000ffff057224 */ /* 0x000fc400078e000c */
[----:B------:R1:W-:Y:S04]  /*192d0*/  STL [R1+0x474], R12 ;  /* 0x0004740c01007387 */ /* 0x0003e80000100800 */
[----:B------:R-:W2:Y:S04]  /*192e0*/  LDL.LU R9, [R1+0x498] ;  /* 0x0004980001097983 */ /* 0x000ea80000300800 */
[----:B------:R3:W-:Y:S04]  /*192f0*/  LDGSTS.E [R0+0x18004], desc[UR48][R4.64], P2 ;  /* 0x1800400004007fae */ /* 0x0007e80009121870 */
[----:B-1----:R-:W2:Y:S04]  /*19300*/  LDL.LU R12, [R1+0x48c] ;  /* 0x00048c00010c7983 */ /* 0x002ea80000300800 */
[----:B------:R-:W2:Y:S04]  /*19310*/  LDL.LU R10, [R1+0x494] ;  /* 0x00049400010a7983 */ /* 0x000ea80000300800 */
[----:B------:R-:W2:Y:S01]  /*19320*/  LDL.LU R5, [R1+0x47c] ;  /* 0x00047c0001057983 */ /* 0x000ea20000300800 */
[----:B------:R-:W-:-:S04]  /*19330*/  ISETP.GT.AND P1, PT, R2, 0x22, PT ;  /* 0x000000220200780c */ /* 0x000fc80003f24270 */
[----:B------:R-:W-:-:S04]  /*19340*/  SEL R3, RZ, 0x4, !P1 ;  /* 0x00000004ff037807 */ /* 0x000fc80004800000 */
[----:B------:R-:W-:-:S04]  /*19350*/  SEL R3, R3, RZ, !P0 ;  /* 0x000000ff03037207 */ /* 0x000fc80004000000 */
[----:B------:R-:W-:Y:S02]  /*19360*/  ISETP.NE.U32.AND P1, PT, R3, RZ, PT ;  /* 0x000000ff0300720c */ /* 0x000fe40003f25070 */
[----:B---3--:R-:W-:-:S05]  /*19370*/  IADD3 R247, P3, R247, UR4, RZ ;  /* 0x00000004f7f77c10 */ /* 0x008fca000ff7e0ff */
[----:B------:R-:W-:Y:S01]  /*19380*/  IMAD.MOV.U32 R4, RZ, RZ, R247 ;  /* 0x000000ffff047224 */ /* 0x000fe200078e00f7 */
        /* <DEDUP_REMOVED lines=9> */
[----:B-1----:R-:W-:Y:S01]  /*19420*/  IMAD.MOV.U32 R4, RZ, RZ, R13 ;  /* 0x000000ffff047224 */ /* 0x002fe200078e000d */
[----:B--2---:R-:W-:Y:S01]  /*19430*/  MOV R5, R246 ;  /* 0x000000f600057202 */ /* 0x004fe20000000f00 */
[----:B------:R-:W-:Y:S01]  /*19440*/  STL [R1+0x488], R13 ;  /* 0x0004880d01007387 */ /* 0x000fe20000100800 */
[----:B------:R-:W-:-:S03]  /*19450*/  IADD3.X R10, R10, UR7, RZ, P3, !PT ;  /* 0x000000070a0a7c10 */ /* 0x000fc60009ffe4ff */
[----:B------:R1:W-:Y:S04]  /*19460*/  LDGSTS.E [R0+0x10008], desc[UR48][R4.64], P1 ;  /* 0x1000800004007fae */ /* 0x0003e80008921870 */
[----:B------:R-:W-:Y:S04]  /*19470*/  STL [R1+0x484], R246 ;  /* 0x000484f601007387 */ /* 0x000fe80000100800 */
[----:B------:R-:W-:Y:S01]  /*19480*/  STL [R1+0x490], R11 ;  /* 0x0004900b01007387 */ /* 0x000fe20000100800 */
[----:B-1----:R-:W-:Y:S02]  /*19490*/  IMAD.MOV.U32 R4, RZ, RZ, R11 ;  /* 0x000000ffff047224 */ /* 0x002fe400078e000b */
[----:B------:R-:W-:Y:S01]  /*194a0*/  IMAD.MOV.U32 R5, RZ, RZ, R12 ;  /* 0x000000ffff057224 */ /* 0x000fe200078e000c */
[----:B------:R1:W-:Y:S04]  /*194b0*/  STL [R1+0x48c], R12 ;  /* 0x00048c0c01007387 */ /* 0x0003e80000100800 */
[----:B------:R-:W-:Y:S04]  /*194c0*/  STL [R1+0x498], R9 ;  /* 0x0004980901007387 */ /* 0x000fe80000100800 */
[----:B------:R-:W2:Y:S04]  /*194d0*/  LDL.LU R247, [R1+0x4a8] ;  /* 0x0004a80001f77983 */ /* 0x000ea80000300800 */
[----:B------:R3:W-:Y:S04]  /*194e0*/  STL [R1+0x494], R10 ;  /* 0x0004940a01007387 */ /* 0x0007e80000100800 */
[----:B------:R4:W-:Y:S04]  /*194f0*/  LDGSTS.E [R0+0x14008], desc[UR48][R4.64], P1 ;  /* 0x1400800004007fae */ /* 0x0009e80008921870 */
[----:B-1----:R-:W2:Y:S04]  /*19500*/  LDL.LU R12, [R1+0x4b0] ;  /* 0x0004b000010c7983 */ /* 0x002ea80000300800 */
[----:B------:R-:W2:Y:S01]  /*19510*/  LDL.LU R13, [R1+0x4ac] ;  /* 0x0004ac00010d7983 */ /* 0x000ea20000300800 */
[----:B----4-:R-:W-:Y:S01]  /*19520*/  IMAD.MOV.U32 R4, RZ, RZ, R9 ;  /* 0x000000ffff047224 */ /* 0x010fe200078e0009 */
[----:B------:R-:W-:-:S02]  /*19530*/  MOV R5, R10 ;  /* 0x0000000a00057202 */ /* 0x000fc40000000f00 */
[----:B------:R-:W4:Y:S04]  /*19540*/  LDL.LU R246, [R1+0x4b4] ;  /* 0x0004b40001f67983 */ /* 0x000f280000300800 */
[----:B------:R-:W4:Y:S04]  /*19550*/  LDL.LU R11, [R1+0x4b8] ;  /* 0x0004b800010b7983 */ /* 0x000f280000300800 */
[----:B---3--:R-:W3:Y:S04]  /*19560*/  LDL.LU R10, [R1+0x4bc] ;  /* 0x0004bc00010a7983 */ /* 0x008ee80000300800 */
[----:B------:R-:W4:Y:S04]  /*19570*/  LDL.LU R9, [R1+0x4c0] ;  /* 0x0004c00001097983 */ /* 0x000f280000300800 */
[----:B------:R1:W-:Y:S04]  /*19580*/  LDGSTS.E [R0+0x18008], desc[UR48][R4.64], P1 ;  /* 0x1800800004007fae */ /* 0x0003e80008921870 */
[----:B------:R-:W2:Y:S04]  /*19590*/  LDL.LU R4, [R1+0x49c] ;  /* 0x00049c0001047983 */ /* 0x000ea80000300800 */
[----:B------:R-:W1:Y:S01]  /*195a0*/  LDL.LU R5, [R1+0x4a0] ;  /* 0x0004a00001057983 */ /* 0x000e620000300800 */
[----:B------:R-:W-:-:S04]  /*195b0*/  ISETP.GT.AND P2, PT, R2, 0x23, PT ;  /* 0x000000230200780c */ /* 0x000fc80003f44270 */
[----:B------:R-:W-:-:S04]  /*195c0*/  SEL R3, RZ, 0x4, !P2 ;  /* 0x00000004ff037807 */ /* 0x000fc80005000000 */
[----:B------:R-:W-:-:S04]  /*195d0*/  SEL R3, R3, RZ, !P0 ;  /* 0x000000ff03037207 */ /* 0x000fc80004000000 */
[----:B------:R-:W-:Y:S02]  /*195e0*/  ISETP.NE.U32.AND P2, PT, R3, RZ, PT ;  /* 0x000000ff0300720c */ /* 0x000fe40003f45070 */
[----:B-1----:R-:W-:-:S04]  /*195f0*/  IADD3 R5, P3, R5, UR4, RZ ;  /* 0x0000000405057c10 */ /* 0x002fc8000ff7e0ff */
[----:B--2---:R-:W-:Y:S01]  /*19600*/  IADD3.X R4, R4, UR7, RZ, P3, !PT ;  /* 0x0000000704047c10 */ /* 0x004fe20009ffe4ff */
[----:B------:R1:W-:Y:S04]  /*19610*/  STL [R1+0x4a0], R5 ;  /* 0x0004a00501007387 */ /* 0x0003e80000100800 */
[----:B------:R2:W-:Y:S04]  /*19620*/  STL [R1+0x49c], R4 ;  /* 0x00049c0401007387 */ /* 0x0005e80000100800 */
[----:B------:R-:W3:Y:S01]  /*19630*/  LDL.LU R3, [R1+0x4a4] ;  /* 0x0004a40001037983 */ /* 0x000ee20000300800 */
[----:B-1----:R-:W-:-:S04]  /*19640*/  LOP3.LUT R5, R5, R4, RZ, 0x3c, !PT ;  /* 0x0000000405057212 */ /* 0x002fc800078e3cff */
[----:B--2---:R-:W-:-:S04]  /*19650*/  LOP3.LUT R4, R5, R4, RZ, 0x3c, !PT ;  /* 0x0000000405047212 */ /* 0x004fc800078e3cff */
[----:B------:R-:W-:-:S05]  /*19660*/  LOP3.LUT R5, R5, R4, RZ, 0x3c, !PT ;  /* 0x0000000405057212 */ /* 0x000fca00078e3cff */
[----:B------:R1:W-:Y:S01]  /*19670*/  LDGSTS.E [R0+0x1c008], desc[UR48][R4.64], P1 ;  /* 0x1c00800004007fae */ /* 0x0003e20008921870 */
[----:B------:R-:W-:Y:S02]  /*19680*/  IADD3 R247, P1, R247, UR4, RZ ;  /* 0x00000004f7f77c10 */ /* 0x000fe4000ff3e0ff */
[----:B------:R-:W-:-:S04]  /*19690*/  IADD3 R12, P3, R12, UR4, RZ ;  /* 0x000000040c0c7c10 */ /* 0x000fc8000ff7e0ff */
[----:B------:R-:W-:Y:S01]  /*196a0*/  IADD3.X R13, R13, UR7, RZ, P3, !PT ;  /* 0x000000070d0d7c10 */ /* 0x000fe20009ffe4ff */
[----:B-1----:R-:W-:Y:S01]  /*196b0*/  IMAD.MOV.U32 R4, RZ, RZ, R247 ;  /* 0x000000ffff047224 */ /* 0x002fe200078e00f7 */
[----:B------:R-:W-:Y:S01]  /*196c0*/  STL [R1+0x4a8], R247 ;  /* 0x0004a8f701007387 */ /* 0x000fe20000100800 */
[----:B----4-:R-:W-:-:S04]  /*196d0*/  IADD3 R9, P3, R9, UR4, RZ ;  /* 0x0000000409097c10 */ /* 0x010fc8000ff7e0ff */
[----:B---3--:R-:W-:Y:S02]  /*196e0*/  IADD3.X R10, R10, UR7, RZ, P3, !PT ;  /* 0x000000070a0a7c10 */ /* 0x008fe40009ffe4ff */
[----:B------:R-:W-:Y:S02]  /*196f0*/  IADD3.X R3, R3, UR7, RZ, P1, !PT ;  /* 0x0000000703037c10 */ /* 0x000fe40008ffe4ff */
[----:B------:R-:W-:-:S03]  /*19700*/  IADD3 R11, P1, R11, UR4, RZ ;  /* 0x000000040b0b7c10 */ /* 0x000fc6000ff3e0ff */
[----:B------:R-:W-:Y:S01]  /*19710*/  IMAD.MOV.U32 R5, RZ, RZ, R3 ;  /* 0x000000ffff057224 */ /* 0x000fe200078e0003 */
[----:B------:R-:W-:-:S04]  /*19720*/  IADD3.X R246, R246, UR7, RZ, P1, !PT ;  /* 0x00000007f6f67c10 */ /* 0x000fc80008ffe4ff */
[----:B------:R1:W-:Y:S04]  /*19730*/  LDGSTS.E [R0+0x1000c], desc[UR48][R4.64], P2 ;  /* 0x1000c00004007fae */ /* 0x0003e80009121870 */
[----:B------:R-:W-:Y:S04]  /*19740*/  STL [R1+0x4a4], R3 ;  /* 0x0004a40301007387 */ /* 0x000fe80000100800 */
[----:B------:R-:W-:Y:S01]  /*19750*/  STL [R1+0x4b0], R12 ;  /* 0x0004b00c01007387 */ /* 0x000fe20000100800 */
[----:B-1----:R-:W-:Y:S01]  /*19760*/  IMAD.MOV.U32 R4, RZ, RZ, R12 ;  /* 0x000000ffff047224 */ /* 0x002fe200078e000c */
[----:B------:R-:W-:-:S02]  /*19770*/  MOV R5, R13 ;  /* 0x0000000d00057202 */ /* 0x000fc40000000f00 */
[----:B------:R1:W-:Y:S04]  /*19780*/  STL [R1+0x4ac], R13 ;  /* 0x0004ac0d01007387 */ /* 0x0003e80000100800 */
[----:B------:R2:W-:Y:S04]  /*19790*/  LDGSTS.E [R0+0x1400c], desc[UR48][R4.64], P2 ;  /* 0x1400c00004007fae */ /* 0x0005e80009121870 */
[----:B-1----:R-:W3:Y:S04]  /*197a0*/  LDL.LU R13, [R1+0xc4] ;  /* 0x0000c400010d7983 */ /* 0x002ee80000300800 */
[----:B------:R-:W4:Y:S01]  /*197b0*/  LDL.LU R12, [R1+0xc8] ;  /* 0x0000c800010c7983 */ /* 0x000f220000300800 */
[----:B--2---:R-:W-:-:S02]  /*197c0*/  IMAD.MOV.U32 R4, RZ, RZ, R11 ;  /* 0x000000ffff047224 */ /* 0x004fc400078e000b */
[----:B------:R-:W-:Y:S01]  /*197d0*/  IMAD.MOV.U32 R5, RZ, RZ, R246 ;  /* 0x000000ffff057224 */ /* 0x000fe200078e00f6 */
[----:B------:R1:W-:Y:S04]  /*197e0*/  STL [R1+0x4b8], R11 ;  /* 0x0004b80b01007387 */ /* 0x0003e80000100800 */
[----:B------:R-:W-:Y:S04]  /*197f0*/  STL [R1+0x4b4], R246 ;  /* 0x0004b4f601007387 */ /* 0x000fe80000100800 */
[----:B------:R-:W-:Y:S04]  /*19800*/  STL [R1+0x4c0], R9 ;  /* 0x0004c00901007387 */ /* 0x000fe80000100800 */
[----:B------:R2:W-:Y:S04]  /*19810*/  LDGSTS.E [R0+0x1800c], desc[UR48][R4.64], P2 ;  /* 0x1800c00004007fae */ /* 0x0005e80009121870 */
[----:B------:R2:W-:Y:S04]  /*19820*/  STL [R1+0x4bc], R10 ;  /* 0x0004bc0a01007387 */ /* 0x0005e80000100800 */
[----:B-1----:R-:W3:Y:S01]  /*19830*/  LDL.LU R11, [R1+0xcc] ;  /* 0x0000cc00010b7983 */ /* 0x002ee20000300800 */
[----:B--2---:R-:W-:-:S03]  /*19840*/  MOV R5, R10 ;  /* 0x0000000a00057202 */ /* 0x004fc60000000f00 */
[----:B------:R-:W2:Y:S01]  /*19850*/  LDL.LU R10, [R1+0xd0] ;  /* 0x0000d000010a7983 */ /* 0x000ea20000300800 */
[----:B------:R-:W-:-:S03]  /*19860*/  IMAD.MOV.U32 R4, RZ, RZ, R9 ;  /* 0x000000ffff047224 */ /* 0x000fc600078e0009 */
[----:B------:R-:W2:Y:S04]  /*19870*/  LDL.LU R9, [R1+0xd4] ;  /* 0x0000d40001097983 */ /* 0x000ea80000300800 */
[----:B------:R-:W2:Y:S01]  /*19880*/  LDL.LU R3, [R1+0xd8] ;  /* 0x0000d80001037983 */ /* 0x000ea20000300800 */
[----:B------:R-:W-:-:S03]  /*19890*/  ISETP.GT.AND P1, PT, R2, 0x4, PT ;  /* 0x000000040200780c */ /* 0x000fc60003f24270 */
[----:B------:R1:W-:Y:S02]  /*198a0*/  LDGSTS.E [R0+0x1c00c], desc[UR48][R4.64], P2 ;  /* 0x1c00c00004007fae */ /* 0x0003e40009121870 */
[----:B-1----:R-:W-:-:S04]  /*198b0*/  SEL R0, RZ, 0x4, !P1 ;  /* 0x00000004ff007807 */ /* 0x002fc80004800000 */
[----:B------:R-:W-:-:S04]  /*198c0*/  SEL R0, R0, RZ, !P0 ;  /* 0x000000ff00007207 */ /* 0x000fc80004000000 */
[----:B------:R-:W-:Y:S02]  /*198d0*/  ISETP.NE.U32.AND P1, PT, R0, RZ, PT ;  /* 0x000000ff0000720c */ /* 0x000fe40003f25070 */
[----:B------:R-:W-:-:S05]  /*198e0*/  LOP3.LUT R0, R6, 0x10, RZ, 0x3c, !PT ;  /* 0x0000001006007812 */ /* 0x000fca00078e3cff */
[----:B------:R-:W-:Y:S01]  /*198f0*/  VIADD R0, R0, UR11 ;  /* 0x0000000b00007c36 */ /* 0x000fe20008000000 */
[----:B----4-:R-:W-:-:S04]  /*19900*/  IADD3 R12, P2, R12, UR4, RZ ;  /* 0x000000040c0c7c10 */ /* 0x010fc8000ff5e0ff */
[----:B---3--:R-:W-:Y:S01]  /*19910*/  IADD3.X R13, R13, UR7, RZ, P2, !PT ;  /* 0x000000070d0d7c10 */ /* 0x008fe200097fe4ff */
[----:B------:R-:W-:-:S04]  /*19920*/  IMAD.MOV.U32 R4, RZ, RZ, R12 ;  /* 0x000000ffff047224 */ /* 0x000fc800078e000c */
[----:B------:R-:W-:Y:S01]  /*19930*/  IMAD.MOV.U32 R5, RZ, RZ, R13 ;  /* 0x000000ffff057224 */ /* 0x000fe200078e000d */
[----:B------:R-:W-:Y:S04]  /*19940*/  STL [R1+0xc8], R12 ;  /* 0x0000c80c01007387 */ /* 0x000fe80000100800 */
[----:B------:R1:W-:Y:S04]  /*19950*/  LDGSTS.E [R0], desc[UR48][R4.64], P1 ;  /* 0x0000000004007fae */ /* 0x0003e80008921870 */
[----:B------:R3:W-:Y:S04]  /*19960*/  STL [R1+0xc4], R13 ;  /* 0x0000c40d01007387 */ /* 0x0007e80000100800 */
[----:B------:R-:W4:Y:S04]  /*19970*/  LDL.LU R247, [R1+0xe0] ;  /* 0x0000e00001f77983 */ /* 0x000f280000300800 */
[----:B------:R-:W4:Y:S04]  /*19980*/  LDL.LU R246, [R1+0xe4] ;  /* 0x0000e40001f67983 */ /* 0x000f280000300800 */
[----:B---3--:R-:W3:Y:S01]  /*19990*/  LDL.LU R13, [R1+0xe8] ;  /* 0x0000e800010d7983 */ /* 0x008ee20000300800 */
[----:B--2---:R-:W-:-:S04]  /*199a0*/  IADD3 R10, P2, R10, UR4, RZ ;  /* 0x000000040a0a7c10 */ /* 0x004fc8000ff5e0ff */
[----:B------:R-:W-:Y:S02]  /*199b0*/  IADD3.X R11, R11, UR7, RZ, P2, !PT ;  /* 0x000000070b0b7c10 */ /* 0x000fe400097fe4ff */
[----:B------:R-:W-:-:S03]  /*199c0*/  IADD3 R3, P3, R3, UR4, RZ ;  /* 0x0000000403037c10 */ /* 0x000fc6000ff7e0ff */
[----:B-1----:R-:W-:Y:S01]  /*199d0*/  IMAD.MOV.U32 R5, RZ, RZ, R11 ;  /* 0x000000ffff057224 */ /* 0x002fe200078e000b */
[----:B------:R-:W-:Y:S02]  /*199e0*/  MOV R4, R10 ;  /* 0x0000000a00047202 */ /* 0x000fe40000000f00 */
[----:B------:R-:W-:Y:S01]  /*199f0*/  IADD3.X R9, R9, UR7, RZ, P3, !PT ;  /* 0x0000000709097c10 */ /* 0x000fe20009ffe4ff */
[----:B------:R-:W-:Y:S04]  /*19a00*/  STL [R1+0xd0], R10 ;  /* 0x0000d00a01007387 */ /* 0x000fe80000100800 */
[----:B------:R1:W-:Y:S04]  /*19a10*/  STL [R1+0xcc], R11 ;  /* 0x0000cc0b01007387 */ /* 0x0003e80000100800 */
[----:B------:R2:W-:Y:S04]  /*19a20*/  LDGSTS.E [R0+0x4000], desc[UR48][R4.64], P1 ;  /* 0x0400000004007fae */ /* 0x0005e80008921870 */
[----:B------:R-:W-:Y:S04]  /*19a30*/  STL [R1+0xd8], R3 ;  /* 0x0000d80301007387 */ /* 0x000fe80000100800 */
[----:B------:R1:W-:Y:S01]  /*19a40*/  STL [R1+0xd4], R9 ;  /* 0x0000d40901007387 */ /* 0x0003e20000100800 */
[----:B--2---:R-:W-:-:S03]  /*19a50*/  IMAD.MOV.U32 R4, RZ, RZ, R3 ;  /* 0x000000ffff047224 */ /* 0x004fc600078e0003 */
[----:B------:R-:W2:Y:S01]  /*19a60*/  LDL.LU R12, [R1+0xec] ;  /* 0x0000ec00010c7983 */ /* 0x000ea20000300800 */
[----:B------:R-:W-:-:S03]  /*19a70*/  IMAD.MOV.U32 R5, RZ, RZ, R9 ;  /* 0x000000ffff057224 */ /* 0x000fc600078e0009 */
[----:B-1----:R-:W2:Y:S04]  /*19a80*/  LDL.LU R11, [R1+0xf0] ;  /* 0x0000f000010b7983 */ /* 0x002ea80000300800 */
        /* <DEDUP_REMOVED lines=8> */
[----:B----4-:R-:W-:-:S04]  /*19b10*/  IADD3 R247, P3, R247, UR4, RZ ;  /* 0x00000004f7f77c10 */ /* 0x010fc8000ff7e0ff */
[----:B-1----:R-:W-:Y:S02]  /*19b20*/  MOV R4, R247 ;  /* 0x000000f700047202 */ /* 0x002fe40000000f00 */
[----:B---3--:R-:W-:Y:S01]  /*19b30*/  IADD3 R13, P4, R13, UR4, RZ ;  /* 0x000000040d0d7c10 */ /* 0x008fe2000ff9e0ff */
[----:B------:R-:W-:Y:S03]  /*19b40*/  STL [R1+0xe0], R247 ;  /* 0x0000e0f701007387 */ /* 0x000fe60000100800 */
[----:B------:R-:W-:Y:S02]  /*19b50*/  IADD3.X R246, R246, UR7, RZ, P4, !PT ;  /* 0x00000007f6f67c10 */ /* 0x000fe4000a7fe4ff */
[----:B--2---:R-:W-:-:S05]  /*19b60*/  IADD3.X R5, R5, UR7, RZ, P3, !PT ;  /* 0x0000000705057c10 */ /* 0x004fca0009ffe4ff */
        /* <DEDUP_REMOVED lines=59> */
[----:B------:R1:W-:Y:S02]  /*19f20*/  STL [R1+0x114], R10 ;  /* 0x0001140a01007387 */ /* 0x0003e40000100800 */
[----:B-1----:R-:W-:Y:S01]  /*19f30*/  MOV R4, R9 ;  /* 0x0000000900047202 */ /* 0x002fe20000000f00 */
[----:B------:R-:W-:Y:S01]  /*19f40*/  IMAD.MOV.U32 R5, RZ, RZ, R10 ;  /* 0x000000ffff057224 */ /* 0x000fe200078e000a */
[----:B------:R-:W2:Y:S04]  /*19f50*/  LDL.LU R12, [R1+0x12c] ;  /* 0x00012c00010c7983 */ /* 0x000ea80000300800 */
        /* <DEDUP_REMOVED lines=113> */
[----:B-1----:R-:W2:Y:S01]  /*1a670*/  LDL.LU R11, [R1+0x510] ;  /* 0x00051000010b7983 */ /* 0x002ea20000300800 */
[----:B------:R-:W-:-:S02]  /*1a680*/  IMAD.MOV.U32 R4, RZ, RZ, R10 ;  /* 0x000000ffff047224 */ /* 0x000fc400078e000a */
[----:B------:R-:W-:Y:S01]  /*1a690*/  IMAD.MOV.U32 R5, RZ, RZ, R12 ;  /* 0x000000ffff057224 */ /* 0x000fe200078e000c */
        /* <DEDUP_REMOVED lines=37> */
[----:B----4-:R-:W-:Y:S01]  /*1a8f0*/  MOV R4, R9 ;  /* 0x0000000900047202 */ /* 0x010fe20000000f00 */
[----:B------:R-:W-:-:S02]  /*1a900*/  IMAD.MOV.U32 R5, RZ, RZ, R10 ;  /* 0x000000ffff057224 */ /* 0x000fc400078e000a */
        /* <DEDUP_REMOVED lines=34> */
[----:B-1----:R-:W-:Y:S01]  /*1ab30*/  MOV R4, R12 ;  /* 0x0000000c00047202 */ /* 0x002fe20000000f00 */
[----:B------:R-:W-:-:S02]  /*1ab40*/  IMAD.MOV.U32 R5, RZ, RZ, R13 ;  /* 0x000000ffff057224 */ /* 0x000fc400078e000d */
        /* <DEDUP_REMOVED lines=12> */
[----:B--2---:R-:W-:-:S03]  /*1ac10*/  IMAD.MOV.U32 R5, RZ, RZ, R10 ;  /* 0x000000ffff057224 */ /* 0x004fc600078e000a */
[----:B------:R-:W2:Y:S01]  /*1ac20*/  LDL.LU R10, [R1+0x150] ;  /* 0x00015000010a7983 */ /* 0x000ea20000300800 */
[----:B------:R-:W-:-:S03]  /*1ac30*/  MOV R4, R9 ;  /* 0x0000000900047202 */ /* 0x000fc60000000f00 */
        /* <DEDUP_REMOVED lines=11> */
[----:B------:R-:W-:-:S03]  /*1acf0*/  IMAD.MOV.U32 R4, RZ, RZ, R12 ;  /* 0x000000ffff047224 */ /* 0x000fc600078e000c */
[----:B------:R-:W-:Y:S01]  /*1ad00*/  MOV R5, R13 ;  /* 0x0000000d00057202 */ /* 0x000fe20000000f00 */
[----:B------:R-:W-:Y:S04]  /*1ad10*/  STL [R1+0x148], R12 ;  /* 0x0001480c01007387 */ /* 0x000fe80000100800 */
[----:B------:R1:W-:Y:S04]  /*1ad20*/  LDGSTS.E [R0], desc[UR48][R4.64], P1 ;  /* 0x0000000004007fae */ /* 0x0003e80008921870 */
[----:B------:R3:W-:Y:S04]  /*1ad30*/  STL [R1+0x144], R13 ;  /* 0x0001440d01007387 */ /* 0x0007e80000100800 */
[----:B------:R-:W4:Y:S04]  /*1ad40*/  LDL.LU R247, [R1+0x160] ;  /* 0x0001600001f77983 */ /* 0x000f280000300800 */
[----:B------:R-:W4:Y:S04]  /*1ad50*/  LDL.LU R246, [R1+0x164] ;  /* 0x0001640001f67983 */ /* 0x000f280000300800 */
[----:B---3--:R-:W3:Y:S01]  /*1ad60*/  LDL.LU R13, [R1+0x168] ;  /* 0x00016800010d7983 */ /* 0x008ee20000300800 */
[----:B--2---:R-:W-:-:S04]  /*1ad70*/  IADD3 R10, P2, R10, UR4, RZ ;  /* 0x000000040a0a7c10 */ /* 0x004fc8000ff5e0ff */
[----:B------:R-:W-:Y:S01]  /*1ad80*/  IADD3.X R11, R11, UR7, RZ, P2, !PT ;  /* 0x000000070b0b7c10 */ /* 0x000fe200097fe4ff */
[----:B-1----:R-:W-:Y:S01]  /*1ad90*/  IMAD.MOV.U32 R4, RZ, RZ, R10 ;  /* 0x000000ffff047224 */ /* 0x002fe200078e000a */
[----:B------:R-:W-:-:S03]  /*1ada0*/  IADD3 R3, P3, R3, UR4, RZ ;  /* 0x0000000403037c10 */ /* 0x000fc6000ff7e0ff */
[----:B------:R-:W-:Y:S01]  /*1adb0*/  IMAD.MOV.U32 R5, RZ, RZ, R11 ;  /* 0x000000ffff057224 */ /* 0x000fe200078e000b */
[----:B------:R-:W-:Y:S01]  /*1adc0*/  STL [R1+0x150], R10 ;  /* 0x0001500a01007387 */ /* 0x000fe20000100800 */
[----:B------:R-:W-:-:S03]  /*1add0*/  IADD3.X R9, R9, UR7, RZ, P3, !PT ;  /* 0x0000000709097c10 */ /* 0x000fc60009ffe4ff */
[----:B------:R1:W-:Y:S04]  /*1ade0*/  STL [R1+0x14c], R11 ;  /* 0x00014c0b01007387 */ /* 0x0003e80000100800 */
[----:B------:R2:W-:Y:S04]  /*1adf0*/  LDGSTS.E [R0+0x4000], desc[UR48][R4.64], P1 ;  /* 0x0400000004007fae */ /* 0x0005e80008921870 */
[----:B------:R-:W-:Y:S04]  /*1ae00*/  STL [R1+0x158], R3 ;  /* 0x0001580301007387 */ /* 0x000fe80000100800 */
[----:B------:R1:W-:Y:S01]  /*1ae10*/  STL [R1+0x154], R9 ;  /* 0x0001540901007387 */ /* 0x0003e20000100800 */
[----:B--2---:R-:W-:Y:S01]  /*1ae20*/  IMAD.MOV.U32 R4, RZ, RZ, R3 ;  /* 0x000000ffff047224 */ /* 0x004fe200078e0003 */
[----:B------:R-:W-:-:S02]  /*1ae30*/  MOV R5, R9 ;  /* 0x0000000900057202 */ /* 0x000fc40000000f00 */
[----:B------:R-:W2:Y:S04]  /*1ae40*/  LDL.LU R12, [R1+0x16c] ;  /* 0x00016c00010c7983 */ /* 0x000ea80000300800 */
        /* <DEDUP_REMOVED lines=9> */
[----:B----4-:R-:W-:-:S05]  /*1aee0*/  IADD3 R247, P3, R247, UR4, RZ ;  /* 0x00000004f7f77c10 */ /* 0x010fca000ff7e0ff */
[----:B-1----:R-:W-:Y:S01]  /*1aef0*/  IMAD.MOV.U32 R4, RZ, RZ, R247 ;  /* 0x000000ffff047224 */ /* 0x002fe200078e00f7 */
        /* <DEDUP_REMOVED lines=137> */
[----:B------:R1:W-:Y:S04]  /*1b790*/  STL [R1+0x550], R11 ;  /* 0x0005500b01007387 */ /* 0x0003e80000100800 */
[----:B------:R-:W-:Y:S04]  /*1b7a0*/  STL [R1+0x54c], R12 ;  /* 0x00054c0c01007387 */ /* 0x000fe80000100800 */
[----:B------:R1:W-:Y:S04]  /*1b7b0*/  LDGSTS.E [R0+0x14000], desc[UR48][R4.64], P1 ;  /* 0x1400000004007fae */ /* 0x0003e80008921870 */
[----:B------:R1:W-:Y:S04]  /*1b7c0*/  STL [R1+0x558], R9 ;  /* 0x0005580901007387 */ /* 0x0003e80000100800 */
        /* <DEDUP_REMOVED lines=52> */
[----:B---3--:R-:W-:-:S04]  /*1bb10*/  IADD3 R247, P3, R247, UR4, RZ ;  /* 0x00000004f7f77c10 */ /* 0x008fc8000ff7e0ff */
[----:B------:R-:W-:Y:S02]  /*1bb20*/  MOV R4, R247 ;  /* 0x000000f700047202 */ /* 0x000fe40000000f00 */
[----:B----4-:R-:W-:Y:S01]  /*1bb30*/  IADD3 R13, P4, R13, UR4, RZ ;  /* 0x000000040d0d7c10 */ /* 0x010fe2000ff9e0ff */
[----:B------:R-:W-:Y:S03]  /*1bb40*/  STL [R1+0x580], R247 ;  /* 0x000580f701007387 */ /* 0x000fe60000100800 */
[----:B--2---:R-:W-:Y:S02]  /*1bb50*/  IADD3.X R246, R246, UR7, RZ, P4, !PT ;  /* 0x00000007f6f67c10 */ /* 0x004fe4000a7fe4ff */
[----:B------:R-:W-:-:S05]  /*1bb60*/  IADD3.X R5, R5, UR7, RZ, P3, !PT ;  /* 0x0000000705057c10 */ /* 0x000fca0009ffe4ff */
[----:B------:R1:W-:Y:S01]  /*1bb70*/  LDGSTS.E [R0+0x1c004], desc[UR48][R4.64], P2 ;  /* 0x1c00400004007fae */ /* 0x0003e20009121870 */
[----:B------:R-:W-:-:S03]  /*1bb80*/  IADD3 R11, P2, R11, UR4, RZ ;  /* 0x000000040b0b7c10 */ /* 0x000fc6000ff5e0ff */
[----:B------:R2:W-:Y:S01]  /*1bb90*/  STL [R1+0x57c], R5 ;  /* 0x00057c0501007387 */ /* 0x0005e20000100800 */
[----:B------:R-:W-:Y:S02]  /*1bba0*/  IADD3 R9, P3, R9, UR4, RZ ;  /* 0x0000000409097c10 */ /* 0x000fe4000ff7e0ff */
[----:B------:R-:W-:Y:S01]  /*1bbb0*/  IADD3.X R12, R12, UR7, RZ, P2, !PT ;  /* 0x000000070c0c7c10 */ /* 0x000fe200097fe4ff */
[----:B-1----:R-:W-:Y:S02]  /*1bbc0*/  IMAD.MOV.U32 R4, RZ, RZ, R13 ;  /* 0x000000ffff047224 */ /* 0x002fe400078e000d */
[----:B--2---:R-:W-:Y:S01]  /*1bbd0*/  IMAD.MOV.U32 R5, RZ, RZ, R246 ;  /* 0x000000ffff057224 */ /* 0x004fe200078e00f6 */
[----:B------:R-:W-:Y:S01]  /*1bbe0*/  STL [R1+0x588], R13 ;  /* 0x0005880d01007387 */ /* 0x000fe20000100800 */
[----:B------:R-:W-:-:S03]  /*1bbf0*/  IADD3.X R10, R10, UR7, RZ, P3, !PT ;  /* 0x000000070a0a7c10 */ /* 0x000fc60009ffe4ff */
[----:B------:R1:W-:Y:S04]  /*1bc00*/  LDGSTS.E [R0+0x10008], desc[UR48][R4.64], P1 ;  /* 0x1000800004007fae */ /* 0x0003e80008921870 */
[----:B------:R-:W-:Y:S04]  /*1bc10*/  STL [R1+0x584], R246 ;  /* 0x000584f601007387 */ /* 0x000fe80000100800 */
[----:B------:R-:W-:Y:S01]  /*1bc20*/  STL [R1+0x590], R11 ;  /* 0x0005900b01007387 */ /* 0x000fe20000100800 */
[----:B-1----:R-:W-:Y:S01]  /*1bc30*/  IMAD.MOV.U32 R4, RZ, RZ, R11 ;  /* 0x000000ffff047224 */ /* 0x002fe200078e000b */
[----:B------:R-:W-:-:S02]  /*1bc40*/  MOV R5, R12 ;  /* 0x0000000c00057202 */ /* 0x000fc40000000f00 */
[----:B------:R1:W-:Y:S04]  /*1bc50*/  STL [R1+0x58c], R12 ;  /* 0x00058c0c01007387 */ /* 0x0003e80000100800 */
[----:B------:R-:W-:Y:S04]  /*1bc60*/  STL [R1+0x598], R9 ;  /* 0x0005980901007387 */ /* 0x000fe80000100800 */
[----:B------:R-:W2:Y:S04]  /*1bc70*/  LDL.LU R247, [R1+0x5a8] ;  /* 0x0005a80001f77983 */ /* 0x000ea80000300800 */
[----:B------:R3:W-:Y:S04]  /*1bc80*/  STL [R1+0x594], R10 ;  /* 0x0005940a01007387 */ /* 0x0007e80000100800 */
[----:B------:R4:W-:Y:S04]  /*1bc90*/  LDGSTS.E [R0+0x14008], desc[UR48][R4.64], P1 ;  /* 0x1400800004007fae */ /* 0x0009e80008921870 */
[----:B-1----:R-:W2:Y:S04]  /*1bca0*/  LDL.LU R12, [R1+0x5b0] ;  /* 0x0005b000010c7983 */ /* 0x002ea80000300800 */
[----:B------:R-:W2:Y:S01]  /*1bcb0*/  LDL.LU R13, [R1+0x5ac] ;  /* 0x0005ac00010d7983 */ /* 0x000ea20000300800 */
[----:B----4-:R-:W-:-:S03]  /*1bcc0*/  IMAD.MOV.U32 R4, RZ, RZ, R9 ;  /* 0x000000ffff047224 */ /* 0x010fc600078e0009 */
[----:B------:R-:W4:Y:S01]  /*1bcd0*/  LDL.LU R246, [R1+0x5b4] ;  /* 0x0005b40001f67983 */ /* 0x000f220000300800 */
[----:B------:R-:W-:-:S03]  /*1bce0*/  IMAD.MOV.U32 R5, RZ, RZ, R10 ;  /* 0x000000ffff057224 */ /* 0x000fc600078e000a */
        /* <DEDUP_REMOVED lines=26> */
[----:B------:R-:W-:-:S04]  /*1be90*/  IADD3.X R3, R3, UR7, RZ, P1, !PT ;  /* 0x0000000703037c10 */ /* 0x000fc80008ffe4ff */
[----:B------:R-:W-:Y:S02]  /*1bea0*/  MOV R5, R3 ;  /* 0x0000000300057202 */ /* 0x000fe40000000f00 */
[----:B------:R-:W-:-:S03]  /*1beb0*/  IADD3 R11, P1, R11, UR4, RZ ;  /* 0x000000040b0b7c10 */ /* 0x000fc6000ff3e0ff */
[----:B------:R1:W-:Y:S01]  /*1bec0*/  LDGSTS.E [R0+0x1000c], desc[UR48][R4.64], P2 ;  /* 0x1000c00004007fae */ /* 0x0003e20009121870 */
[----:B------:R-:W-:-:S03]  /*1bed0*/  IADD3.X R246, R246, UR7, RZ, P1, !PT ;  /* 0x00000007f6f67c10 */ /* 0x000fc60008ffe4ff */
[----:B------:R-:W-:Y:S04]  /*1bee0*/  STL [R1+0x5a4], R3 ;  /* 0x0005a40301007387 */ /* 0x000fe80000100800 */
[----:B------:R-:W-:Y:S01]  /*1bef0*/  STL [R1+0x5b0], R12 ;  /* 0x0005b00c01007387 */ /* 0x000fe20000100800 */
[----:B-1----:R-:W-:Y:S02]  /*1bf00*/  IMAD.MOV.U32 R4, RZ, RZ, R12 ;  /* 0x000000ffff047224 */ /* 0x002fe400078e000c */
[----:B------:R-:W-:Y:S01]  /*1bf10*/  IMAD.MOV.U32 R5, RZ, RZ, R13 ;  /* 0x000000ffff057224 */ /* 0x000fe200078e000d */
[----:B------:R1:W-:Y:S04]  /*1bf20*/  STL [R1+0x5ac], R13 ;  /* 0x0005ac0d01007387 */ /* 0x0003e80000100800 */
[----:B------:R2:W-:Y:S04]  /*1bf30*/  LDGSTS.E [R0+0x1400c], desc[UR48][R4.64], P2 ;  /* 0x1400c00004007fae */ /* 0x0005e80009121870 */
[----:B-1----:R-:W3:Y:S04]  /*1bf40*/  LDL.LU R13, [R1+0x1c4] ;  /* 0x0001c400010d7983 */ /* 0x002ee80000300800 */
[----:B------:R-:W4:Y:S01]  /*1bf50*/  LDL.LU R12, [R1+0x1c8] ;  /* 0x0001c800010c7983 */ /* 0x000f220000300800 */
[----:B--2---:R-:W-:Y:S01]  /*1bf60*/  IMAD.MOV.U32 R4, RZ, RZ, R11 ;  /* 0x000000ffff047224 */ /* 0x004fe200078e000b */
[----:B------:R-:W-:-:S02]  /*1bf70*/  MOV R5, R246 ;  /* 0x000000f600057202 */ /* 0x000fc40000000f00 */
        /* <DEDUP_REMOVED lines=19> */
[----:B---3--:R-:W-:Y:S02]  /*1c0b0*/  IADD3.X R13, R13, UR7, RZ, P2, !PT ;  /* 0x000000070d0d7c10 */ /* 0x008fe400097fe4ff */
[----:B------:R-:W-:-:S03]  /*1c0c0*/  MOV R4, R12 ;  /* 0x0000000c00047202 */ /* 0x000fc60000000f00 */
[----:B------:R-:W-:Y:S01]  /*1c0d0*/  IMAD.MOV.U32 R5, RZ, RZ, R13 ;  /* 0x000000ffff057224 */ /* 0x000fe200078e000d */
[----:B------:R-:W-:Y:S04]  /*1c0e0*/  STL [R1+0x1c8], R12 ;  /* 0x0001c80c01007387 */ /* 0x000fe80000100800 */
[----:B------:R1:W-:Y:S04]  /*1c0f0*/  LDGSTS.E [R0], desc[UR48][R4.64], P1 ;  /* 0x0000000004007fae */ /* 0x0003e80008921870 */
[----:B------:R3:W-:Y:S04]  /*1c100*/  STL [R1+0x1c4], R13 ;  /* 0x0001c40d01007387 */ /* 0x0007e80000100800 */
[----:B------:R-:W4:Y:S04]  /*1c110*/  LDL.LU R247, [R1+0x1e0] ;  /* 0x0001e00001f77983 */ /* 0x000f280000300800 */
[----:B------:R-:W4:Y:S01]  /*1c120*/  LDL.LU R246, [R1+0x1e4] ;  /* 0x0001e40001f67983 */ /* 0x000f220000300800 */
[----:B--2---:R-:W-:-:S03]  /*1c130*/  IADD3 R10, P2, R10, UR4, RZ ;  /* 0x000000040a0a7c10 */ /* 0x004fc6000ff5e0ff */
[----:B---3--:R-:W2:Y:S01]  /*1c140*/  LDL.LU R13, [R1+0x1e8] ;  /* 0x0001e800010d7983 */ /* 0x008ea20000300800 */
[----:B------:R-:W-:Y:S01]  /*1c150*/  IADD3.X R11, R11, UR7, RZ, P2, !PT ;  /* 0x000000070b0b7c10 */ /* 0x000fe200097fe4ff */
[----:B-1----:R-:W-:Y:S01]  /*1c160*/  IMAD.MOV.U32 R4, RZ, RZ, R10 ;  /* 0x000000ffff047224 */ /* 0x002fe200078e000a */
[----:B------:R-:W-:-:S03]  /*1c170*/  IADD3 R3, P3, R3, UR4, RZ ;  /* 0x0000000403037c10 */ /* 0x000fc6000ff7e0ff */
[----:B------:R-:W-:Y:S01]  /*1c180*/  IMAD.MOV.U32 R5, RZ, RZ, R11 ;  /* 0x000000ffff057224 */ /* 0x000fe200078e000b */
[----:B------:R-:W-:Y:S01]  /*1c190*/  IADD3.X R9, R9, UR7, RZ, P3, !PT ;  /* 0x0000000709097c10 */ /* 0x000fe20009ffe4ff */
[----:B------:R-:W-:Y:S04]  /*1c1a0*/  STL [R1+0x1d0], R10 ;  /* 0x0001d00a01007387 */ /* 0x000fe80000100800 */
[----:B------:R1:W-:Y:S04]  /*1c1b0*/  STL [R1+0x1cc], R11 ;  /* 0x0001cc0b01007387 */ /* 0x0003e80000100800 */
[----:B------:R3:W-:Y:S04]  /*1c1c0*/  LDGSTS.E [R0+0x4000], desc[UR48][R4.64], P1 ;  /* 0x0400000004007fae */ /* 0x0007e80008921870 */
[----:B------:R-:W-:Y:S04]  /*1c1d0*/  STL [R1+0x1d8], R3 ;  /* 0x0001d80301007387 */ /* 0x000fe80000100800 */
[----:B------:R1:W-:Y:S01]  /*1c1e0*/  STL [R1+0x1d4], R9 ;  /* 0x0001d40901007387 */ /* 0x0003e20000100800 */
[----:B---3--:R-:W-:Y:S01]  /*1c1f0*/  MOV R4, R3 ;  /* 0x0000000300047202 */ /* 0x008fe20000000f00 */
[----:B------:R-:W-:-:S02]  /*1c200*/  IMAD.MOV.U32 R5, RZ, RZ, R9 ;  /* 0x000000ffff057224 */ /* 0x000fc400078e0009 */
[----:B------:R-:W3:Y:S04]  /*1c210*/  LDL.LU R12, [R1+0x1ec] ;  /* 0x0001ec00010c7983 */ /* 0x000ee80000300800 */
[----:B-1----:R-:W3:Y:S04]  /*1c220*/  LDL.LU R11, [R1+0x1f0] ;  /* 0x0001f000010b7983 */ /* 0x002ee80000300800 */
        /* <DEDUP_REMOVED lines=8> */
[----:B----4-:R-:W-:-:S05]  /*1c2b0*/  IADD3 R247, P3, R247, UR4, RZ ;  /* 0x00000004f7f77c10 */ /* 0x010fca000ff7e0ff */
[----:B-1----:R-:W-:Y:S01]  /*1c2c0*/  IMAD.MOV.U32 R4, RZ, RZ, R247 ;  /* 0x000000ffff047224 */ /* 0x002fe200078e00f7 */
[----:B--2---:R-:W-:Y:S01]  /*1c2d0*/  IADD3 R13, P4, R13, UR4, RZ ;  /* 0x000000040d0d7c10 */ /* 0x004fe2000ff9e0ff */
[----:B------:R-:W-:Y:S03]  /*1c2e0*/  STL [R1+0x1e0], R247 ;  /* 0x0001e0f701007387 */ /* 0x000fe60000100800 */
[----:B------:R-:W-:Y:S02]  /*1c2f0*/  IADD3.X R246, R246, UR7, RZ, P4, !PT ;  /* 0x00000007f6f67c10 */ /* 0x000fe4000a7fe4ff */
[----:B---3--:R-:W-:-:S05]  /*1c300*/  IADD3.X R5, R5, UR7, RZ, P3, !PT ;  /* 0x0000000705057c10 */ /* 0x008fca0009ffe4ff */
        /* <DEDUP_REMOVED lines=177> */
[----:B------:R-:W-:Y:S01]  /*1ce20*/  IMAD.MOV.U32 R4, RZ, RZ, R10 ;  /* 0x000000ffff047224 */ /* 0x000fe200078e000a */
[----:B------:R-:W-:-:S02]  /*1ce30*/  MOV R5, R12 ;  /* 0x0000000c00057202 */ /* 0x000fc40000000f00 */
        /* <DEDUP_REMOVED lines=26> */
[----:B------:R-:W-:Y:S04]  /*1cfe0*/  STL [R1+0x604], R246 ;  /* 0x000604f601007387 */ /* 0x000fe80000100800 */
[----:B------:R-:W-:Y:S01]  /*1cff0*/  STL [R1+0x610], R11 ;  /* 0x0006100b01007387 */ /* 0x000fe20000100800 */
[----:B-1----:R-:W-:Y:S01]  /*1d000*/  MOV R4, R11 ;  /* 0x0000000b00047202 */ /* 0x002fe20000000f00 */
[----:B------:R-:W-:-:S02]  /*1d010*/  IMAD.MOV.U32 R5, RZ, RZ, R12 ;  /* 0x000000ffff057224 */ /* 0x000fc400078e000c */
        /* <DEDUP_REMOVED lines=31> */
[----:B------:R-:W-:Y:S02]  /*1d210*/  IADD3.X R13, R13, UR7, RZ, P3, !PT ;  /* 0x000000070d0d7c10 */ /* 0x000fe40009ffe4ff */
[----:B-1----:R-:W-:Y:S01]  /*1d220*/  MOV R4, R247 ;  /* 0x000000f700047202 */ /* 0x002fe20000000f00 */
[----:B------:R-:W-:Y:S01]  /*1d230*/  STL [R1+0x628], R247 ;  /* 0x000628f701007387 */ /* 0x000fe20000100800 */
[----:B----4-:R-:W-:-:S04]  /*1d240*/  IADD3 R9, P3, R9, UR4, RZ ;  /* 0x0000000409097c10 */ /* 0x010fc8000ff7e0ff */
[----:B---3--:R-:W-:Y:S02]  /*1d250*/  IADD3.X R10, R10, UR7, RZ, P3, !PT ;  /* 0x000000070a0a7c10 */ /* 0x008fe40009ffe4ff */
[----:B------:R-:W-:Y:S02]  /*1d260*/  IADD3.X R3, R3, UR7, RZ, P1, !PT ;  /* 0x0000000703037c10 */ /* 0x000fe40008ffe4ff */
[----:B------:R-:W-:-:S03]  /*1d270*/  IADD3 R11, P1, R11, UR4, RZ ;  /* 0x000000040b0b7c10 */ /* 0x000fc6000ff3e0ff */
[----:B------:R-:W-:Y:S01]  /*1d280*/  IMAD.MOV.U32 R5, RZ, RZ, R3 ;  /* 0x000000ffff057224 */ /* 0x000fe200078e0003 */
[----:B------:R-:W-:Y:S01]  /*1d290*/  IADD3.X R246, R246, UR7, RZ, P1, !PT ;  /* 0x00000007f6f67c10 */ /* 0x000fe20008ffe4ff */
[----:B------:R-:W-:Y:S04]  /*1d2a0*/  STL [R1+0x624], R3 ;  /* 0x0006240301007387 */ /* 0x000fe80000100800 */
[----:B------:R1:W-:Y:S04]  /*1d2b0*/  LDGSTS.E [R0+0x1000c], desc[UR48][R4.64], P2 ;  /* 0x1000c00004007fae */ /* 0x0003e80009121870 */
[----:B------:R-:W-:Y:S04]  /*1d2c0*/  STL [R1+0x630], R12 ;  /* 0x0006300c01007387 */ /* 0x000fe80000100800 */
[----:B------:R2:W-:Y:S01]  /*1d2d0*/  STL [R1+0x62c], R13 ;  /* 0x00062c0d01007387 */ /* 0x0005e20000100800 */
[----:B-1----:R-:W-:-:S02]  /*1d2e0*/  IMAD.MOV.U32 R4, RZ, RZ, R12 ;  /* 0x000000ffff047224 */ /* 0x002fc400078e000c */
[----:B------:R-:W-:Y:S02]  /*1d2f0*/  IMAD.MOV.U32 R5, RZ, RZ, R13 ;  /* 0x000000ffff057224 */ /* 0x000fe400078e000d */
[----:B--2---:R-:W2:Y:S04]  /*1d300*/  LDL.LU R13, [R1+0x244] ;  /* 0x00024400010d7983 */ /* 0x004ea80000300800 */
[----:B------:R1:W-:Y:S04]  /*1d310*/  LDGSTS.E [R0+0x1400c], desc[UR48][R4.64], P2 ;  /* 0x1400c00004007fae */ /* 0x0003e80009121870 */
[----:B------:R-:W3:Y:S04]  /*1d320*/  LDL.LU R12, [R1+0x248] ;  /* 0x00024800010c7983 */ /* 0x000ee80000300800 */
[----:B------:R4:W-:Y:S01]  /*1d330*/  STL [R1+0x638], R11 ;  /* 0x0006380b01007387 */ /* 0x0009e20000100800 */
[----:B-1----:R-:W-:Y:S01]  /*1d340*/  MOV R4, R11 ;  /* 0x0000000b00047202 */ /* 0x002fe20000000f00 */
[----:B------:R-:W-:-:S02]  /*1d350*/  IMAD.MOV.U32 R5, RZ, RZ, R246 ;  /* 0x000000ffff057224 */ /* 0x000fc400078e00f6 */
[----:B------:R-:W-:Y:S04]  /*1d360*/  STL [R1+0x634], R246 ;  /* 0x000634f601007387 */ /* 0x000fe80000100800 */
[----:B------:R-:W-:Y:S04]  /*1d370*/  STL [R1+0x640], R9 ;  /* 0x0006400901007387 */ /* 0x000fe80000100800 */
[----:B------:R1:W-:Y:S04]  /*1d380*/  LDGSTS.E [R0+0x1800c], desc[UR48][R4.64], P2 ;  /* 0x1800c00004007fae */ /* 0x0003e80009121870 */
[----:B------:R1:W-:Y:S04]  /*1d390*/  STL [R1+0x63c], R10 ;  /* 0x00063c0a01007387 */ /* 0x0003e80000100800 */
[----:B----4-:R-:W4:Y:S01]  /*1d3a0*/  LDL.LU R11, [R1+0x24c] ;  /* 0x00024c00010b7983 */ /* 0x010f220000300800 */
[----:B-1----:R-:W-:-:S03]  /*1d3b0*/  IMAD.MOV.U32 R5, RZ, RZ, R10 ;  /* 0x000000ffff057224 */ /* 0x002fc600078e000a */
[----:B------:R-:W4:Y:S01]  /*1d3c0*/  LDL.LU R10, [R1+0x250] ;  /* 0x00025000010a7983 */ /* 0x000f220000300800 */
[----:B------:R-:W-:-:S03]  /*1d3d0*/  IMAD.MOV.U32 R4, RZ, RZ, R9 ;  /* 0x000000ffff047224 */ /* 0x000fc600078e0009 */
[----:B------:R-:W4:Y:S04]  /*1d3e0*/  LDL.LU R9, [R1+0x254] ;  /* 0x0002540001097983 */ /* 0x000f280000300800 */
[----:B------:R-:W4:Y:S01]  /*1d3f0*/  LDL.LU R3, [R1+0x258] ;  /* 0x0002580001037983 */ /* 0x000f220000300800 */
[----:B------:R-:W-:-:S03]  /*1d400*/  ISETP.GT.AND P1, PT, R2, 0x10, PT ;  /* 0x000000100200780c */ /* 0x000fc60003f24270 */
[----:B------:R1:W-:Y:S02]  /*1d410*/  LDGSTS.E [R0+0x1c00c], desc[UR48][R4.64], P2 ;  /* 0x1c00c00004007fae */ /* 0x0003e40009121870 */
[----:B-1----:R-:W-:-:S04]  /*1d420*/  SEL R0, RZ, 0x4, !P1 ;  /* 0x00000004ff007807 */ /* 0x002fc80004800000 */
[----:B------:R-:W-:-:S04]  /*1d430*/  SEL R0, R0, RZ, !P0 ;  /* 0x000000ff00007207 */ /* 0x000fc80004000000 */
[----:B------:R-:W-:Y:S02]  /*1d440*/  ISETP.NE.U32.AND P1, PT, R0, RZ, PT ;  /* 0x000000ff0000720c */ /* 0x000fe40003f25070 */
[----:B------:R-:W-:-:S04]  /*1d450*/  LOP3.LUT R0, R6, 0x40, RZ, 0x3c, !PT ;  /* 0x0000004006007812 */ /* 0x000fc800078e3cff */
[----:B------:R-:W-:Y:S02]  /*1d460*/  IADD3 R0, R0, UR11, RZ ;  /* 0x0000000b00007c10 */ /* 0x000fe4000fffe0ff */
[----:B---3--:R-:W-:-:S04]  /*1d470*/  IADD3 R12, P2, R12, UR4, RZ ;  /* 0x000000040c0c7c10 */ /* 0x008fc8000ff5e0ff */
[----:B--2---:R-:W-:Y:S01]  /*1d480*/  IADD3.X R13, R13, UR7, RZ, P2, !PT ;  /* 0x000000070d0d7c10 */ /* 0x004fe200097fe4ff */
[----:B------:R-:W-:-:S04]  /*1d490*/  IMAD.MOV.U32 R4, RZ, RZ, R12 ;  /* 0x000000ffff047224 */ /* 0x000fc800078e000c */
[----:B------:R-:W-:Y:S01]  /*1d4a0*/  IMAD.MOV.U32 R5, RZ, RZ, R13 ;  /* 0x000000ffff057224 */ /* 0x000fe200078e000d */
[----:B------:R-:W-:Y:S04]  /*1d4b0*/  STL [R1+0x248], R12 ;  /* 0x0002480c01007387 */ /* 0x000fe80000100800 */
[----:B------:R1:W-:Y:S04]  /*1d4c0*/  LDGSTS.E [R0], desc[UR48][R4.64], P1 ;  /* 0x0000000004007fae */ /* 0x0003e80008921870 */
[----:B------:R2:W-:Y:S04]  /*1d4d0*/  STL [R1+0x244], R13 ;  /* 0x0002440d01007387 */ /* 0x0005e80000100800 */
[----:B------:R-:W3:Y:S04]  /*1d4e0*/  LDL.LU R247, [R1+0x260] ;  /* 0x0002600001f77983 */ /* 0x000ee80000300800 */
[----:B------:R-:W3:Y:S04]  /*1d4f0*/  LDL.LU R246, [R1+0x264] ;  /* 0x0002640001f67983 */ /* 0x000ee80000300800 */
[----:B--2---:R-:W2:Y:S01]  /*1d500*/  LDL.LU R13, [R1+0x268] ;  /* 0x00026800010d7983 */ /* 0x004ea20000300800 */
[----:B----4-:R-:W-:-:S04]  /*1d510*/  IADD3 R10, P2, R10, UR4, RZ ;  /* 0x000000040a0a7c10 */ /* 0x010fc8000ff5e0ff */
[----:B------:R-:W-:Y:S01]  /*1d520*/  IADD3.X R11, R11, UR7, RZ, P2, !PT ;  /* 0x000000070b0b7c10 */ /* 0x000fe200097fe4ff */
[----:B-1----:R-:W-:Y:S01]  /*1d530*/  IMAD.MOV.U32 R4, RZ, RZ, R10 ;  /* 0x000000ffff047224 */ /* 0x002fe200078e000a */
[----:B------:R-:W-:Y:S02]  /*1d540*/  IADD3 R3, P3, R3, UR4, RZ ;  /* 0x0000000403037c10 */ /* 0x000fe4000ff7e0ff */
[----:B------:R-:W-:Y:S02]  /*1d550*/  MOV R5, R11 ;  /* 0x0000000b00057202 */ /* 0x000fe40000000f00 */
[----:B------:R-:W-:Y:S01]  /*1d560*/  IADD3.X R9, R9, UR7, RZ, P3, !PT ;  /* 0x0000000709097c10 */ /* 0x000fe20009ffe4ff */
[----:B------:R-:W-:Y:S04]  /*1d570*/  STL [R1+0x250], R10 ;  /* 0x0002500a01007387 */ /* 0x000fe80000100800 */
[----:B------:R1:W-:Y:S04]  /*1d580*/  STL [R1+0x24c], R11 ;  /* 0x00024c0b01007387 */ /* 0x0003e80000100800 */
[----:B------:R4:W-:Y:S04]  /*1d590*/  LDGSTS.E [R0+0x4000], desc[UR48][R4.64], P1 ;  /* 0x0400000004007fae */ /* 0x0009e80008921870 */
[----:B------:R-:W-:Y:S04]  /*1d5a0*/  STL [R1+0x258], R3 ;  /* 0x0002580301007387 */ /* 0x000fe80000100800 */
[----:B------:R1:W-:Y:S01]  /*1d5b0*/  STL [R1+0x254], R9 ;  /* 0x0002540901007387 */ /* 0x0003e20000100800 */
[----:B----4-:R-:W-:-:S03]  /*1d5c0*/  IMAD.MOV.U32 R4, RZ, RZ, R3 ;  /* 0x000000ffff047224 */ /* 0x010fc600078e0003 */
[----:B------:R-:W4:Y:S01]  /*1d5d0*/  LDL.LU R12, [R1+0x26c] ;  /* 0x00026c00010c7983 */ /* 0x000f220000300800 */
[----:B------:R-:W-:-:S03]  /*1d5e0*/  IMAD.MOV.U32 R5, RZ, RZ, R9 ;  /* 0x000000ffff057224 */ /* 0x000fc600078e0009 */
[----:B-1----:R-:W4:Y:S04]  /*1d5f0*/  LDL.LU R11, [R1+0x270] ;  /* 0x00027000010b7983 */ /* 0x002f280000300800 */
[----:B------:R-:W4:Y:S04]  /*1d600*/  LDL.LU R10, [R1+0x274] ;  /* 0x00027400010a7983 */ /* 0x000f280000300800 */
[----:B------:R-:W4:Y:S04]  /*1d610*/  LDL.LU R9, [R1+0x278] ;  /* 0x0002780001097983 */ /* 0x000f280000300800 */
[----:B------:R1:W-:Y:S04]  /*1d620*/  LDGSTS.E [R0+0x8000], desc[UR48][R4.64], P1 ;  /* 0x0800000004007fae */ /* 0x0003e80008921870 */
[----:B------:R-:W4:Y:S01]  /*1d630*/  LDL.LU R5, [R1+0x25c] ;  /* 0x00025c0001057983 */ /* 0x000f220000300800 */
[----:B------:R-:W-:-:S04]  /*1d640*/  ISETP.GT.AND P2, PT, R2, 0x11, PT ;  /* 0x000000110200780c */ /* 0x000fc80003f44270 */
[----:B------:R-:W-:-:S04]  /*1d650*/  SEL R3, RZ, 0x4, !P2 ;  /* 0x00000004ff037807 */ /* 0x000fc80005000000 */
[----:B------:R-:W-:-:S04]  /*1d660*/  SEL R3, R3, RZ, !P0 ;  /* 0x000000ff03037207 */ /* 0x000fc80004000000 */
[----:B------:R-:W-:Y:S02]  /*1d670*/  ISETP.NE.U32.AND P2, PT, R3, RZ, PT ;  /* 0x000000ff0300720c */ /* 0x000fe40003f45070 */
[----:B---3--:R-:W-:-:S05]  /*1d680*/  IADD3 R247, P3, R247, UR4, RZ ;  /* 0x00000004f7f77c10 */ /* 0x008fca000ff7e0ff */
[----:B-1----:R-:W-:Y:S01]  /*1d690*/  IMAD.MOV.U32 R4, RZ, RZ, R247 ;  /* 0x000000ffff047224 */ /* 0x002fe200078e00f7 */
[----:B--2---:R-:W-:Y:S01]  /*1d6a0*/  IADD3 R13, P4, R13, UR4, RZ ;  /* 0x000000040d0d7c10 */ /* 0x004fe2000ff9e0ff */
[----:B------:R-:W-:Y:S03]  /*1d6b0*/  STL [R1+0x260], R247 ;  /* 0x000260f701007387 */ /* 0x000fe60000100800 */
[----:B------:R-:W-:Y:S02]  /*1d6c0*/  IADD3.X R246, R246, UR7, RZ, P4, !PT ;  /* 0x00000007f6f67c10 */ /* 0x000fe4000a7fe4ff */
[----:B----4-:R-:W-:-:S05]  /*1d6d0*/  IADD3.X R5, R5, UR7, RZ, P3, !PT ;  /* 0x0000000705057c10 */ /* 0x010fca0009ffe4ff */
        /* <DEDUP_REMOVED lines=562> */
[----:B------:R-:W-:-:S05]  /*1fa00*/  IADD3.X R3, R3, UR7, RZ, P1, !PT ;  /* 0x0000000703037c10 */ /* 0x000fca0008ffe4ff */
[----:B------:R-:W-:Y:S01]  /*1fa10*/  IMAD.MOV.U32 R5, RZ, RZ, R3 ;  /* 0x000000ffff057224 */ /* 0x000fe200078e0003 */
[----:B------:R-:W-:-:S04]  /*1fa20*/  IADD3 R11, P1, R11, UR4, RZ ;  /* 0x000000040b0b7c10 */ /* 0x000fc8000ff3e0ff */
[----:B------:R1:W-:Y:S01]  /*1fa30*/  LDGSTS.E [R0+0x1000c], desc[UR48][R4.64], P2 ;  /* 0x1000c00004007fae */ /* 0x0003e20009121870 */
[----:B------:R-:W-:-:S03]  /*1fa40*/  IADD3.X R246, R246, UR7, RZ, P1, !PT ;  /* 0x00000007f6f67c10 */ /* 0x000fc60008ffe4ff */
[----:B------:R-:W-:Y:S04]  /*1fa50*/  STL [R1+0x724], R3 ;  /* 0x0007240301007387 */ /* 0x000fe80000100800 */
[----:B------:R-:W-:Y:S01]  /*1fa60*/  STL [R1+0x730], R12 ;  /* 0x0007300c01007387 */ /* 0x000fe20000100800 */
[----:B-1----:R-:W-:Y:S01]  /*1fa70*/  MOV R4, R12 ;  /* 0x0000000c00047202 */ /* 0x002fe20000000f00 */
[----:B------:R-:W-:Y:S02]  /*1fa80*/  IMAD.MOV.U32 R5, RZ, RZ, R13 ;  /* 0x000000ffff057224 */ /* 0x000fe400078e000d */
        /* <DEDUP_REMOVED lines=22> */
[----:B------:R-:W-:-:S04]  /*1fbf0*/  LOP3.LUT R0, R6, 0x60, RZ, 0x3c, !PT ;  /* 0x0000006006007812 */ /* 0x000fc800078e3cff */
[----:B------:R-:W-:Y:S02]  /*1fc00*/  IADD3 R0, R0, UR11, RZ ;  /* 0x0000000b00007c10 */ /* 0x000fe4000fffe0ff */
        /* <DEDUP_REMOVED lines=11> */
[----:B------:R-:W-:Y:S02]  /*1fcc0*/  IADD3.X R11, R11, UR7, RZ, P2, !PT ;  /* 0x000000070b0b7c10 */ /* 0x000fe400097fe4ff */
[----:B-1----:R-:W-:Y:S02]  /*1fcd0*/  MOV R4, R10 ;  /* 0x0000000a00047202 */ /* 0x002fe40000000f00 */
[----:B------:R-:W-:Y:S01]  /*1fce0*/  IADD3 R3, P3, R3, UR4, RZ ;  /* 0x0000000403037c10 */ /* 0x000fe2000ff7e0ff */
[----:B------:R-:W-:Y:S01]  /*1fcf0*/  IMAD.MOV.U32 R5, RZ, RZ, R11 ;  /* 0x000000ffff057224 */ /* 0x000fe200078e000b */
[----:B------:R-:W-:Y:S02]  /*1fd00*/  STL [R1+0x350], R10 ;  /* 0x0003500a01007387 */ /* 0x000fe40000100800 */
[----:B------:R-:W-:Y:S02]  /*1fd10*/  IADD3.X R9, R9, UR7, RZ, P3, !PT ;  /* 0x0000000709097c10 */ /* 0x000fe40009ffe4ff */
[----:B------:R1:W-:Y:S04]  /*1fd20*/  STL [R1+0x34c], R11 ;  /* 0x00034c0b01007387 */ /* 0x0003e80000100800 */
[----:B------:R3:W-:Y:S04]  /*1fd30*/  LDGSTS.E [R0+0x4000], desc[UR48][R4.64], P1 ;  /* 0x0400000004007fae */ /* 0x0007e80008921870 */
[----:B------:R-:W-:Y:S04]  /*1fd40*/  STL [R1+0x358], R3 ;  /* 0x0003580301007387 */ /* 0x000fe80000100800 */
[----:B------:R1:W-:Y:S01]  /*1fd50*/  STL [R1+0x354], R9 ;  /* 0x0003540901007387 */ /* 0x0003e20000100800 */
[----:B---3--:R-:W-:Y:S01]  /*1fd60*/  IMAD.MOV.U32 R4, RZ, RZ, R3 ;  /* 0x000000ffff047224 */ /* 0x008fe200078e0003 */
[----:B------:R-:W-:-:S02]  /*1fd70*/  MOV R5, R9 ;  /* 0x0000000900057202 */ /* 0x000fc40000000f00 */
        /* <DEDUP_REMOVED lines=222> */
[----:B------:R2:W-:Y:S01]  /*20b60*/  STL [R1+0x790], R11 ;  /* 0x0007900b01007387 */ /* 0x0005e20000100800 */
[----:B-1----:R-:W-:Y:S01]  /*20b70*/  MOV R4, R11 ;  /* 0x0000000b00047202 */ /* 0x002fe20000000f00 */
[----:B------:R-:W-:-:S02]  /*20b80*/  IMAD.MOV.U32 R5, RZ, RZ, R12 ;  /* 0x000000ffff057224 */ /* 0x000fc400078e000c */
[----:B------:R1:W-:Y:S04]  /*20b90*/  STL [R1+0x78c], R12 ;  /* 0x00078c0c01007387 */ /* 0x0003e80000100800 */
[----:B------:R-:W-:Y:S04]  /*20ba0*/  STL [R1+0x798], R9 ;  /* 0x0007980901007387 */ /* 0x000fe80000100800 */
[----:B------:R-:W3:Y:S04]  /*20bb0*/  LDL.LU R247, [R1+0x7a8] ;  /* 0x0007a80001f77983 */ /* 0x000ee80000300800 */
[----:B------:R4:W-:Y:S04]  /*20bc0*/  STL [R1+0x794], R10 ;  /* 0x0007940a01007387 */ /* 0x0009e80000100800 */
[----:B------:R1:W-:Y:S04]  /*20bd0*/  LDGSTS.E [R0+0x14008], desc[UR48][R4.64], P1 ;  /* 0x1400800004007fae */ /* 0x0003e80008921870 */
[----:B--2---:R-:W2:Y:S04]  /*20be0*/  LDL.LU R11, [R1+0x7b0] ;  /* 0x0007b000010b7983 */ /* 0x004ea80000300800 */
[----:B------:R-:W2:Y:S01]  /*20bf0*/  LDL.LU R13, [R1+0x7ac] ;  /* 0x0007ac00010d7983 */ /* 0x000ea20000300800 */
[----:B-1----:R-:W-:Y:S01]  /*20c00*/  IMAD.MOV.U32 R4, RZ, RZ, R9 ;  /* 0x000000ffff047224 */ /* 0x002fe200078e0009 */
[----:B------:R-:W-:-:S02]  /*20c10*/  MOV R5, R10 ;  /* 0x0000000a00057202 */ /* 0x000fc40000000f00 */
[----:B------:R-:W2:Y:S04]  /*20c20*/  LDL.LU R246, [R1+0x7b4] ;  /* 0x0007b40001f67983 */ /* 0x000ea80000300800 */
[----:B------:R-:W2:Y:S04]  /*20c30*/  LDL.LU R12, [R1+0x7b8] ;  /* 0x0007b800010c7983 */ /* 0x000ea80000300800 */
[----:B----4-:R-:W4:Y:S04]  /*20c40*/  LDL.LU R10, [R1+0x7bc] ;  /* 0x0007bc00010a7983 */ /* 0x010f280000300800 */
[----:B------:R-:W4:Y:S04]  /*20c50*/  LDL.LU R9, [R1+0x7c0] ;  /* 0x0007c00001097983 */ /* 0x000f280000300800 */
[----:B------:R1:W-:Y:S04]  /*20c60*/  LDGSTS.E [R0+0x18008], desc[UR48][R4.64], P1 ;  /* 0x1800800004007fae */ /* 0x0003e80008921870 */
[----:B------:R-:W3:Y:S04]  /*20c70*/  LDL.LU R4, [R1+0x79c] ;  /* 0x00079c0001047983 */ /* 0x000ee80000300800 */
[----:B------:R-:W1:Y:S01]  /*20c80*/  LDL.LU R5, [R1+0x7a0] ;  /* 0x0007a00001057983 */ /* 0x000e620000300800 */
[----:B------:R-:W-:-:S04]  /*20c90*/  ISETP.GT.AND P2, PT, R2, 0x3b, PT ;  /* 0x0000003b0200780c */ /* 0x000fc80003f44270 */
[----:B------:R-:W-:-:S04]  /*20ca0*/  SEL R3, RZ, 0x4, !P2 ;  /* 0x00000004ff037807 */ /* 0x000fc80005000000 */
[----:B------:R-:W-:-:S04]  /*20cb0*/  SEL R3, R3, RZ, !P0 ;  /* 0x000000ff03037207 */ /* 0x000fc80004000000 */
[----:B------:R-:W-:Y:S02]  /*20cc0*/  ISETP.NE.U32.AND P2, PT, R3, RZ, PT ;  /* 0x000000ff0300720c */ /* 0x000fe40003f45070 */
[----:B-1----:R-:W-:-:S04]  /*20cd0*/  IADD3 R5, P3, R5, UR4, RZ ;  /* 0x0000000405057c10 */ /* 0x002fc8000ff7e0ff */
[----:B---3--:R-:W-:Y:S01]  /*20ce0*/  IADD3.X R4, R4, UR7, RZ, P3, !PT ;  /* 0x0000000704047c10 */ /* 0x008fe20009ffe4ff */
[----:B------:R1:W-:Y:S04]  /*20cf0*/  STL [R1+0x7a0], R5 ;  /* 0x0007a00501007387 */ /* 0x0003e80000100800 */
[----:B------:R3:W-:Y:S04]  /*20d00*/  STL [R1+0x79c], R4 ;  /* 0x00079c0401007387 */ /* 0x0007e80000100800 */
[----:B------:R-:W4:Y:S01]  /*20d10*/  LDL.LU R3, [R1+0x7a4] ;  /* 0x0007a40001037983 */ /* 0x000f220000300800 */
[----:B-1----:R-:W-:-:S04]  /*20d20*/  LOP3.LUT R5, R5, R4, RZ, 0x3c, !PT ;  /* 0x0000000405057212 */ /* 0x002fc800078e3cff */
[----:B---3--:R-:W-:-:S04]  /*20d30*/  LOP3.LUT R4, R5, R4, RZ, 0x3c, !PT ;  /* 0x0000000405047212 */ /* 0x008fc800078e3cff */
[----:B------:R-:W-:-:S05]  /*20d40*/  LOP3.LUT R5, R5, R4, RZ, 0x3c, !PT ;  /* 0x0000000405057212 */ /* 0x000fca00078e3cff */
[----:B------:R1:W-:Y:S01]  /*20d50*/  LDGSTS.E [R0+0x1c008], desc[UR48][R4.64], P1 ;  /* 0x1c00800004007fae */ /* 0x0003e20008921870 */
[----:B------:R-:W-:Y:S02]  /*20d60*/  IADD3 R247, P1, R247, UR4, RZ ;  /* 0x00000004f7f77c10 */ /* 0x000fe4000ff3e0ff */
[----:B--2---:R-:W-:-:S04]  /*20d70*/  IADD3 R11, P3, R11, UR4, RZ ;  /* 0x000000040b0b7c10 */ /* 0x004fc8000ff7e0ff */
[----:B------:R-:W-:Y:S01]  /*20d80*/  IADD3.X R13, R13, UR7, RZ, P3, !PT ;  /* 0x000000070d0d7c10 */ /* 0x000fe20009ffe4ff */
[----:B-1----:R-:W-:Y:S01]  /*20d90*/  IMAD.MOV.U32 R4, RZ, RZ, R247 ;  /* 0x000000ffff047224 */ /* 0x002fe200078e00f7 */
[----:B------:R-:W-:Y:S01]  /*20da0*/  STL [R1+0x7a8], R247 ;  /* 0x0007a8f701007387 */ /* 0x000fe20000100800 */
[----:B----4-:R-:W-:-:S04]  /*20db0*/  IADD3 R9, P3, R9, UR4, RZ ;  /* 0x0000000409097c10 */ /* 0x010fc8000ff7e0ff */
[----:B------:R-:W-:Y:S02]  /*20dc0*/  IADD3.X R10, R10, UR7, RZ, P3, !PT ;  /* 0x000000070a0a7c10 */ /* 0x000fe40009ffe4ff */
        /* <DEDUP_REMOVED lines=41> */
[----:B---3--:R-:W3:Y:S01]  /*21060*/  LDL.LU R13, [R1+0x3e4] ;  /* 0x0003e400010d7983 */ /* 0x008ee20000300800 */
[----:B--2---:R-:W-:-:S03]  /*21070*/  IADD3 R10, P2, R10, UR4, RZ ;  /* 0x000000040a0a7c10 */ /* 0x004fc6000ff5e0ff */
[----:B------:R-:W2:Y:S01]  /*21080*/  LDL.LU R11, [R1+0x3e8] ;  /* 0x0003e800010b7983 */ /* 0x000ea20000300800 */
        /* <DEDUP_REMOVED lines=204> */
[----:B-1----:R-:W4:Y:S01]  /*21d50*/  LDL.LU R246, [R1+0x804] ;  /* 0x0008040001f67983 */ /* 0x002f220000300800 */
[----:B------:R-:W-:-:S02]  /*21d60*/  IMAD.MOV.U32 R4, RZ, RZ, R9 ;  /* 0x000000ffff047224 */ /* 0x000fc400078e0009 */
[----:B------:R-:W-:Y:S01]  /*21d70*/  IMAD.MOV.U32 R5, RZ, RZ, R10 ;  /* 0x000000ffff057224 */ /* 0x000fe200078e000a */
[----:B------:R1:W-:Y:S04]  /*21d80*/  STL [R1+0x7f4], R10 ;  /* 0x0007f40a01007387 */ /* 0x0003e80000100800 */
[----:B------:R-:W4:Y:S04]  /*21d90*/  LDL.LU R12, [R1+0x80c] ;  /* 0x00080c00010c7983 */ /* 0x000f280000300800 */
[----:B------:R3:W-:Y:S04]  /*21da0*/  LDGSTS.E [R0+0x18004], desc[UR48][R4.64], P2 ;  /* 0x1800400004007fae */ /* 0x0007e80009121870 */
[----:B-1----:R-:W4:Y:S04]  /*21db0*/  LDL.LU R10, [R1+0x814] ;  /* 0x00081400010a7983 */ /* 0x002f280000300800 */
[----:B------:R-:W4:Y:S04]  /*21dc0*/  LDL.LU R9, [R1+0x818] ;  /* 0x0008180001097983 */ /* 0x000f280000300800 */
[----:B------:R-:W2:Y:S01]  /*21dd0*/  LDL.LU R5, [R1+0x7fc] ;  /* 0x0007fc0001057983 */ /* 0x000ea20000300800 */
[----:B------:R-:W-:-:S04]  /*21de0*/  ISETP.GT.AND P1, PT, R2, 0x3e, PT ;  /* 0x0000003e0200780c */ /* 0x000fc80003f24270 */
[----:B------:R-:W-:-:S04]  /*21df0*/  SEL R3, RZ, 0x4, !P1 ;  /* 0x00000004ff037807 */ /* 0x000fc80004800000 */
[----:B------:R-:W-:-:S04]  /*21e00*/  SEL R3, R3, RZ, !P0 ;  /* 0x000000ff03037207 */ /* 0x000fc80004000000 */
[----:B------:R-:W-:Y:S02]  /*21e10*/  ISETP.NE.U32.AND P1, PT, R3, RZ, PT ;  /* 0x000000ff0300720c */ /* 0x000fe40003f25070 */
[----:B---3--:R-:W-:-:S04]  /*21e20*/  IADD3 R247, P3, R247, UR4, RZ ;  /* 0x00000004f7f77c10 */ /* 0x008fc8000ff7e0ff */
[----:B------:R-:W-:Y:S01]  /*21e30*/  MOV R4, R247 ;  /* 0x000000f700047202 */ /* 0x000fe20000000f00 */
[----:B------:R-:W-:Y:S01]  /*21e40*/  STL [R1+0x800], R247 ;  /* 0x000800f701007387 */ /* 0x000fe20000100800 */
[----:B--2---:R-:W-:-:S05]  /*21e50*/  IADD3.X R5, R5, UR7, RZ, P3, !PT ;  /* 0x0000000705057c10 */ /* 0x004fca0009ffe4ff */
[----:B------:R1:W-:Y:S01]  /*21e60*/  LDGSTS.E [R0+0x1c004], desc[UR48][R4.64], P2 ;  /* 0x1c00400004007fae */ /* 0x0003e20009121870 */
[----:B------:R-:W-:-:S04]  /*21e70*/  IADD3 R13, P2, R13, UR4, RZ ;  /* 0x000000040d0d7c10 */ /* 0x000fc8000ff5e0ff */
[----:B----4-:R-:W-:Y:S01]  /*21e80*/  IADD3.X R246, R246, UR7, RZ, P2, !PT ;  /* 0x00000007f6f67c10 */ /* 0x010fe200097fe4ff */
[----:B------:R2:W-:Y:S01]  /*21e90*/  STL [R1+0x7fc], R5 ;  /* 0x0007fc0501007387 */ /* 0x0005e20000100800 */
[----:B------:R-:W-:Y:S01]  /*21ea0*/  IADD3 R11, P3, R11, UR4, RZ ;  /* 0x000000040b0b7c10 */ /* 0x000fe2000ff7e0ff */
[----:B-1----:R-:W-:Y:S02]  /*21eb0*/  IMAD.MOV.U32 R4, RZ, RZ, R13 ;  /* 0x000000ffff047224 */ /* 0x002fe400078e000d */
[----:B--2---:R-:W-:Y:S01]  /*21ec0*/  IMAD.MOV.U32 R5, RZ, RZ, R246 ;  /* 0x000000ffff057224 */ /* 0x004fe200078e00f6 */
[----:B------:R-:W-:Y:S04]  /*21ed0*/  STL [R1+0x808], R13 ;  /* 0x0008080d01007387 */ /* 0x000fe80000100800 */
[----:B------:R-:W-:Y:S04]  /*21ee0*/  STL [R1+0x804], R246 ;  /* 0x000804f601007387 */ /* 0x000fe80000100800 */
[----:B------:R1:W-:Y:S04]  /*21ef0*/  LDGSTS.E [R0+0x10008], desc[UR48][R4.64], P1 ;  /* 0x1000800004007fae */ /* 0x0003e80008921870 */
[----:B------:R2:W-:Y:S01]  /*21f00*/  STL [R1+0x810], R11 ;  /* 0x0008100b01007387 */ /* 0x0005e20000100800 */
[----:B-1----:R-:W-:-:S02]  /*21f10*/  MOV R4, R11 ;  /* 0x0000000b00047202 */ /* 0x002fc40000000f00 */
[----:B--2---:R-:W1:Y:S01]  /*21f20*/  S2R R11, SR_TID.X ;  /* 0x00000000000b7919 */ /* 0x004e620000002100 */
[----:B------:R-:W-:Y:S02]  /*21f30*/  IADD3.X R12, R12, UR7, RZ, P3, !PT ;  /* 0x000000070c0c7c10 */ /* 0x000fe40009ffe4ff */
[----:B------:R-:W-:-:S03]  /*21f40*/  IADD3 R9, P2, R9, UR4, RZ ;  /* 0x0000000409097c10 */ /* 0x000fc6000ff5e0ff */
[----:B------:R-:W-:Y:S01]  /*21f50*/  IMAD.MOV.U32 R5, RZ, RZ, R12 ;  /* 0x000000ffff057224 */ /* 0x000fe200078e000c */
[----:B------:R-:W-:Y:S01]  /*21f60*/  IADD3.X R10, R10, UR7, RZ, P2, !PT ;  /* 0x000000070a0a7c10 */ /* 0x000fe200097fe4ff */
[----:B------:R-:W-:Y:S04]  /*21f70*/  STL [R1+0x80c], R12 ;  /* 0x00080c0c01007387 */ /* 0x000fe80000100800 */
[----:B------:R-:W2:Y:S01]  /*21f80*/  LDL.LU R247, [R1+0x820] ;  /* 0x0008200001f77983 */ /* 0x000ea20000300800 */
[----:B------:R-:W-:-:S03]  /*21f90*/  ISETP.GT.AND P3, PT, R2, 0x3f, PT ;  /* 0x0000003f0200780c */ /* 0x000fc60003f64270 */
[----:B------:R-:W3:Y:S04]  /*21fa0*/  LDL.LU R13, [R1+0x828] ;  /* 0x00082800010d7983 */ /* 0x000ee80000300800 */
[----:B------:R4:W-:Y:S04]  /*21fb0*/  STL [R1+0x818], R9 ;  /* 0x0008180901007387 */ /* 0x0009e80000100800 */
[----:B------:R-:W-:Y:S04]  /*21fc0*/  LDGSTS.E [R0+0x14008], desc[UR48][R4.64], P1 ;  /* 0x1400800004007fae */ /* 0x000fe80008921870 */
[----:B------:R4:W-:Y:S01]  /*21fd0*/  STL [R1+0x814], R10 ;  /* 0x0008140a01007387 */ /* 0x0009e20000100800 */
[----:B-1----:R-:W-:-:S03]  /*21fe0*/  LOP3.LUT R3, R11, 0x3f, RZ, 0xc0, !PT ;  /* 0x0000003f0b037812 */ /* 0x002fc600078ec0ff */
[----:B------:R-:W3:Y:S01]  /*21ff0*/  LDL.LU R5, [R1+0x830] ;  /* 0x0008300001057983 */ /* 0x000ee20000300800 */
[----:B------:R-:W-:Y:S01]  /*22000*/  ISETP.GE.AND P2, PT, R3, R2, PT ;  /* 0x000000020300720c */ /* 0x000fe20003f46270 */
[----:B------:R-:W-:Y:S01]  /*22010*/  IMAD.MOV.U32 R2, RZ, RZ, R9 ;  /* 0x000000ffff027224 */ /* 0x000fe200078e0009 */
[----:B------:R-:W-:Y:S01]  /*22020*/  MOV R3, R10 ;  /* 0x0000000a00037202 */ /* 0x000fe20000000f00 */
[----:B------:R-:W3:Y:S04]  /*22030*/  LDL.LU R246, [R1+0x824] ;  /* 0x0008240001f67983 */ /* 0x000ee80000300800 */
[----:B----4-:R-:W4:Y:S04]  /*22040*/  LDL.LU R9, [R1+0x82c] ;  /* 0x00082c0001097983 */ /* 0x010f280000300800 */
[----:B------:R-:W4:Y:S04]  /*22050*/  LDL.LU R12, [R1+0x834] ;  /* 0x00083400010c7983 */ /* 0x000f280000300800 */
[----:B------:R-:W4:Y:S04]  /*22060*/  LDL.LU R10, [R1+0x838] ;  /* 0x00083800010a7983 */ /* 0x000f280000300800 */
[----:B------:R-:W4:Y:S04]  /*22070*/  LDL.LU R11, [R1+0x83c] ;  /* 0x00083c00010b7983 */ /* 0x000f280000300800 */
[----:B------:R-:W4:Y:S04]  /*22080*/  LDL.LU R4, [R1+0x840] ;  /* 0x0008400001047983 */ /* 0x000f280000300800 */
[----:B------:R1:W-:Y:S04]  /*22090*/  LDGSTS.E [R0+0x18008], desc[UR48][R2.64], P1 ;  /* 0x1800800002007fae */ /* 0x0003e80008921870 */
[----:B------:R-:W3:Y:S01]  /*220a0*/  LDL.LU R3, [R1+0x81c] ;  /* 0x00081c0001037983 */ /* 0x000ee20000300800 */
[----:B-1----:R-:W-:-:S04]  /*220b0*/  SEL R2, RZ, 0x4, !P3 ;  /* 0x00000004ff027807 */ /* 0x002fc80005800000 */
[----:B------:R-:W-:-:S04]  /*220c0*/  SEL R2, R2, RZ, !P0 ;  /* 0x000000ff02027207 */ /* 0x000fc80004000000 */
[----:B------:R-:W-:Y:S02]  /*220d0*/  ISETP.NE.U32.AND P3, PT, R2, RZ, PT ;  /* 0x000000ff0200720c */ /* 0x000fe40003f65070 */
[----:B--2---:R-:W-:-:S05]  /*220e0*/  IADD3 R247, P4, R247, UR4, RZ ;  /* 0x00000004f7f77c10 */ /* 0x004fca000ff9e0ff */
[----:B------:R-:W-:Y:S01]  /*220f0*/  IMAD.MOV.U32 R2, RZ, RZ, R247 ;  /* 0x000000ffff027224 */ /* 0x000fe200078e00f7 */
[----:B------:R-:W-:Y:S01]  /*22100*/  STL [R1+0x820], R247 ;  /* 0x000820f701007387 */ /* 0x000fe20000100800 */
[----:B---3--:R-:W-:-:S05]  /*22110*/  IADD3.X R3, R3, UR7, RZ, P4, !PT ;  /* 0x0000000703037c10 */ /* 0x008fca000a7fe4ff */
[----:B------:R1:W-:Y:S01]  /*22120*/  LDGSTS.E [R0+0x1c008], desc[UR48][R2.64], P1 ;  /* 0x1c00800002007fae */ /* 0x0003e20008921870 */
[----:B------:R-:W-:Y:S02]  /*22130*/  IADD3 R13, P1, R13, UR4, RZ ;  /* 0x000000040d0d7c10 */ /* 0x000fe4000ff3e0ff */
[----:B------:R-:W-:Y:S02]  /*22140*/  IADD3 R5, P4, R5, UR4, RZ ;  /* 0x0000000405057c10 */ /* 0x000fe4000ff9e0ff */
[----:B------:R-:W-:Y:S01]  /*22150*/  IADD3.X R246, R246, UR7, RZ, P1, !PT ;  /* 0x00000007f6f67c10 */ /* 0x000fe20008ffe4ff */
[----:B------:R2:W-:Y:S01]  /*22160*/  STL [R1+0x81c], R3 ;  /* 0x00081c0301007387 */ /* 0x0005e20000100800 */
[----:B----4-:R-:W-:Y:S02]  /*22170*/  IADD3.X R9, R9, UR7, RZ, P4, !PT ;  /* 0x0000000709097c10 */ /* 0x010fe4000a7fe4ff */
[----:B------:R-:W-:Y:S01]  /*22180*/  IADD3 R10, P1, R10, UR4, RZ ;  /* 0x000000040a0a7c10 */ /* 0x000fe2000ff3e0ff */
[----:B-1----:R-:W-:Y:S01]  /*22190*/  IMAD.MOV.U32 R2, RZ, RZ, R13 ;  /* 0x000000ffff027224 */ /* 0x002fe200078e000d */
[----:B--2---:R-:W-:Y:S01]  /*221a0*/  MOV R3, R246 ;  /* 0x000000f600037202 */ /* 0x004fe20000000f00 */
[----:B------:R-:W-:Y:S01]  /*221b0*/  STL [R1+0x828], R13 ;  /* 0x0008280d01007387 */ /* 0x000fe20000100800 */
[----:B------:R-:W-:-:S02]  /*221c0*/  IADD3 R4, P4, R4, UR4, RZ ;  /* 0x0000000404047c10 */ /* 0x000fc4000ff9e0ff */
[----:B------:R-:W-:Y:S01]  /*221d0*/  IADD3.X R12, R12, UR7, RZ, P1, !PT ;  /* 0x000000070c0c7c10 */ /* 0x000fe20008ffe4ff */
[----:B------:R-:W-:Y:S04]  /*221e0*/  STL [R1+0x824], R246 ;  /* 0x000824f601007387 */ /* 0x000fe80000100800 */
[----:B------:R1:W-:Y:S01]  /*221f0*/  LDGSTS.E [R0+0x1000c], desc[UR48][R2.64], P3 ;  /* 0x1000c00002007fae */ /* 0x0003e20009921870 */
[----:B------:R-:W-:-:S03]  /*22200*/  IADD3.X R11, R11, UR7, RZ, P4, !PT ;  /* 0x000000070b0b7c10 */ /* 0x000fc6000a7fe4ff */
[----:B------:R2:W-:Y:S04]  /*22210*/  STL [R1+0x830], R5 ;  /* 0x0008300501007387 */ /* 0x0005e80000100800 */
[----:B------:R3:W-:Y:S01]  /*22220*/  STL [R1+0x82c], R9 ;  /* 0x00082c0901007387 */ /* 0x0007e20000100800 */
[----:B-1----:R-:W-:Y:S02]  /*22230*/  IMAD.MOV.U32 R2, RZ, RZ, R5 ;  /* 0x000000ffff027224 */ /* 0x002fe400078e0005 */
[----:B------:R-:W-:Y:S01]  /*22240*/  IMAD.MOV.U32 R3, RZ, RZ, R9 ;  /* 0x000000ffff037224 */ /* 0x000fe200078e0009 */
[----:B--2---:R-:W2:Y:S04]  /*22250*/  LDL.LU R5, [R1+0x848] ;  /* 0x0008480001057983 */ /* 0x004ea80000300800 */
[----:B---3--:R-:W3:Y:S04]  /*22260*/  LDL.LU R9, [R1+0x868] ;  /* 0x0008680001097983 */ /* 0x008ee80000300800 */
[----:B------:R1:W-:Y:S04]  /*22270*/  STL [R1+0x838], R10 ;  /* 0x0008380a01007387 */ /* 0x0003e80000100800 */
[----:B------:R4:W-:Y:S04]  /*22280*/  LDGSTS.E [R0+0x1400c], desc[UR48][R2.64], P3 ;  /* 0x1400c00002007fae */ /* 0x0009e80009921870 */
[----:B------:R1:W-:Y:S04]  /*22290*/  STL [R1+0x834], R12 ;  /* 0x0008340c01007387 */ /* 0x0003e80000100800 */
[----:B------:R-:W-:Y:S01]  /*222a0*/  STL [R1+0x840], R4 ;  /* 0x0008400401007387 */ /* 0x000fe20000100800 */
[----:B----4-:R-:W-:Y:S01]  /*222b0*/  MOV R2, R10 ;  /* 0x0000000a00027202 */ /* 0x010fe20000000f00 */
[----:B------:R-:W-:-:S02]  /*222c0*/  IMAD.MOV.U32 R3, RZ, RZ, R12 ;  /* 0x000000ffff037224 */ /* 0x000fc400078e000c */
[----:B-1----:R-:W4:Y:S04]  /*222d0*/  LDL.LU R10, [R1+0x844] ;  /* 0x00084400010a7983 */ /* 0x002f280000300800 */
[----:B------:R1:W-:Y:S04]  /*222e0*/  STL [R1+0x83c], R11 ;  /* 0x00083c0b01007387 */ /* 0x0003e80000100800 */
[----:B------:R-:W4:Y:S04]  /*222f0*/  LDL.LU R12, [R1+0x864] ;  /* 0x00086400010c7983 */ /* 0x000f280000300800 */
[----:B------:R1:W-:Y:S01]  /*22300*/  LDGSTS.E [R0+0x1800c], desc[UR48][R2.64], P3 ;  /* 0x1800c00002007fae */ /* 0x0003e20009921870 */
[----:B------:R-:W-:-:S03]  /*22310*/  ULEA UR11, UR9, UR10, 0xe ;  /* 0x0000000a090b7291 */ /* 0x000fc6000f8e703f */
[----:B------:R-:W4:Y:S01]  /*22320*/  LDL.LU R246, [R1+0x884] ;  /* 0x0008840001f67983 */ /* 0x000f220000300800 */
[----:B-1----:R-:W-:Y:S01]  /*22330*/  IMAD.MOV.U32 R2, RZ, RZ, R4 ;  /* 0x000000ffff027224 */ /* 0x002fe200078e0004 */
[----:B------:R-:W-:Y:S02]  /*22340*/  MOV R3, R11 ;  /* 0x0000000b00037202 */ /* 0x000fe40000000f00 */
[----:B------:R-:W4:Y:S04]  /*22350*/  LDL.LU R11, [R1+0x888] ;  /* 0x00088800010b7983 */ /* 0x000f280000300800 */
[----:B------:R1:W-:Y:S04]  /*22360*/  LDGSTS.E [R0+0x1c00c], desc[UR48][R2.64], P3 ;  /* 0x1c00c00002007fae */ /* 0x0003e80009921870 */
[----:B------:R-:W4:Y:S01]  /*22370*/  LDL.LU R247, [R1+0x8a4] ;  /* 0x0008a40001f77983 */ /* 0x000f220000300800 */
[----:B------:R-:W-:-:S03]  /*22380*/  IMAD.U32 R4, RZ, RZ, UR11 ;  /* 0x0000000bff047e24 */ /* 0x000fc6000f8e00ff */
[----:B------:R-:W4:Y:S01]  /*22390*/  LDL.LU R13, [R1+0x8a8] ;  /* 0x0008a800010d7983 */ /* 0x000f220000300800 */
[----:B-1----:R-:W-:-:S03]  /*223a0*/  SEL R0, RZ, 0x4, P2 ;  /* 0x00000004ff007807 */ /* 0x002fc60001000000 */
[----:B------:R-:W0:Y:S01]  /*223b0*/  LDGDEPBAR ;  /* 0x00000000000079af */ /* 0x000e220000000000 */
[----:B------:R-:W-:-:S04]  /*223c0*/  SEL R0, R0, RZ, !P0 ;  /* 0x000000ff00007207 */ /* 0x000fc80004000000 */
[----:B------:R-:W-:Y:S02]  /*223d0*/  ISETP.NE.U32.AND P0, PT, R0, RZ, PT ;  /* 0x000000ff0000720c */ /* 0x000fe40003f05070 */
[----:B------:R-:W-:Y:S02]  /*223e0*/  IADD3 R0, R7, 0x100000, R4 ;  /* 0x0010000007007810 */ /* 0x000fe40007ffe004 */
[----:B--2---:R-:W-:Y:S02]  /*223f0*/  IADD3 R5, P1, R5, UR5, RZ ;  /* 0x0000000505057c10 */ /* 0x004fe4000ff3e0ff */
[----:B---3--:R-:W-:-:S03]  /*22400*/  IADD3 R9, P2, R9, UR5, RZ ;  /* 0x0000000509097c10 */ /* 0x008fc6000ff5e0ff */
[----:B------:R1:W-:Y:S01]  /*22410*/  STL [R1+0x848], R5 ;  /* 0x0008480501007387 */ /* 0x0003e20000100800 */
[----:B------:R-:W-:-:S03]  /*22420*/  IMAD.MOV.U32 R2, RZ, RZ, R5 ;  /* 0x000000ffff027224 */ /* 0x000fc600078e0005 */
[----:B------:R-:W-:Y:S01]  /*22430*/  STL [R1+0x868], R9 ;  /* 0x0008680901007387 */ /* 0x000fe20000100800 */
[----:B----4-:R-:W-:-:S04]  /*22440*/  IADD3.X R10, R10, UR8, RZ, P1, !PT ;  /* 0x000000080a0a7c10 */ /* 0x010fc80008ffe4ff */
[----:B------:R-:W-:Y:S02]  /*22450*/  MOV R3, R10 ;  /* 0x0000000a00037202 */ /* 0x000fe40000000f00 */
[----:B------:R-:W-:Y:S01]  /*22460*/  IADD3.X R12, R12, UR8, RZ, P2, !PT ;  /* 0x000000080c0c7c10 */ /* 0x000fe200097fe4ff */
[----:B------:R2:W-:Y:S04]  /*22470*/  STL [R1+0x844], R10 ;  /* 0x0008440a01007387 */ /* 0x0005e80000100800 */
[----:B------:R3:W-:Y:S04]  /*22480*/  STL [R1+0x864], R12 ;  /* 0x0008640c01007387 */ /* 0x0007e80000100800 */
[----:B-1----:R-:W4:Y:S04]  /*22490*/  LDL.LU R5, [R1+0x8c8] ;  /* 0x0008c80001057983 */ /* 0x002f280000300800 */
[----:B------:R1:W-:Y:S04]  /*224a0*/  LDGSTS.E [R0+-0x80000], desc[UR48][R2.64], P0 ;  /* 0x8000000002007fae */ /* 0x0003e80008121870 */
[----:B--2---:R-:W2:Y:S01]  /*224b0*/  LDL.LU R10, [R1+0x8e8] ;  /* 0x0008e800010a7983 */ /* 0x004ea20000300800 */
[----:B-1----:R-:W-:-:S03]  /*224c0*/  IMAD.MOV.U32 R2, RZ, RZ, R9 ;  /* 0x000000ffff027224 */ /* 0x002fc600078e0009 */
[----:B------:R-:W2:Y:S01]  /*224d0*/  LDL.LU R9, [R1+0x8c4] ;  /* 0x0008c40001097983 */ /* 0x000ea20000300800 */
[----:B------:R-:W-:-:S03]  /*224e0*/  IMAD.MOV.U32 R3, RZ, RZ, R12 ;  /* 0x000000ffff037224 */ /* 0x000fc600078e000c */
[----:B---3--:R-:W3:Y:S01]  /*224f0*/  LDL.LU R12, [R1+0x8e4] ;  /* 0x0008e400010c7983 */ /* 0x008ee20000300800 */
[----:B------:R-:W-:Y:S02]  /*22500*/  IADD3 R11, P1, R11, UR5, RZ ;  /* 0x000000050b0b7c10 */ /* 0x000fe4000ff3e0ff */
[----:B------:R-:W-:Y:S01]  /*22510*/  IADD3 R13, P2, R13, UR5, RZ ;  /* 0x000000050d0d7c10 */ /* 0x000fe2000ff5e0ff */
[----:B------:R1:W-:Y:S01]  /*22520*/  LDGSTS.E [R0+-0x7fc00], desc[UR48][R2.64], P0 ;  /* 0x8040000002007fae */ /* 0x0003e20008121870 */
[----:B------:R-:W-:Y:S02]  /*22530*/  IADD3.X R246, R246, UR8, RZ, P1, !PT ;  /* 0x00000008f6f67c10 */ /* 0x000fe40008ffe4ff */
[----:B------:R-:W-:Y:S01]  /*22540*/  IADD3.X R247, R247, UR8, RZ, P2, !PT ;  /* 0x00000008f7f77c10 */ /* 0x000fe200097fe4ff */
[----:B------:R-:W-:Y:S04]  /*22550*/  STL [R1+0x888], R11 ;  /* 0x0008880b01007387 */ /* 0x000fe80000100800 */
[----:B------:R1:W-:Y:S02]  /*22560*/  STL [R1+0x884], R246 ;  /* 0x000884f601007387 */ /* 0x0003e40000100800 */
[----:B-1----:R-:W-:Y:S01]  /*22570*/  MOV R2, R11 ;  /* 0x0000000b00027202 */ /* 0x002fe20000000f00 */
[----:B------:R-:W-:Y:S01]  /*22580*/  IMAD.MOV.U32 R3, RZ, RZ, R246 ;  /* 0x000000ffff037224 */ /* 0x000fe200078e00f6 */
[----:B------:R-:W-:Y:S04]  /*22590*/  STL [R1+0x8a8], R13 ;  /* 0x0008a80d01007387 */ /* 0x000fe80000100800 */
[----:B------:R-:W3:Y:S04]  /*225a0*/  LDL.LU R246, [R1+0x908] ;  /* 0x0009080001f67983 */ /* 0x000ee80000300800 */
[----:B------:R1:W-:Y:S04]  /*225b0*/  STL [R1+0x8a4], R247 ;  /* 0x0008a4f701007387 */ /* 0x0003e80000100800 */
[----:B------:R1:W-:Y:S04]  /*225c0*/  LDGSTS.E [R0+-0x7f800], desc[UR48][R2.64], P0 ;  /* 0x8080000002007fae */ /* 0x0003e80008121870 */
[----:B------:R-:W3:Y:S01]  /*225d0*/  LDL.LU R11, [R1+0x928] ;  /* 0x00092800010b7983 */ /* 0x000ee20000300800 */
[----:B-1----:R-:W-:-:S03]  /*225e0*/  MOV R3, R247 ;  /* 0x000000f700037202 */ /* 0x002fc60000000f00 */
[----:B------:R-:W3:Y:S01]  /*225f0*/  LDL.LU R247, [R1+0x904] ;  /* 0x0009040001f77983 */ /* 0x000ee20000300800 */
[----:B------:R-:W-:-:S03]  /*22600*/  IMAD.MOV.U32 R2, RZ, RZ, R13 ;  /* 0x000000ffff027224 */ /* 0x000fc600078e000d */
[----:B------:R-:W3:Y:S04]  /*22610*/  LDL.LU R13, [R1+0x924] ;  /* 0x00092400010d7983 */ /* 0x000ee80000300800 */
[----:B------:R1:W-:Y:S01]  /*22620*/  LDGSTS.E [R0+-0x7f400], desc[UR48][R2.64], P0 ;  /* 0x80c0000002007fae */ /* 0x0003e20008121870 */
[----:B----4-:R-:W-:Y:S02]  /*22630*/  IADD3 R5, P1, R5, UR5, RZ ;  /* 0x0000000505057c10 */ /* 0x010fe4000ff3e0ff */
[----:B--2---:R-:W-:-:S03]  /*22640*/  IADD3 R10, P2, R10, UR5, RZ ;  /* 0x000000050a0a7c10 */ /* 0x004fc6000ff5e0ff */
[----:B------:R2:W-:Y:S01]  /*22650*/  STL [R1+0x8c8], R5 ;  /* 0x0008c80501007387 */ /* 0x0005e20000100800 */
[----:B-1----:R-:W-:Y:S01]  /*22660*/  IMAD.MOV.U32 R2, RZ, RZ, R5 ;  /* 0x000000ffff027224 */ /* 0x002fe200078e0005 */
[----:B------:R-:W-:Y:S02]  /*22670*/  IADD3.X R9, R9, UR8, RZ, P1, !PT ;  /* 0x0000000809097c10 */ /* 0x000fe40008ffe4ff */
[----:B---3--:R-:W-:-:S03]  /*22680*/  IADD3.X R12, R12, UR8, RZ, P2, !PT ;  /* 0x000000080c0c7c10 */ /* 0x008fc600097fe4ff */
[----:B------:R-:W-:Y:S01]  /*22690*/  IMAD.MOV.U32 R3, RZ, RZ, R9 ;  /* 0x000000ffff037224 */ /* 0x000fe200078e0009 */
[----:B------:R1:W-:Y:S04]  /*226a0*/  STL [R1+0x8c4], R9 ;  /* 0x0008c40901007387 */ /* 0x0003e80000100800 */
[----:B------:R3:W-:Y:S04]  /*226b0*/  STL [R1+0x8e8], R10 ;  /* 0x0008e80a01007387 */ /* 0x0007e80000100800 */
[----:B--2---:R-:W2:Y:S04]  /*226c0*/  LDL.LU R5, [R1+0x850] ;  /* 0x0008500001057983 */ /* 0x004ea80000300800 */
[----:B------:R4:W-:Y:S04]  /*226d0*/  STL [R1+0x8e4], R12 ;  /* 0x0008e40c01007387 */ /* 0x0009e80000100800 */
[----:B------:R4:W-:Y:S04]  /*226e0*/  LDGSTS.E [R0+-0x7f000], desc[UR48][R2.64], P0 ;  /* 0x8100000002007fae */ /* 0x0009e80008121870 */
[----:B-1----:R-:W2:Y:S01]  /*226f0*/  LDL.LU R9, [R1+0x870] ;  /* 0x0008700001097983 */ /* 0x002ea20000300800 */
[----:B----4-:R-:W-:-:S03]  /*22700*/  MOV R2, R10 ;  /* 0x0000000a00027202 */ /* 0x010fc60000000f00 */
[----:B---3--:R-:W3:Y:S01]  /*22710*/  LDL.LU R10, [R1+0x84c] ;  /* 0x00084c00010a7983 */ /* 0x008ee20000300800 */
[----:B------:R-:W-:-:S03]  /*22720*/  IMAD.MOV.U32 R3, RZ, RZ, R12 ;  /* 0x000000ffff037224 */ /* 0x000fc600078e000c */
[----:B------:R-:W4:Y:S01]  /*22730*/  LDL.LU R12, [R1+0x86c] ;  /* 0x00086c00010c7983 */ /* 0x000f220000300800 */
[----:B------:R-:W-:Y:S02]  /*22740*/  IADD3 R246, P1, R246, UR5, RZ ;  /* 0x00000005f6f67c10 */ /* 0x000fe4000ff3e0ff */
[----:B------:R-:W-:Y:S01]  /*22750*/  IADD3 R11, P2, R11, UR5, RZ ;  /* 0x000000050b0b7c10 */ /* 0x000fe2000ff5e0ff */
[----:B------:R1:W-:Y:S01]  /*22760*/  LDGSTS.E [R0+-0x7ec00], desc[UR48][R2.64], P0 ;  /* 0x8140000002007fae */ /* 0x0003e20008121870 */
[----:B------:R-:W-:-:S03]  /*22770*/  IADD3.X R247, R247, UR8, RZ, P1, !PT ;  /* 0x00000008f7f77c10 */ /* 0x000fc60008ffe4ff */
[----:B------:R-:W-:Y:S01]  /*22780*/  STL [R1+0x908], R246 ;  /* 0x000908f601007387 */ /* 0x000fe20000100800 */
[----:B------:R-:W-:-:S03]  /*22790*/  IADD3.X R13, R13, UR8, RZ, P2, !PT ;  /* 0x000000080d0d7c10 */ /* 0x000fc600097fe4ff */
[----:B------:R1:W-:Y:S02]  /*227a0*/  STL [R1+0x904], R247 ;  /* 0x000904f701007387 */ /* 0x0003e40000100800 */
[----:B-1----:R-:W-:Y:S01]  /*227b0*/  IMAD.MOV.U32 R2, RZ, RZ, R246 ;  /* 0x000000ffff027224 */ /* 0x002fe200078e00f6 */
[----:B------:R-:W-:Y:S01]  /*227c0*/  MOV R3, R247 ;  /* 0x000000f700037202 */ /* 0x000fe20000000f00 */
[----:B------:R1:W-:Y:S04]  /*227d0*/  STL [R1+0x928], R11 ;  /* 0x0009280b01007387 */ /* 0x0003e80000100800 */
[----:B------:R1:W-:Y:S04]  /*227e0*/  LDGSTS.E [R0+-0x7e800], desc[UR48][R2.64], P0 ;  /* 0x8180000002007fae */ /* 0x0003e80008121870 */
[----:B------:R1:W-:Y:S04]  /*227f0*/  STL [R1+0x924], R13 ;  /* 0x0009240d01007387 */ /* 0x0003e80000100800 */
[----:B------:R-:W4:Y:S01]  /*22800*/  LDL.LU R247, [R1+0x88c] ;  /* 0x00088c0001f77983 */ /* 0x000f220000300800 */
[----:B-1----:R-:W-:-:S02]  /*22810*/  IMAD.MOV.U32 R2, RZ, RZ, R11 ;  /* 0x000000ffff027224 */ /* 0x002fc400078e000b */
[----:B------:R-:W-:Y:S01]  /*22820*/  IMAD.MOV.U32 R3, RZ, RZ, R13 ;  /* 0x000000ffff037224 */ /* 0x000fe200078e000d */
[----:B------:R-:W4:Y:S04]  /*22830*/  LDL.LU R11, [R1+0x890] ;  /* 0x00089000010b7983 */ /* 0x000f280000300800 */
[----:B------:R-:W4:Y:S04]  /*22840*/  LDL.LU R246, [R1+0x8ac] ;  /* 0x0008ac0001f67983 */ /* 0x000f280000300800 */
[----:B------:R1:W-:Y:S04]  /*22850*/  LDGSTS.E [R0+-0x7e400], desc[UR48][R2.64], P0 ;  /* 0x81c0000002007fae */ /* 0x0003e80008121870 */
[----:B------:R-:W4:Y:S01]  /*22860*/  LDL.LU R13, [R1+0x8b0] ;  /* 0x0008b000010d7983 */ /* 0x000f220000300800 */
[----:B-1----:R-:W-:-:S04]  /*22870*/  LOP3.LUT R0, R7, 0x20, RZ, 0x3c, !PT ;  /* 0x0000002007007812 */ /* 0x002fc800078e3cff */
[----:B------:R-:W-:Y:S02]  /*22880*/  IADD3 R0, R0, 0x100000, R4 ;  /* 0x0010000000007810 */ /* 0x000fe40007ffe004 */
[----:B--2---:R-:W-:-:S04]  /*22890*/  IADD3 R5, P1, R5, UR5, RZ ;  /* 0x0000000505057c10 */ /* 0x004fc8000ff3e0ff */
[----:B------:R-:W-:Y:S01]  /*228a0*/  MOV R2, R5 ;  /* 0x0000000500027202 */ /* 0x000fe20000000f00 */
[----:B------:R1:W-:Y:S01]  /*228b0*/  STL [R1+0x850], R5 ;  /* 0x0008500501007387 */ /* 0x0003e20000100800 */
[----:B------:R-:W-:Y:S02]  /*228c0*/  IADD3 R9, P2, R9, UR5, RZ ;  /* 0x0000000509097c10 */ /* 0x000fe4000ff5e0ff */
[----:B---3--:R-:W-:-:S03]  /*228d0*/  IADD3.X R10, R10, UR8, RZ, P1, !PT ;  /* 0x000000080a0a7c10 */ /* 0x008fc60008ffe4ff */
[----:B------:R-:W-:Y:S01]  /*228e0*/  STL [R1+0x870], R9 ;  /* 0x0008700901007387 */ /* 0x000fe20000100800 */
[----:B----4-:R-:W-:Y:S01]  /*228f0*/  IADD3.X R12, R12, UR8, RZ, P2, !PT ;  /* 0x000000080c0c7c10 */ /* 0x010fe200097fe4ff */
[----:B------:R-:W-:Y:S02]  /*22900*/  IMAD.MOV.U32 R3, RZ, RZ, R10 ;  /* 0x000000ffff037224 */ /* 0x000fe400078e000a */
[----:B------:R2:W-:Y:S04]  /*22910*/  STL [R1+0x84c], R10 ;  /* 0x00084c0a01007387 */ /* 0x0005e80000100800 */
[----:B-1----:R-:W3:Y:S04]  /*22920*/  LDL.LU R5, [R1+0x8d0] ;  /* 0x0008d00001057983 */ /* 0x002ee80000300800 */
[----:B------:R1:W-:Y:S04]  /*22930*/  LDGSTS.E [R0+-0x7ff00], desc[UR48][R2.64], P0 ;  /* 0x8010000002007fae */ /* 0x0003e80008121870 */
[----:B--2---:R-:W2:Y:S04]  /*22940*/  LDL.LU R10, [R1+0x8f0] ;  /* 0x0008f000010a7983 */ /* 0x004ea80000300800 */
[----:B------:R4:W-:Y:S01]  /*22950*/  STL [R1+0x86c], R12 ;  /* 0x00086c0c01007387 */ /* 0x0009e20000100800 */
[----:B-1----:R-:W-:-:S03]  /*22960*/  IMAD.MOV.U32 R2, RZ, RZ, R9 ;  /* 0x000000ffff027224 */ /* 0x002fc600078e0009 */
[----:B------:R-:W2:Y:S01]  /*22970*/  LDL.LU R9, [R1+0x8cc] ;  /* 0x0008cc0001097983 */ /* 0x000ea20000300800 */
[----:B------:R-:W-:-:S03]  /*22980*/  MOV R3, R12 ;  /* 0x0000000c00037202 */ /* 0x000fc60000000f00 */
[----:B----4-:R-:W4:Y:S04]  /*22990*/  LDL.LU R12, [R1+0x8ec] ;  /* 0x0008ec00010c7983 */ /* 0x010f280000300800 */
[----:B------:R1:W-:Y:S01]  /*229a0*/  LDGSTS.E [R0+-0x7fb00], desc[UR48][R2.64], P0 ;  /* 0x8050000002007fae */ /* 0x0003e20008121870 */
[----:B------:R-:W-:-:S04]  /*229b0*/  IADD3 R11, P1, R11, UR5, RZ ;  /* 0x000000050b0b7c10 */ /* 0x000fc8000ff3e0ff */
[----:B------:R-:W-:Y:S01]  /*229c0*/  IADD3.X R247, R247, UR8, RZ, P1, !PT ;  /* 0x00000008f7f77c10 */ /* 0x000fe20008ffe4ff */
[----:B-1----:R-:W-:-:S04]  /*229d0*/  IMAD.MOV.U32 R2, RZ, RZ, R11 ;  /* 0x000000ffff027224 */ /* 0x002fc800078e000b */
[----:B------:R-:W-:Y:S01]  /*229e0*/  IMAD.MOV.U32 R3, RZ, RZ, R247 ;  /* 0x000000ffff037224 */ /* 0x000fe200078e00f7 */
[----:B------:R-:W-:-:S04]  /*229f0*/  IADD3 R13, P2, R13, UR5, RZ ;  /* 0x000000050d0d7c10 */ /* 0x000fc8000ff5e0ff */
[----:B------:R1:W-:Y:S01]  /*22a00*/  LDGSTS.E [R0+-0x7f700], desc[UR48][R2.64], P0 ;  /* 0x8090000002007fae */ /* 0x0003e20008121870 */
[----:B------:R-:W-:-:S03]  /*22a10*/  IADD3.X R246, R246, UR8, RZ, P2, !PT ;  /* 0x00000008f6f67c10 */ /* 0x000fc600097fe4ff */
[----:B------:R-:W-:Y:S04]  /*22a20*/  STL [R1+0x890], R11 ;  /* 0x0008900b01007387 */ /* 0x000fe80000100800 */
[----:B------:R1:W-:Y:S02]  /*22a30*/  STL [R1+0x88c], R247 ;  /* 0x00088cf701007387 */ /* 0x0003e40000100800 */
[----:B-1----:R-:W-:Y:S01]  /*22a40*/  MOV R2, R13 ;  /* 0x0000000d00027202 */ /* 0x002fe20000000f00 */
[----:B------:R-:W-:Y:S01]  /*22a50*/  IMAD.MOV.U32 R3, RZ, RZ, R246 ;  /* 0x000000ffff037224 */ /* 0x000fe200078e00f6 */
[----:B------:R-:W-:Y:S04]  /*22a60*/  STL [R1+0x8b0], R13 ;  /* 0x0008b00d01007387 */ /* 0x000fe80000100800 */
[----:B------:R-:W4:Y:S04]  /*22a70*/  LDL.LU R247, [R1+0x910] ;  /* 0x0009100001f77983 */ /* 0x000f280000300800 */
[----:B------:R1:W-:Y:S04]  /*22a80*/  LDGSTS.E [R0+-0x7f300], desc[UR48][R2.64], P0 ;  /* 0x80d0000002007fae */ /* 0x0003e80008121870 */
[----:B------:R1:W-:Y:S04]  /*22a90*/  STL [R1+0x8ac], R246 ;  /* 0x0008acf601007387 */ /* 0x0003e80000100800 */
[----:B------:R-:W4:Y:S04]  /*22aa0*/  LDL.LU R11, [R1+0x930] ;  /* 0x00093000010b7983 */ /* 0x000f280000300800 */
[----:B-1----:R-:W5:Y:S04]  /*22ab0*/  LDL.LU R246, [R1+0xad0] ;  /* 0x000ad00001f67983 */ /* 0x002f680000300800 */
[----:B------:R-:W4:Y:S01]  /*22ac0*/  LDL.LU R13, [R1+0x92c] ;  /* 0x00092c00010d7983 */ /* 0x000f220000300800 */
[----:B---3--:R-:W-:-:S05]  /*22ad0*/  IADD3 R5, P1, R5, UR5, RZ ;  /* 0x0000000505057c10 */ /* 0x008fca000ff3e0ff */
[----:B------:R-:W-:Y:S01]  /*22ae0*/  IMAD.MOV.U32 R2, RZ, RZ, R5 ;  /* 0x000000ffff027224 */ /* 0x000fe200078e0005 */
[----:B--2---:R-:W-:Y:S01]  /*22af0*/  IADD3 R10, P2, R10, UR5, RZ ;  /* 0x000000050a0a7c10 */ /* 0x004fe2000ff5e0ff */
[----:B------:R-:W-:Y:S01]  /*22b00*/  STL [R1+0x8d0], R5 ;  /* 0x0008d00501007387 */ /* 0x000fe20000100800 */
[----:B------:R-:W-:-:S04]  /*22b10*/  IADD3.X R9, R9, UR8, RZ, P1, !PT ;  /* 0x0000000809097c10 */ /* 0x000fc80008ffe4ff */
[----:B------:R-:W-:Y:S02]  /*22b20*/  MOV R3, R9 ;  /* 0x0000000900037202 */ /* 0x000fe40000000f00 */
[----:B----4-:R-:W-:Y:S01]  /*22b30*/  IADD3.X R12, R12, UR8, RZ, P2, !PT ;  /* 0x000000080c0c7c10 */ /* 0x010fe200097fe4ff */
[----:B------:R1:W-:Y:S04]  /*22b40*/  STL [R1+0x8cc], R9 ;  /* 0x0008cc0901007387 */ /* 0x0003e80000100800 */
[----:B------:R2:W-:Y:S04]  /*22b50*/  LDGSTS.E [R0+-0x7ef00], desc[UR48][R2.64], P0 ;  /* 0x8110000002007fae */ /* 0x0005e80008121870 */
[----:B------:R-:W-:Y:S04]  /*22b60*/  STL [R1+0x8f0], R10 ;  /* 0x0008f00a01007387 */ /* 0x000fe80000100800 */
[----:B-1----:R-:W3:Y:S01]  /*22b70*/  LDL.LU R9, [R1+0x858] ;  /* 0x0008580001097983 */ /* 0x002ee20000300800 */
[----:B--2---:R-:W-:-:S02]  /*22b80*/  IMAD.MOV.U32 R2, RZ, RZ, R10 ;  /* 0x000000ffff027224 */ /* 0x004fc400078e000a */
[----:B------:R-:W-:Y:S01]  /*22b90*/  IMAD.MOV.U32 R3, RZ, RZ, R12 ;  /* 0x000000ffff037224 */ /* 0x000fe200078e000c */
[----:B------:R1:W-:Y:S04]  /*22ba0*/  STL [R1+0x8ec], R12 ;  /* 0x0008ec0c01007387 */ /* 0x0003e80000100800 */
[----:B------:R-:W2:Y:S04]  /*22bb0*/  LDL.LU R5, [R1+0x878] ;  /* 0x0008780001057983 */ /* 0x000ea80000300800 */
[----:B------:R4:W-:Y:S04]  /*22bc0*/  LDGSTS.E [R0+-0x7eb00], desc[UR48][R2.64], P0 ;  /* 0x8150000002007fae */ /* 0x0009e80008121870 */
[----:B-1----:R-:W3:Y:S04]  /*22bd0*/  LDL.LU R12, [R1+0x854] ;  /* 0x00085400010c7983 */ /* 0x002ee80000300800 */
[----:B------:R-:W3:Y:S04]  /*22be0*/  LDL.LU R10, [R1+0x874] ;  /* 0x00087400010a7983 */ /* 0x000ee80000300800 */
[----:B------:R-:W3:Y:S01]  /*22bf0*/  LDL.LU R3, [R1+0x90c] ;  /* 0x00090c0001037983 */ /* 0x000ee20000300800 */
[----:B------:R-:W-:-:S04]  /*22c00*/  IADD3 R247, P1, R247, UR5, RZ ;  /* 0x00000005f7f77c10 */ /* 0x000fc8000ff3e0ff */
[----:B----4-:R-:W-:Y:S02]  /*22c10*/  MOV R2, R247 ;  /* 0x000000f700027202 */ /* 0x010fe40000000f00 */
[----:B------:R-:W-:Y:S01]  /*22c20*/  IADD3 R11, P2, R11, UR5, RZ ;  /* 0x000000050b0b7c10 */ /* 0x000fe2000ff5e0ff */
[----:B------:R-:W-:Y:S03]  /*22c30*/  STL [R1+0x910], R247 ;  /* 0x000910f701007387 */ /* 0x000fe60000100800 */
[----:B------:R-:W-:Y:S02]  /*22c40*/  IADD3.X R13, R13, UR8, RZ, P2, !PT ;  /* 0x000000080d0d7c10 */ /* 0x000fe400097fe4ff */
[----:B--2---:R-:W-:Y:S02]  /*22c50*/  IADD3 R5, P2, R5, UR5, RZ ;  /* 0x0000000505057c10 */ /* 0x004fe4000ff5e0ff */
[----:B---3--:R-:W-:-:S02]  /*22c60*/  IADD3.X R3, R3, UR8, RZ, P1, !PT ;  /* 0x0000000803037c10 */ /* 0x008fc40008ffe4ff */
[----:B------:R-:W-:-:S03]  /*22c70*/  IADD3 R9, P1, R9, UR5, RZ ;  /* 0x0000000509097c10 */ /* 0x000fc6000ff3e0ff */
[----:B------:R1:W-:Y:S04]  /*22c80*/  STL [R1+0x90c], R3 ;  /* 0x00090c0301007387 */ /* 0x0003e80000100800 */
[----:B------:R2:W-:Y:S01]  /*22c90*/  LDGSTS.E [R0+-0x7e700], desc[UR48][R2.64], P0 ;  /* 0x8190000002007fae */ /* 0x0005e20008121870 */
[----:B------:R-:W-:Y:S01]  /*22ca0*/  IADD3.X R12, R12, UR8, RZ, P1, !PT ;  /* 0x000000080c0c7c10 */ /* 0x000fe20008ffe4ff */
[----:B--2---:R-:W-:Y:S02]  /*22cb0*/  IMAD.MOV.U32 R2, RZ, RZ, R11 ;  /* 0x000000ffff027224 */ /* 0x004fe400078e000b */
[----:B-1----:R-:W-:Y:S01]  /*22cc0*/  IMAD.MOV.U32 R3, RZ, RZ, R13 ;  /* 0x000000ffff037224 */ /* 0x002fe200078e000d */
[----:B------:R1:W-:Y:S04]  /*22cd0*/  STL [R1+0x930], R11 ;  /* 0x0009300b01007387 */ /* 0x0003e80000100800 */
[----:B------:R2:W-:Y:S01]  /*22ce0*/  LDGSTS.E [R0+-0x7e300], desc[UR48][R2.64], P0 ;  /* 0x81d0000002007fae */ /* 0x0005e20008121870 */
[----:B------:R-:W-:-:S03]  /*22cf0*/  IADD3.X R10, R10, UR8, RZ, P2, !PT ;  /* 0x000000080a0a7c10 */ /* 0x000fc600097fe4ff */
[----:B------:R3:W-:Y:S04]  /*22d00*/  STL [R1+0x92c], R13 ;  /* 0x00092c0d01007387 */ /* 0x0007e80000100800 */
[----:B-1----:R-:W4:Y:S01]  /*22d10*/  LDL.LU R11, [R1+0x898] ;  /* 0x00089800010b7983 */ /* 0x002f220000300800 */
[----:B--2---:R-:W-:Y:S01]  /*22d20*/  LOP3.LUT R0, R7, 0x40, RZ, 0x3c, !PT ;  /* 0x0000004007007812 */ /* 0x004fe200078e3cff */
[----:B------:R-:W-:Y:S01]  /*22d30*/  IMAD.MOV.U32 R3, RZ, RZ, R12 ;  /* 0x000000ffff037224 */ /* 0x000fe200078e000c */
[----:B------:R-:W-:Y:S01]  /*22d40*/  MOV R2, R9 ;  /* 0x0000000900027202 */ /* 0x000fe20000000f00 */
[----:B------:R-:W2:Y:S01]  /*22d50*/  LDL.LU R247, [R1+0x8b4] ;  /* 0x0008b40001f77983 */ /* 0x000ea20000300800 */
[----:B------:R-:W-:-:S03]  /*22d60*/  IADD3 R0, R0, 0x100000, R4 ;  /* 0x0010000000007810 */ /* 0x000fc60007ffe004 */
[----:B---3--:R-:W3:Y:S04]  /*22d70*/  LDL.LU R13, [R1+0x8b8] ;  /* 0x0008b800010d7983 */ /* 0x008ee80000300800 */
[----:B------:R1:W-:Y:S04]  /*22d80*/  STL [R1+0x858], R9 ;  /* 0x0008580901007387 */ /* 0x0003e80000100800 */
[----:B------:R-:W-:Y:S04]  /*22d90*/  STL [R1+0x878], R5 ;  /* 0x0008780501007387 */ /* 0x000fe80000100800 */
[----:B------:R1:W-:Y:S04]  /*22da0*/  LDGSTS.E [R0+-0x7fe00], desc[UR48][R2.64], P0 ;  /* 0x8020000002007fae */ /* 0x0003e80008121870 */
[----:B------:R-:W-:Y:S04]  /*22db0*/  STL [R1+0x854], R12 ;  /* 0x0008540c01007387 */ /* 0x000fe80000100800 */
[----:B-1----:R-:W2:Y:S01]  /*22dc0*/  LDL.LU R9, [R1+0x8f8] ;  /* 0x0008f80001097983 */ /* 0x002ea20000300800 */
[----:B------:R-:W-:Y:S01]  /*22dd0*/  IMAD.MOV.U32 R2, RZ, RZ, R5 ;  /* 0x000000ffff027224 */ /* 0x000fe200078e0005 */
[----:B------:R-:W-:-:S02]  /*22de0*/  MOV R3, R10 ;  /* 0x0000000a00037202 */ /* 0x000fc40000000f00 */
[----:B------:R1:W-:Y:S04]  /*22df0*/  STL [R1+0x874], R10 ;  /* 0x0008740a01007387 */ /* 0x0003e80000100800 */
[----:B------:R4:W-:Y:S04]  /*22e00*/  LDGSTS.E [R0+-0x7fa00], desc[UR48][R2.64], P0 ;  /* 0x8060000002007fae */ /* 0x0009e80008121870 */
[----:B-1----:R-:W2:Y:S04]  /*22e10*/  LDL.LU R10, [R1+0x8f4] ;  /* 0x0008f400010a7983 */ /* 0x002ea80000300800 */
[----:B------:R-:W2:Y:S04]  /*22e20*/  LDL.LU R12, [R1+0x918] ;  /* 0x00091800010c7983 */ /* 0x000ea80000300800 */
[----:B------:R-:W2:Y:S04]  /*22e30*/  LDL.LU R5, [R1+0x938] ;  /* 0x0009380001057983 */ /* 0x000ea80000300800 */
[----:B------:R-:W2:Y:S01]  /*22e40*/  LDL.LU R3, [R1+0x894] ;  /* 0x0008940001037983 */ /* 0x000ea20000300800 */
[----:B----4-:R-:W-:-:S05]  /*22e50*/  IADD3 R11, P1, R11, UR5, RZ ;  /* 0x000000050b0b7c10 */ /* 0x010fca000ff3e0ff */
[----:B------:R-:W-:Y:S01]  /*22e60*/  IMAD.MOV.U32 R2, RZ, RZ, R11 ;  /* 0x000000ffff027224 */ /* 0x000fe200078e000b */
[----:B---3--:R-:W-:Y:S01]  /*22e70*/  IADD3 R13, P2, R13, UR5, RZ ;  /* 0x000000050d0d7c10 */ /* 0x008fe2000ff5e0ff */
[----:B------:R1:W-:Y:S03]  /*22e80*/  STL [R1+0x898], R11 ;  /* 0x0008980b01007387 */ /* 0x0003e60000100800 */
[----:B--2---:R-:W-:Y:S02]  /*22e90*/  IADD3.X R247, R247, UR8, RZ, P2, !PT ;  /* 0x00000008f7f77c10 */ /* 0x004fe400097fe4ff */
[----:B------:R-:W-:-:S05]  /*22ea0*/  IADD3.X R3, R3, UR8, RZ, P1, !PT ;  /* 0x0000000803037c10 */ /* 0x000fca0008ffe4ff */
[----:B------:R2:W-:Y:S04]  /*22eb0*/  STL [R1+0x894], R3 ;  /* 0x0008940301007387 */ /* 0x0005e80000100800 */
[----:B------:R3:W-:Y:S04]  /*22ec0*/  LDGSTS.E [R0+-0x7f600], desc[UR48][R2.64], P0 ;  /* 0x80a0000002007fae */ /* 0x0007e80008121870 */
[----:B------:R-:W-:Y:S04]  /*22ed0*/  STL [R1+0x8b8], R13 ;  /* 0x0008b80d01007387 */ /* 0x000fe80000100800 */
[----:B-1----:R-:W4:Y:S01]  /*22ee0*/  LDL.LU R11, [R1+0x934] ;  /* 0x00093400010b7983 */ /* 0x002f220000300800 */
[----:B---3--:R-:W-:Y:S01]  /*22ef0*/  IMAD.MOV.U32 R2, RZ, RZ, R13 ;  /* 0x000000ffff027224 */ /* 0x008fe200078e000d */
[----:B--2---:R-:W-:-:S02]  /*22f00*/  MOV R3, R247 ;  /* 0x000000f700037202 */ /* 0x004fc40000000f00 */
[----:B------:R1:W-:Y:S04]  /*22f10*/  STL [R1+0x8b4], R247 ;  /* 0x0008b4f701007387 */ /* 0x0003e80000100800 */
[----:B------:R2:W-:Y:S04]  /*22f20*/  LDGSTS.E [R0+-0x7f200], desc[UR48][R2.64], P0 ;  /* 0x80e0000002007fae */ /* 0x0005e80008121870 */
[----:B-1----:R-:W5:Y:S04]  /*22f30*/  LDL.LU R247, [R1+0xacc] ;  /* 0x000acc0001f77983 */ /* 0x002f680000300800 */
[----:B------:R-:W5:Y:S04]  /*22f40*/  LDL.LU R13, [R1+0xac8] ;  /* 0x000ac800010d7983 */ /* 0x000f680000300800 */
[----:B------:R-:W3:Y:S04]  /*22f50*/  LDL.LU R2, [R1+0x8d4] ;  /* 0x0008d40001027983 */ /* 0x000ee80000300800 */
[----:B------:R-:W2:Y:S01]  /*22f60*/  LDL.LU R3, [R1+0x8d8] ;  /* 0x0008d80001037983 */ /* 0x000ea20000300800 */
[----:B------:R-:W-:-:S04]  /*22f70*/  IADD3 R9, P2, R9, UR5, RZ ;  /* 0x0000000509097c10 */ /* 0x000fc8000ff5e0ff */
[----:B------:R-:W-:Y:S02]  /*22f80*/  IADD3.X R10, R10, UR8, RZ, P2, !PT ;  /* 0x000000080a0a7c10 */ /* 0x000fe400097fe4ff */
[----:B--2---:R-:W-:-:S04]  /*22f90*/  IADD3 R3, P1, R3, UR5, RZ ;  /* 0x0000000503037c10 */ /* 0x004fc8000ff3e0ff */
[----:B---3--:R-:W-:Y:S01]  /*22fa0*/  IADD3.X R2, R2, UR8, RZ, P1, !PT ;  /* 0x0000000802027c10 */ /* 0x008fe20008ffe4ff */
[----:B------:R1:W-:Y:S04]  /*22fb0*/  STL [R1+0x8d8], R3 ;  /* 0x0008d80301007387 */ /* 0x0003e80000100800 */
[----:B------:R2:W-:Y:S01]  /*22fc0*/  STL [R1+0x8d4], R2 ;  /* 0x0008d40201007387 */ /* 0x0005e20000100800 */
[----:B-1----:R-:W-:-:S04]  /*22fd0*/  LOP3.LUT R3, R3, R2, RZ, 0x3c, !PT ;  /* 0x0000000203037212 */ /* 0x002fc800078e3cff */
[----:B--2---:R-:W-:-:S04]  /*22fe0*/  LOP3.LUT R2, R3, R2, RZ, 0x3c, !PT ;  /* 0x0000000203027212 */ /* 0x004fc800078e3cff */
[----:B------:R-:W-:Y:S01]  /*22ff0*/  LOP3.LUT R3, R3, R2, RZ, 0x3c, !PT ;  /* 0x0000000203037212 */ /* 0x000fe200078e3cff */
[----:B------:R-:W-:Y:S04]  /*23000*/  STL [R1+0x8f8], R9 ;  /* 0x0008f80901007387 */ /* 0x000fe80000100800 */
[----:B------:R1:W-:Y:S04]  /*23010*/  LDGSTS.E [R0+-0x7ee00], desc[UR48][R2.64], P0 ;  /* 0x8120000002007fae */ /* 0x0003e80008121870 */
[----:B------:R2:W-:Y:S01]  /*23020*/  STL [R1+0x8f4], R10 ;  /* 0x0008f40a01007387 */ /* 0x0005e20000100800 */
[----:B-1----:R-:W-:-:S02]  /*23030*/  IMAD.MOV.U32 R2, RZ, RZ, R9 ;  /* 0x000000ffff027224 */ /* 0x002fc400078e0009 */
[----:B------:R-:W-:Y:S02]  /*23040*/  IMAD.MOV.U32 R3, RZ, RZ, R10 ;  /* 0x000000ffff037224 */ /* 0x000fe400078e000a */
[----:B--2---:R-:W2:Y:S04]  /*23050*/  LDL.LU R10, [R1+0x860] ;  /* 0x00086000010a7983 */ /* 0x004ea80000300800 */
[----:B------:R-:W3:Y:S04]  /*23060*/  LDL.LU R9, [R1+0x880] ;  /* 0x0008800001097983 */ /* 0x000ee80000300800 */
[----:B------:R1:W-:Y:S04]  /*23070*/  LDGSTS.E [R0+-0x7ea00], desc[UR48][R2.64], P0 ;  /* 0x8160000002007fae */ /* 0x0003e80008121870 */
[----:B------:R-:W2:Y:S01]  /*23080*/  LDL.LU R3, [R1+0x914] ;  /* 0x0009140001037983 */ /* 0x000ea20000300800 */
[----:B------:R-:W-:-:S02]  /*23090*/  IADD3 R12, P1, R12, UR5, RZ ;  /* 0x000000050c0c7c10 */ /* 0x000fc4000ff3e0ff */
[----:B------:R-:W-:Y:S02]  /*230a0*/  IADD3 R5, P2, R5, UR5, RZ ;  /* 0x0000000505057c10 */ /* 0x000fe4000ff5e0ff */
[----:B-1----:R-:W-:Y:S02]  /*230b0*/  MOV R2, R12 ;  /* 0x0000000c00027202 */ /* 0x002fe40000000f00 */
[----:B----4-:R-:W-:Y:S01]  /*230c0*/  IADD3.X R11, R11, UR8, RZ, P2, !PT ;  /* 0x000000080b0b7c10 */ /* 0x010fe200097fe4ff */
[----:B------:R-:W-:Y:S01]  /*230d0*/  STL [R1+0x918], R12 ;  /* 0x0009180c01007387 */ /* 0x000fe20000100800 */
[----:B--2---:R-:W-:-:S05]  /*230e0*/  IADD3.X R3, R3, UR8, RZ, P1, !PT ;  /* 0x0000000803037c10 */ /* 0x004fca0008ffe4ff */
[----:B------:R1:W-:Y:S04]  /*230f0*/  STL [R1+0x914], R3 ;  /* 0x0009140301007387 */ /* 0x0003e80000100800 */
[----:B------:R2:W-:Y:S04]  /*23100*/  LDGSTS.E [R0+-0x7e600], desc[UR48][R2.64], P0 ;  /* 0x81a0000002007fae */ /* 0x0005e80008121870 */
[----:B------:R-:W-:Y:S01]  /*23110*/  STL [R1+0x938], R5 ;  /* 0x0009380501007387 */ /* 0x000fe20000100800 */
[----:B--2---:R-:W-:Y:S02]  /*23120*/  IMAD.MOV.U32 R2, RZ, RZ, R5 ;  /* 0x000000ffff027224 */ /* 0x004fe400078e0005 */
[----:B-1----:R-:W-:Y:S01]  /*23130*/  IMAD.MOV.U32 R3, RZ, RZ, R11 ;  /* 0x000000ffff037224 */ /* 0x002fe200078e000b */
[----:B------:R1:W-:Y:S04]  /*23140*/  STL [R1+0x934], R11 ;  /* 0x0009340b01007387 */ /* 0x0003e80000100800 */
[----:B------:R2:W-:Y:S04]  /*23150*/  LDGSTS.E [R0+-0x7e200], desc[UR48][R2.64], P0 ;  /* 0x81e0000002007fae */ /* 0x0005e80008121870 */
[----:B------:R-:W4:Y:S04]  /*23160*/  LDL.LU R12, [R1+0x8bc] ;  /* 0x0008bc00010c7983 */ /* 0x000f280000300800 */
[----:B-1----:R-:W4:Y:S01]  /*23170*/  LDL.LU R11, [R1+0x8c0] ;  /* 0x0008c000010b7983 */ /* 0x002f220000300800 */
[----:B--2---:R-:W-:-:S03]  /*23180*/  LOP3.LUT R0, R7, 0x60, RZ, 0x3c, !PT ;  /* 0x0000006007007812 */ /* 0x004fc600078e3cff */
[----:B------:R-:W2:Y:S01]  /*23190*/  LDL.LU R5, [R1+0x900] ;  /* 0x0009000001057983 */ /* 0x000ea20000300800 */
[----:B------:R-:W-:-:S03]  /*231a0*/  IADD3 R0, R0, 0x100000, R4 ;  /* 0x0010000000007810 */ /* 0x000fc60007ffe004 */
[----:B------:R-:W4:Y:S04]  /*231b0*/  LDL.LU R3, [R1+0x85c] ;  /* 0x00085c0001037983 */ /* 0x000f280000300800 */
[----:B------:R-:W2:Y:S01]  /*231c0*/  LDL.LU R4, [R1+0x87c] ;  /* 0x00087c0001047983 */ /* 0x000ea20000300800 */
[----:B------:R-:W-:Y:S02]  /*231d0*/  IADD3 R10, P1, R10, UR5, RZ ;  /* 0x000000050a0a7c10 */ /* 0x000fe4000ff3e0ff */
[----:B---3--:R-:W-:Y:S02]  /*231e0*/  IADD3 R9, P2, R9, UR5, RZ ;  /* 0x0000000509097c10 */ /* 0x008fe4000ff5e0ff */
[----:B------:R-:W-:Y:S01]  /*231f0*/  MOV R2, R10 ;  /* 0x0000000a00027202 */ /* 0x000fe20000000f00 */
[----:B------:R1:W-:Y:S01]  /*23200*/  STL [R1+0x860], R10 ;  /* 0x0008600a01007387 */ /* 0x0003e20000100800 */
[----:B----4-:R-:W-:-:S02]  /*23210*/  IADD3.X R3, R3, UR8, RZ, P1, !PT ;  /* 0x0000000803037c10 */ /* 0x010fc40008ffe4ff */
[----:B--2---:R-:W-:-:S03]  /*23220*/  IADD3.X R4, R4, UR8, RZ, P2, !PT ;  /* 0x0000000804047c10 */ /* 0x004fc600097fe4ff */
[----:B------:R2:W-:Y:S04]  /*23230*/  STL [R1+0x85c], R3 ;  /* 0x00085c0301007387 */ /* 0x0005e80000100800 */
[----:B------:R3:W-:Y:S04]  /*23240*/  LDGSTS.E [R0+-0x7fd00], desc[UR48][R2.64], P0 ;  /* 0x8030000002007fae */ /* 0x0007e80008121870 */
[----:B------:R4:W-:Y:S04]  /*23250*/  STL [R1+0x880], R9 ;  /* 0x0008800901007387 */ /* 0x0009e80000100800 */
[----:B-1----:R-:W4:Y:S01]  /*23260*/  LDL.LU R10, [R1+0x8fc] ;  /* 0x0008fc00010a7983 */ /* 0x002f220000300800 */
[----:B---3--:R-:W-:-:S02]  /*23270*/  IMAD.MOV.U32 R2, RZ, RZ, R9 ;  /* 0x000000ffff027224 */ /* 0x008fc400078e0009 */
[----:B--2---:R-:W-:Y:S01]  /*23280*/  IMAD.MOV.U32 R3, RZ, RZ, R4 ;  /* 0x000000ffff037224 */ /* 0x004fe200078e0004 */
[----:B------:R1:W-:Y:S04]  /*23290*/  STL [R1+0x87c], R4 ;  /* 0x00087c0401007387 */ /* 0x0003e80000100800 */
[----:B----4-:R-:W2:Y:S04]  /*232a0*/  LDL.LU R9, [R1+0x93c] ;  /* 0x00093c0001097983 */ /* 0x010ea80000300800 */
[----:B------:R3:W-:Y:S04]  /*232b0*/  LDGSTS.E [R0+-0x7f900], desc[UR48][R2.64], P0 ;  /* 0x8070000002007fae */ /* 0x0007e80008121870 */
[----:B-1----:R-:W4:Y:S04]  /*232c0*/  LDL.LU R4, [R1+0x940] ;  /* 0x0009400001047983 */ /* 0x002f280000300800 */
[----:B------:R-:W2:Y:S04]  /*232d0*/  LDL.LU R2, [R1+0x89c] ;  /* 0x00089c0001027983 */ /* 0x000ea80000300800 */
[----:B------:R-:W3:Y:S01]  /*232e0*/  LDL.LU R3, [R1+0x8a0] ;  /* 0x0008a00001037983 */ /* 0x000ee20000300800 */
[----:B------:R-:W-:-:S04]  /*232f0*/  IADD3 R11, P2, R11, UR5, RZ ;  /* 0x000000050b0b7c10 */ /* 0x000fc8000ff5e0ff */
[----:B------:R-:W-:Y:S02]  /*23300*/  IADD3.X R12, R12, UR8, RZ, P2, !PT ;  /* 0x000000080c0c7c10 */ /* 0x000fe400097fe4ff */
[----:B---3--:R-:W-:-:S04]  /*23310*/  IADD3 R3, P1, R3, UR5, RZ ;  /* 0x0000000503037c10 */ /* 0x008fc8000ff3e0ff */
[----:B--2---:R-:W-:Y:S01]  /*23320*/  IADD3.X R2, R2, UR8, RZ, P1, !PT ;  /* 0x0000000802027c10 */ /* 0x004fe20008ffe4ff */
        /* <DEDUP_REMOVED lines=8> */
[----:B-1----:R-:W-:Y:S01]  /*233b0*/  MOV R2, R11 ;  /* 0x0000000b00027202 */ /* 0x002fe20000000f00 */
[----:B------:R-:W-:-:S02]  /*233c0*/  IMAD.MOV.U32 R3, RZ, RZ, R12 ;  /* 0x000000ffff037224 */ /* 0x000fc400078e000c */
[----:B--2---:R-:W5:Y:S04]  /*233d0*/  LDL.LU R12, [R1+0xac4] ;  /* 0x000ac400010c7983 */ /* 0x004f680000300800 */
[----:B------:R-:W5:Y:S04]  /*233e0*/  LDL.LU R11, [R1+0xac0] ;  /* 0x000ac000010b7983 */ /* 0x000f680000300800 */
[----:B------:R1:W-:Y:S04]  /*233f0*/  LDGSTS.E [R0+-0x7f100], desc[UR48][R2.64], P0 ;  /* 0x80f0000002007fae */ /* 0x0003e80008121870 */
[----:B------:R-:W2:Y:S04]  /*23400*/  LDL.LU R2, [R1+0x8dc] ;  /* 0x0008dc0001027983 */ /* 0x000ea80000300800 */
[----:B------:R-:W1:Y:S01]  /*23410*/  LDL.LU R3, [R1+0x8e0] ;  /* 0x0008e00001037983 */ /* 0x000e620000300800 */
[----:B------:R-:W-:-:S04]  /*23420*/  IADD3 R5, P2, R5, UR5, RZ ;  /* 0x0000000505057c10 */ /* 0x000fc8000ff5e0ff */
[----:B------:R-:W-:Y:S02]  /*23430*/  IADD3.X R10, R10, UR8, RZ, P2, !PT ;  /* 0x000000080a0a7c10 */ /* 0x000fe400097fe4ff */
[----:B-1----:R-:W-:-:S04]  /*23440*/  IADD3 R3, P1, R3, UR5, RZ ;  /* 0x0000000503037c10 */ /* 0x002fc8000ff3e0ff */
[----:B--2---:R-:W-:Y:S01]  /*23450*/  IADD3.X R2, R2, UR8, RZ, P1, !PT ;  /* 0x0000000802027c10 */ /* 0x004fe20008ffe4ff */
[----:B------:R1:W-:Y:S04]  /*23460*/  STL [R1+0x8e0], R3 ;  /* 0x0008e00301007387 */ /* 0x0003e80000100800 */
[----:B------:R2:W-:Y:S01]  /*23470*/  STL [R1+0x8dc], R2 ;  /* 0x0008dc0201007387 */ /* 0x0005e20000100800 */
[----:B-1----:R-:W-:-:S04]  /*23480*/  LOP3.LUT R3, R3, R2, RZ, 0x3c, !PT ;  /* 0x0000000203037212 */ /* 0x002fc800078e3cff */
[----:B--2---:R-:W-:-:S04]  /*23490*/  LOP3.LUT R2, R3, R2, RZ, 0x3c, !PT ;  /* 0x0000000203027212 */ /* 0x004fc800078e3cff */
[----:B------:R-:W-:Y:S01]  /*234a0*/  LOP3.LUT R3, R3, R2, RZ, 0x3c, !PT ;  /* 0x0000000203037212 */ /* 0x000fe200078e3cff */
[----:B------:R1:W-:Y:S04]  /*234b0*/  STL [R1+0x900], R5 ;  /* 0x0009000501007387 */ /* 0x0003e80000100800 */
[----:B------:R2:W-:Y:S04]  /*234c0*/  LDGSTS.E [R0+-0x7ed00], desc[UR48][R2.64], P0 ;  /* 0x8130000002007fae */ /* 0x0005e80008121870 */
[----:B------:R3:W-:Y:S01]  /*234d0*/  STL [R1+0x8fc], R10 ;  /* 0x0008fc0a01007387 */ /* 0x0007e20000100800 */
[----:B--2---:R-:W-:Y:S01]  /*234e0*/  IMAD.MOV.U32 R2, RZ, RZ, R5 ;  /* 0x000000ffff027224 */ /* 0x004fe200078e0005 */
[----:B------:R-:W-:Y:S01]  /*234f0*/  MOV R3, R10 ;  /* 0x0000000a00037202 */ /* 0x000fe20000000f00 */
[----:B-1----:R-:W1:Y:S01]  /*23500*/  LDC R5, c[0x0][0x230] ;  /* 0x00008c00ff057b82 */ /* 0x002e620000000800 */
[----:B---3--:R-:W5:Y:S04]  /*23510*/  LDL.LU R10, [R1+0xabc] ;  /* 0x000abc00010a7983 */ /* 0x008f680000300800 */
[----:B------:R2:W-:Y:S04]  /*23520*/  LDGSTS.E [R0+-0x7e900], desc[UR48][R2.64], P0 ;  /* 0x8170000002007fae */ /* 0x0005e80008121870 */
[----:B------:R-:W3:Y:S04]  /*23530*/  LDL.LU R2, [R1+0x91c] ;  /* 0x00091c0001027983 */ /* 0x000ee80000300800 */
[----:B------:R-:W2:Y:S01]  /*23540*/  LDL.LU R3, [R1+0x920] ;  /* 0x0009200001037983 */ /* 0x000ea20000300800 */
[----:B----4-:R-:W-:-:S04]  /*23550*/  IADD3 R4, P2, R4, UR5, RZ ;  /* 0x0000000504047c10 */ /* 0x010fc8000ff5e0ff */
[----:B------:R-:W-:Y:S01]  /*23560*/  IADD3.X R9, R9, UR8, RZ, P2, !PT ;  /* 0x0000000809097c10 */ /* 0x000fe200097fe4ff */
[----:B-1----:R-:W-:Y:S01]  /*23570*/  VIADD R5, R5, 0x3f ;  /* 0x0000003f05057836 */ /* 0x002fe20000000000 */
        /* <DEDUP_REMOVED lines=10> */
[----:B-1----:R-:W-:-:S03]  /*23620*/  MOV R3, R9 ;  /* 0x0000000900037202 */ /* 0x002fc60000000f00 */
[----:B--2---:R1:W5:Y:S01]  /*23630*/  LDL.LU R9, [R1+0xab8] ;  /* 0x000ab80001097983 */ /* 0x0043620000300800 */
[----:B------:R-:W-:Y:S01]  /*23640*/  IMAD.MOV.U32 R2, RZ, RZ, R4 ;  /* 0x000000ffff027224 */ /* 0x000fe200078e0004 */
[----:B------:R-:W-:Y:S01]  /*23650*/  SHF.R.S32.HI R4, RZ, 0x1f, R5 ;  /* 0x0000001fff047819 */ /* 0x000fe20000011405 */
[----:B------:R-:W-:-:S03]  /*23660*/  VIADD R8, R8, 0x1 ;  /* 0x0000000108087836 */ /* 0x000fc60000000000 */
[----:B------:R-:W-:Y:S01]  /*23670*/  LEA.HI R4, R4, R5, RZ, 0x6 ;  /* 0x0000000504047211 */ /* 0x000fe200078f30ff */
[----:B------:R1:W-:Y:S03]  /*23680*/  LDGSTS.E [R0+-0x7e100], desc[UR48][R2.64], P0 ;  /* 0x81f0000002007fae */ /* 0x0003e60008121870 */
[----:B------:R-:W-:Y:S01]  /*23690*/  SHF.R.S32.HI R4, RZ, 0x6, R4 ;  /* 0x00000006ff047819 */ /* 0x000fe20000011404 */
[----:B------:R-:W0:Y:S03]  /*236a0*/  LDGDEPBAR ;  /* 0x00000000000079af */ /* 0x000e260000000000 */
[----:B------:R-:W-:-:S13]  /*236b0*/  ISETP.NE.U32.AND P0, PT, R8, R4, PT ;  /* 0x000000040800720c */ /* 0x000fda0003f05070 */
[----:B-1----:R-:W-:Y:S05]  /*236c0*/  @P0 BRA `(.L_x_1) ;  /* 0xffffff3400e00947 */ /* 0x002fea000383ffff */
.L_x_0:
[----:B------:R-:W2:Y:S01]  /*236d0*/  LDL.LU R5, [R1+0x94c] ;  /* 0x00094c0001057983 */ /* 0x000ea20000300800 */
[----:B------:R-:W-:-:S04]  /*236e0*/  DEPBAR.LE SB0, 0x0 ;  /* 0x000080000000791a */ /* 0x000fc80000000000 */
[----:B------:R-:W3:Y:S01]  /*236f0*/  LDL.LU R4, [R1+0x948] ;  /* 0x0009480001047983 */ /* 0x000ee20000300800 */
[----:B------:R-:W1:Y:S01]  /*23700*/  S2R R3, SR_TID.X ;  /* 0x0000000000037919 */ /* 0x000e620000002100 */
[----:B------:R-:W4:Y:S01]  /*23710*/  S2R R252, SR_TID.X ;  /* 0x0000000000fc7919 */ /* 0x000f220000002100 */
[----:B-----5:R-:W-:Y:S01]  /*23720*/  IMAD.MOV.U32 R6, RZ, RZ, R216 ;  /* 0x000000ffff067224 */ /* 0x020fe200078e00d8 */
[----:B------:R-:W-:Y:S01]  /*23730*/  MOV R7, R218 ;  /* 0x000000da00077202 */ /* 0x000fe20000000f00 */
[----:B------:R-:W-:Y:S01]  /*23740*/  IMAD.MOV.U32 R16, RZ, RZ, R184 ;  /* 0x000000ffff107224 */ /* 0x000fe200078e00b8 */
[----:B------:R-:W-:Y:S01]  /*23750*/  MOV R18, R152 ;  /* 0x0000009800127202 */ /* 0x000fe20000000f00 */
[----:B------:R-:W-:Y:S01]  /*23760*/  IMAD.MOV.U32 R17, RZ, RZ, R186 ;  /* 0x000000ffff117224 */ /* 0x000fe200078e00ba */
[----:B------:R-:W-:Y:S01]  /*23770*/  ULDC UR4, c[0x0][0x22c] ;  /* 0x00008b0000047ab9 */ /* 0x000fe20000000800 */
[----:B------:R-:W-:Y:S01]  /*23780*/  IMAD.MOV.U32 R19, RZ, RZ, R154 ;  /* 0x000000ffff137224 */ /* 0x000fe200078e009a */
[----:B------:R-:W-:Y:S01]  /*23790*/  ULDC UR5, c[0x0][0x22c] ;  /* 0x00008b0000057ab9 */ /* 0x000fe20000000800 */
[----:B------:R-:W-:Y:S01]  /*237a0*/  ULDC.64 UR8, c[0x0][0x220] ;  /* 0x0000880000087ab9 */ /* 0x000fe20000000a00 */
[----:B------:R-:W-:Y:S01]  /*237b0*/  ULDC.64 UR28, c[0x0][0x228] ;  /* 0x00008a00001c7ab9 */ /* 0x000fe20000000a00 */
[----:B------:R-:W-:Y:S01]  /*237c0*/  ULDC.64 UR6, c[0x0][0x228] ;  /* 0x00008a0000067ab9 */ /* 0x000fe20000000a00 */
[----:B------:R-:W-:Y:S01]  /*237d0*/  ULDC UR26, c[0x0][0x248] ;  /* 0x00009200001a7ab9 */ /* 0x000fe20000000800 */
[----:B------:R-:W-:Y:S01]  /*237e0*/  ULDC.64 UR14, c[0x0][0x228] ;  /* 0x00008a00000e7ab9 */ /* 0x000fe20000000a00 */
[----:B------:R-:W-:Y:S01]  /*237f0*/  ULDC.64 UR12, c[0x0][0x228] ;  /* 0x00008a00000c7ab9 */ /* 0x000fe20000000a00 */
[----:B------:R-:W-:Y:S01]  /*23800*/  ULDC.64 UR24, c[0x0][0x228] ;  /* 0x00008a0000187ab9 */ /* 0x000fe20000000a00 */
[----:B------:R-:W-:Y:S01]  /*23810*/  ULDC.64 UR20, c[0x0][0x228] ;  /* 0x00008a0000147ab9 */ /* 0x000fe20000000a00 */
[----:B------:R-:W-:Y:S01]  /*23820*/  ULDC.64 UR18, c[0x0][0x228] ;  /* 0x00008a0000127ab9 */ /* 0x000fe20000000a00 */
[----:B------:R-:W-:Y:S01]  /*23830*/  ULDC.64 UR16, c[0x0][0x228] ;  /* 0x00008a0000107ab9 */ /* 0x000fe20000000a00 */
[----:B------:R-:W-:Y:S01]  /*23840*/  ULDC.64 UR22, c[0x0][0x228] ;  /* 0x00008a0000167ab9 */ /* 0x000fe20000000a00 */
[----:B------:R-:W-:Y:S01]  /*23850*/  BAR.SYNC.DEFER_BLOCKING 0x0 ;  /* 0x0000000000007b1d */ /* 0x000fe20000010000 */
[----:B--2---:R-:W-:-:S02]  /*23860*/  ISETP.GE.AND P0, PT, R9, R5, PT ;  /* 0x000000050900720c */ /* 0x004fc40003f06270 */
[----:B---3--:R-:W-:-:S03]  /*23870*/  ISETP.GE.AND P1, PT, R10, R4, PT ;  /* 0x000000040a00720c */ /* 0x008fc60003f26270 */
[----:B------:R-:W2:Y:S04]  /*23880*/  LDL.LU R4, [R1] ;  /* 0x0000000001047983 */ /* 0x000ea80000300800 */
[----:B------:R-:W2:Y:S01]  /*23890*/  LDL.LU R5, [R1+0x8] ;  /* 0x0000080001057983 */ /* 0x000ea20000300800 */
[C---:B-1----:R-:W-:Y:S01]  /*238a0*/  IMAD.SHL.U32 R2, R3.reuse, 0x10, RZ ;  /* 0x0000001003027824 */ /* 0x042fe200078e00ff */
[C---:B------:R-:W-:Y:S01]  /*238b0*/  SHF.L.U32 R0, R3.reuse, 0x6, RZ ;  /* 0x0000000603007819 */ /* 0x040fe200000006ff */
[----:B------:R-:W-:-:S03]  /*238c0*/  IMAD.SHL.U32 R3, R3, 0x8, RZ ;  /* 0x0000000803037824 */ /* 0x000fc600078e00ff */
[----:B------:R-:W-:Y:S02]  /*238d0*/  LOP3.LUT R2, R2, 0xf0, RZ, 0xc0, !PT ;  /* 0x000000f002027812 */ /* 0x000fe400078ec0ff */
[----:B------:R-:W-:Y:S02]  /*238e0*/  LOP3.LUT R0, R0, 0x400, RZ, 0xc0, !PT ;  /* 0x0000040000007812 */ /* 0x000fe400078ec0ff */
[----:B------:R-:W-:Y:S02]  /*238f0*/  LOP3.LUT R3, R3, 0x300, RZ, 0xc0, !PT ;  /* 0x0000030003037812 */ /* 0x000fe400078ec0ff */
[----:B------:R-:W-:-:S05]  /*23900*/  IADD3 R0, R0, UR10, R2 ;  /* 0x0000000a00007c10 */ /* 0x000fca000fffe002 */
[----:B------:R-:W-:Y:S01]  /*23910*/  IMAD.IADD R0, R3, 0x1, R0 ;  /* 0x0000000103007824 */ /* 0x000fe200078e0200 */
[----:B----4-:R-:W-:-:S04]  /*23920*/  LOP3.LUT R252, R252, 0x7f, RZ, 0xc0, !PT ;  /* 0x0000007ffcfc7812 */ /* 0x010fc800078ec0ff */
[----:B------:R-:W-:Y:S02]  /*23930*/  LEA R252, R252, UR10, 0x4 ;  /* 0x0000000afcfc7c11 */ /* 0x000fe4000f8e20ff */
[C---:B------:R-:W-:Y:S01]  /*23940*/  IADD3 R2, R9.reuse, 0x1, RZ ;  /* 0x0000000109027810 */ /* 0x040fe20007ffe0ff */
[C---:B------:R-:W-:Y:S01]  /*23950*/  VIADD R3, R9.reuse, 0x2 ;  /* 0x0000000209037836 */ /* 0x040fe20000000000 */
[----:B------:R-:W-:Y:S01]  /*23960*/  ISETP.LT.AND P1, PT, R9, UR29, !P1 ;  /* 0x0000001d09007c0c */ /* 0x000fe2000cf21270 */
[----:B------:R-:W-:Y:S01]  /*23970*/  ULDC.64 UR10, c[0x0][0x228] ;  /* 0x00008a00000a7ab9 */ /* 0x000fe20000000a00 */
[----:B--2---:R1:W-:Y:S01]  /*23980*/  STSM.16.M88.4 [R0], R4 ;  /* 0x0000000400007844 */ /* 0x0043e20000000200 */
[----:B------:R-:W-:Y:S06]  /*23990*/  BAR.SYNC.DEFER_BLOCKING 0x0 ;  /* 0x0000000000007b1d */ /* 0x000fec0000010000 */
[----:B------:R-:W2:Y:S02]  /*239a0*/  LDS.128 R20, [R252] ;  /* 0x00000000fc147984 */ /* 0x000ea40000000c00 */
[----:B------:R-:W-:Y:S06]  /*239b0*/  BAR.SYNC.DEFER_BLOCKING 0x0 ;  /* 0x0000000000007b1d */ /* 0x000fec0000010000 */
[----:B------:R-:W-:Y:S02]  /*239c0*/  STSM.16.M88.4 [R0], R16 ;  /* 0x0000001000007844 */ /* 0x000fe40000000200 */
[----:B------:R-:W-:Y:S06]  /*239d0*/  BAR.SYNC.DEFER_BLOCKING 0x0 ;  /* 0x0000000000007b1d */ /* 0x000fec0000010000 */
[----:B------:R-:W3:Y:S01]  /*239e0*/  LDS.128 R16, [R252] ;  /* 0x00000000fc107984 */ /* 0x000ee20000000c00 */
[----:B-1----:R-:W-:Y:S01]  /*239f0*/  IMAD.MOV.U32 R4, RZ, RZ, R120 ;  /* 0x000000ffff047224 */ /* 0x002fe200078e0078 */
[----:B------:R-:W-:Y:S01]  /*23a00*/  MOV R5, R122 ;  /* 0x0000007a00057202 */ /* 0x000fe20000000f00 */
[----:B------:R-:W-:-:S02]  /*23a10*/  IMAD.MOV.U32 R6, RZ, RZ, R88 ;  /* 0x000000ffff067224 */ /* 0x000fc400078e0058 */
[----:B------:R-:W-:Y:S01]  /*23a20*/  IMAD.MOV.U32 R7, RZ, RZ, R90 ;  /* 0x000000ffff077224 */ /* 0x000fe200078e005a */
[----:B------:R-:W-:Y:S06]  /*23a30*/  BAR.SYNC.DEFER_BLOCKING 0x0 ;  /* 0x0000000000007b1d */ /* 0x000fec0000010000 */
[----:B--2---:R-:W-:Y:S04]  /*23a40*/  STL.64 [R1+0x100], R20 ;  /* 0x0001001401007387 */ /* 0x004fe80000100a00 */
[----:B------:R-:W-:Y:S04]  /*23a50*/  STL.64 [R1+0x108], R22 ;  /* 0x0001081601007387 */ /* 0x000fe80000100a00 */
[----:B------:R1:W-:Y:S01]  /*23a60*/  STSM.16.M88.4 [R0], R4 ;  /* 0x0000000400007844 */ /* 0x0003e20000000200 */
[----:B------:R-:W-:Y:S06]  /*23a70*/  BAR.SYNC.DEFER_BLOCKING 0x0 ;  /* 0x0000000000007b1d */ /* 0x000fec0000010000 */
[----:B---3--:R2:W-:Y:S04]  /*23a80*/  STL.64 [R1+0xf0], R16 ;  /* 0x0000f01001007387 */ /* 0x0085e80000100a00 */
[----:B------:R3:W-:Y:S04]  /*23a90*/  STL.64 [R1+0xf8], R18 ;  /* 0x0000f81201007387 */ /* 0x0007e80000100a00 */
[----:B-1----:R-:W4:Y:S04]  /*23aa0*/  LDL.LU R4, [R1+0x4] ;  /* 0x0000040001047983 */ /* 0x002f280000300800 */
[----:B------:R-:W4:Y:S04]  /*23ab0*/  LDL.LU R5, [R1+0xc] ;  /* 0x00000c0001057983 */ /* 0x000f280000300800 */
[----:B------:R-:W1:Y:S01]  /*23ac0*/  LDS.128 R20, [R252] ;  /* 0x00000000fc147984 */ /* 0x000e620000000c00 */
[----:B--2---:R-:W-:Y:S01]  /*23ad0*/  MOV R16, R56 ;  /* 0x0000003800107202 */ /* 0x004fe20000000f00 */
[----:B------:R-:W-:Y:S01]  /*23ae0*/  IMAD.MOV.U32 R17, RZ, RZ, R58 ;  /* 0x000000ffff117224 */ /* 0x000fe200078e003a */
[----:B---3--:R-:W-:Y:S01]  /*23af0*/  MOV R19, R26 ;  /* 0x0000001a00137202 */ /* 0x008fe20000000f00 */
[----:B------:R-:W-:Y:S01]  /*23b00*/  IMAD.MOV.U32 R18, RZ, RZ, R24 ;  /* 0x000000ffff127224 */ /* 0x000fe200078e0018 */
[----:B------:R-:W-:Y:S06]  /*23b10*/  BAR.SYNC.DEFER_BLOCKING 0x0 ;  /* 0x0000000000007b1d */ /* 0x000fec0000010000 */
[----:B------:R-:W-:Y:S02]  /*23b20*/  STSM.16.M88.4 [R0], R16 ;  /* 0x0000001000007844 */ /* 0x000fe40000000200 */
[----:B------:R-:W-:Y:S01]  /*23b30*/  BAR.SYNC.DEFER_BLOCKING 0x0 ;  /* 0x0000000000007b1d */ /* 0x000fe20000010000 */
[----:B------:R-:W-:-:S02]  /*23b40*/  IMAD.MOV.U32 R6, RZ, RZ, R217 ;  /* 0x000000ffff067224 */ /* 0x000fc400078e00d9 */
[----:B------:R-:W-:-:S03]  /*23b50*/  IMAD.MOV.U32 R7, RZ, RZ, R219 ;  /* 0x000000ffff077224 */ /* 0x000fc600078e00db */
[----:B------:R-:W2:Y:S02]  /*23b60*/  LDS.128 R16, [R252] ;  /* 0x00000000fc107984 */ /* 0x000ea40000000c00 */
[----:B------:R-:W-:Y:S06]  /*23b70*/  BAR.SYNC.DEFER_BLOCKING 0x0 ;  /* 0x0000000000007b1d */ /* 0x000fec0000010000 */
[----:B-1----:R-:W-:Y:S04]  /*23b80*/  STL.64 [R1+0xe0], R20 ;  /* 0x0000e01401007387 */ /* 0x002fe80000100a00 */
[----:B------:R-:W-:Y:S04]  /*23b90*/  STL.64 [R1+0xe8], R22 ;  /* 0x0000e81601007387 */ /* 0x000fe80000100a00 */
[----:B--2---:R1:W-:Y:S04]  /*23ba0*/  STL.64 [R1+0xd0], R16 ;  /* 0x0000d01001007387 */ /* 0x0043e80000100a00 */
[----:B------:R2:W-:Y:S01]  /*23bb0*/  STL.64 [R1+0xd8], R18 ;  /* 0x0000d81201007387 */ /* 0x0005e20000100a00 */
[----:B-1----:R-:W-:Y:S01]  /*23bc0*/  MOV R16, R185 ;  /* 0x000000b900107202 */ /* 0x002fe20000000f00 */
[----:B------:R-:W-:-:S02]  /*23bd0*/  IMAD.MOV.U32 R17, RZ, RZ, R187 ;  /* 0x000000ffff117224 */ /* 0x000fc400078e00bb */
[----:B--2---:R-:W-:Y:S01]  /*23be0*/  IMAD.MOV.U32 R18, RZ, RZ, R153 ;  /* 0x000000ffff127224 */ /* 0x004fe200078e0099 */
[----:B------:R-:W-:Y:S01]  /*23bf0*/  MOV R19, R155 ;  /* 0x0000009b00137202 */ /* 0x000fe20000000f00 */
[----:B----4-:R-:W-:Y:S01]  /*23c00*/  STSM.16.M88.4 [R0], R4 ;  /* 0x0000000400007844 */ /* 0x010fe20000000200 */
[----:B------:R-:W-:Y:S06]  /*23c10*/  BAR.SYNC.DEFER_BLOCKING 0x0 ;  /* 0x0000000000007b1d */ /* 0x000fec0000010000 */
[----:B------:R-:W1:Y:S02]  /*23c20*/  LDS.128 R20, [R252] ;  /* 0x00000000fc147984 */ /* 0x000e640000000c00 */
[----:B------:R-:W-:Y:S06]  /*23c30*/  BAR.SYNC.DEFER_BLOCKING 0x0 ;  /* 0x0000000000007b1d */ /* 0x000fec0000010000 */
[----:B------:R-:W-:Y:S04]  /*23c40*/  STSM.16.M88.4 [R0], R16 ;  /* 0x0000001000007844 */ /* 0x000fe80000000200 */
[----:B-1----:R-:W-:Y:S04]  /*23c50*/  STL.64 [R1+0xc0], R20 ;  /* 0x0000c01401007387 */ /* 0x002fe80000100a00 */
[----:B------:R-:W-:Y:S01]  /*23c60*/  STL.64 [R1+0xc8], R22 ;  /* 0x0000c81601007387 */ /* 0x000fe20000100a00 */
[----:B------:R-:W-:Y:S06]  /*23c70*/  BAR.SYNC.DEFER_BLOCKING 0x0 ;  /* 0x0000000000007b1d */ /* 0x000fec0000010000 */
[----:B------:R-:W1:Y:S01]  /*23c80*/  LDS.128 R20, [R252] ;  /* 0x00000000fc147984 */ /* 0x000e620000000c00 */
[----:B------:R-:W-:Y:S01]  /*23c90*/  IMAD.MOV.U32 R4, RZ, RZ, R121 ;  /* 0x000000ffff047224 */ /* 0x000fe200078e0079 */
[----:B------:R-:W-:Y:S01]  /*23ca0*/  MOV R6, R89 ;  /* 0x0000005900067202 */ /* 0x000fe20000000f00 */
[----:B------:R-:W-:Y:S01]  /*23cb0*/  IMAD.MOV.U32 R5, RZ, RZ, R123 ;  /* 0x000000ffff057224 */ /* 0x000fe200078e007b */
[----:B------:R-:W-:Y:S01]  /*23cc0*/  BAR.SYNC.DEFER_BLOCKING 0x0 ;  /* 0x0000000000007b1d */ /* 0x000fe20000010000 */
[----:B------:R-:W-:-:S05]  /*23cd0*/  IMAD.MOV.U32 R7, RZ, RZ, R91 ;  /* 0x000000ffff077224 */ /* 0x000fca00078e005b */
[----:B------:R2:W-:Y:S04]  /*23ce0*/  STSM.16.M88.4 [R0], R4 ;  /* 0x0000000400007844 */ /* 0x0005e80000000200 */
[----:B-1----:R-:W-:Y:S04]  /*23cf0*/  STL [R1+0xb4], R21 ;  /* 0x0000b41501007387 */ /* 0x002fe80000100800 */
[----:B------:R-:W-:Y:S04]  /*23d00*/  STL.64 [R1+0xb8], R22 ;  /* 0x0000b81601007387 */ /* 0x000fe80000100a00 */
[----:B--2---:R-:W2:Y:S04]  /*23d10*/  LDL.LU R4, [R1+0x10] ;  /* 0x0000100001047983 */ /* 0x004ea80000300800 */
[----:B------:R-:W2:Y:S01]  /*23d20*/  LDL.LU R5, [R1+0x18] ;  /* 0x0000180001057983 */ /* 0x000ea20000300800 */
[----:B------:R-:W-:Y:S01]  /*23d30*/  ISETP.GE.AND P2, PT, R2, UR4, PT ;  /* 0x0000000402007c0c */ /* 0x000fe2000bf46270 */
[----:B------:R-:W-:Y:S01]  /*23d40*/  IMAD.MOV.U32 R2, RZ, RZ, R20 ;  /* 0x000000ffff027224 */ /* 0x000fe200078e0014 */
[----:B------:R-:W-:Y:S01]  /*23d50*/  BAR.SYNC.DEFER_BLOCKING 0x0 ;  /* 0x0000000000007b1d */ /* 0x000fe20000010000 */
[----:B------:R-:W-:Y:S01]  /*23d60*/  MOV R16, R57 ;  /* 0x0000003900107202 */ /* 0x000fe20000000f00 */
[----:B------:R-:W-:Y:S01]  /*23d70*/  IMAD.MOV.U32 R17, RZ, RZ, R59 ;  /* 0x000000ffff117224 */ /* 0x000fe200078e003b */
[----:B------:R-:W-:Y:S01]  /*23d80*/  MOV R19, R27 ;  /* 0x0000001b00137202 */ /* 0x000fe20000000f00 */
[----:B------:R-:W-:-:S02]  /*23d90*/  IMAD.MOV.U32 R18, RZ, RZ, R25 ;  /* 0x000000ffff127224 */ /* 0x000fc400078e0019 */
[----:B------:R-:W1:Y:S02]  /*23da0*/  LDS.128 R20, [R252] ;  /* 0x00000000fc147984 */ /* 0x000e640000000c00 */
[----:B------:R-:W-:Y:S01]  /*23db0*/  BAR.SYNC.DEFER_BLOCKING 0x0 ;  /* 0x0000000000007b1d */ /* 0x000fe20000010000 */
[----:B------:R-:W-:Y:S01]  /*23dc0*/  ISETP.GE.AND P4, PT, R3, UR5, PT ;  /* 0x0000000503007c0c */ /* 0x000fe2000bf86270 */
[----:B------:R-:W-:Y:S02]  /*23dd0*/  IMAD.MOV.U32 R6, RZ, RZ, R220 ;  /* 0x000000ffff067224 */ /* 0x000fe400078e00dc */
[----:B------:R-:W-:Y:S02]  /*23de0*/  IMAD.MOV.U32 R7, RZ, RZ, R222 ;  /* 0x000000ffff077224 */ /* 0x000fe400078e00de */
[----:B------:R3:W-:Y:S01]  /*23df0*/  STSM.16.M88.4 [R0], R16 ;  /* 0x0000001000007844 */ /* 0x0007e20000000200 */
[----:B------:R-:W-:Y:S01]  /*23e00*/  IMAD.MOV.U32 R26, RZ, RZ, R93 ;  /* 0x000000ffff1a7224 */ /* 0x000fe200078e005d */
[----:B------:R-:W-:Y:S01]  /*23e10*/  MOV R25, R127 ;  /* 0x0000007f00197202 */ /* 0x000fe20000000f00 */
[----:B------:R-:W-:Y:S01]  /*23e20*/  IMAD.MOV.U32 R24, RZ, RZ, R125 ;  /* 0x000000ffff187224 */ /* 0x000fe200078e007d */
[----:B------:R-:W-:Y:S01]  /*23e30*/  MOV R56, R61 ;  /* 0x0000003d00387202 */ /* 0x000fe20000000f00 */
[----:B------:R-:W-:Y:S01]  /*23e40*/  IMAD.MOV.U32 R27, RZ, RZ, R95 ;  /* 0x000000ffff1b7224 */ /* 0x000fe200078e005f */
[----:B------:R-:W-:Y:S01]  /*23e50*/  BAR.SYNC.DEFER_BLOCKING 0x0 ;  /* 0x0000000000007b1d */ /* 0x000fe20000010000 */
[----:B-1----:R-:W-:Y:S01]  /*23e60*/  MOV R3, R20 ;  /* 0x0000001400037202 */ /* 0x002fe20000000f00 */
[----:B------:R-:W-:-:S04]  /*23e70*/  IMAD.MOV.U32 R57, RZ, RZ, R63 ;  /* 0x000000ffff397224 */ /* 0x000fc800078e003f */
[----:B------:R-:W-:Y:S01]  /*23e80*/  STL [R1+0xa4], R21 ;  /* 0x0000a41501007387 */ /* 0x000fe20000100800 */
[----:B------:R-:W-:Y:S01]  /*23e90*/  IMAD.MOV.U32 R58, RZ, RZ, R29 ;  /* 0x000000ffff3a7224 */ /* 0x000fe200078e001d */
[----:B------:R-:W-:Y:S01]  /*23ea0*/  MOV R59, R31 ;  /* 0x0000001f003b7202 */ /* 0x000fe20000000f00 */
[----:B------:R-:W-:Y:S01]  /*23eb0*/  ULDC.64 UR4, c[0x0][0x228] ;  /* 0x00008a0000047ab9 */ /* 0x000fe20000000a00 */
[----:B------:R-:W-:Y:S04]  /*23ec0*/  STL.64 [R1+0xa8], R22 ;  /* 0x0000a81601007387 */ /* 0x000fe80000100a00 */
[----:B------:R-:W1:Y:S01]  /*23ed0*/  LDS.128 R20, [R252] ;  /* 0x00000000fc147984 */ /* 0x000e620000000c00 */
[----:B------:R-:W-:Y:S01]  /*23ee0*/  BAR.SYNC.DEFER_BLOCKING 0x0 ;  /* 0x0000000000007b1d */ /* 0x000fe20000010000 */
[----:B---3--:R-:W-:Y:S01]  /*23ef0*/  IMAD.MOV.U32 R16, RZ, RZ, R188 ;  /* 0x000000ffff107224 */ /* 0x008fe200078e00bc */
[----:B------:R-:W-:Y:S01]  /*23f00*/  MOV R17, R190 ;  /* 0x000000be00117202 */ /* 0x000fe20000000f00 */
[----:B------:R-:W-:-:S02]  /*23f10*/  IMAD.MOV.U32 R18, RZ, RZ, R156 ;  /* 0x000000ffff127224 */ /* 0x000fc400078e009c */
[----:B------:R-:W-:Y:S01]  /*23f20*/  IMAD.MOV.U32 R19, RZ, RZ, R158 ;  /* 0x000000ffff137224 */ /* 0x000fe200078e009e */
[----:B-1----:R-:W-:Y:S01]  /*23f30*/  STL [R1+0x94], R21 ;  /* 0x0000941501007387 */ /* 0x002fe20000100800 */
[----:B------:R-:W-:-:S03]  /*23f40*/  IMAD.MOV.U32 R8, RZ, RZ, R20 ;  /* 0x000000ffff087224 */ /* 0x000fc600078e0014 */
[----:B------:R-:W-:Y:S04]  /*23f50*/  STL.64 [R1+0x98], R22 ;  /* 0x0000981601007387 */ /* 0x000fe80000100a00 */
[----:B--2---:R1:W-:Y:S01]  /*23f60*/  STSM.16.M88.4 [R0], R4 ;  /* 0x0000000400007844 */ /* 0x0043e20000000200 */
[----:B------:R-:W-:Y:S06]  /*23f70*/  BAR.SYNC.DEFER_BLOCKING 0x0 ;  /* 0x0000000000007b1d */ /* 0x000fec0000010000 */
[----:B------:R-:W2:Y:S02]  /*23f80*/  LDS.128 R20, [R252] ;  /* 0x00000000fc147984 */ /* 0x000ea40000000c00 */
[----:B------:R-:W-:Y:S06]  /*23f90*/  BAR.SYNC.DEFER_BLOCKING 0x0 ;  /* 0x0000000000007b1d */ /* 0x000fec0000010000 */
[----:B------:R-:W-:Y:S02]  /*23fa0*/  STSM.16.M88.4 [R0], R16 ;  /* 0x0000001000007844 */ /* 0x000fe40000000200 */
[----:B------:R-:W-:Y:S06]  /*23fb0*/  BAR.SYNC.DEFER_BLOCKING 0x0 ;  /* 0x0000000000007b1d */ /* 0x000fec0000010000 */
[----:B------:R-:W3:Y:S01]  /*23fc0*/  LDS.128 R16, [R252] ;  /* 0x00000000fc107984 */ /* 0x000ee20000000c00 */
[----:B-1----:R-:W-:Y:S01]  /*23fd0*/  MOV R4, R124 ;  /* 0x0000007c00047202 */ /* 0x002fe20000000f00 */
[----:B------:R-:W-:Y:S01]  /*23fe0*/  IMAD.MOV.U32 R5, RZ, RZ, R126 ;  /* 0x000000ffff057224 */ /* 0x000fe200078e007e */
[----:B------:R-:W-:Y:S01]  /*23ff0*/  MOV R7, R94 ;  /* 0x0000005e00077202 */ /* 0x000fe20000000f00 */
[----:B------:R-:W-:Y:S01]  /*24000*/  IMAD.MOV.U32 R6, RZ, RZ, R92 ;  /* 0x000000ffff067224 */ /* 0x000fe200078e005c */
[----:B------:R-:W-:Y:S06]  /*24010*/  BAR.SYNC.DEFER_BLOCKING 0x0 ;  /* 0x0000000000007b1d */ /* 0x000fec0000010000 */
[----:B--2---:R-:W-:Y:S04]  /*24020*/  STL.64 [R1+0x80], R20 ;  /* 0x0000801401007387 */ /* 0x004fe80000100a00 */
[----:B------:R-:W-:Y:S04]  /*24030*/  STL.64 [R1+0x88], R22 ;  /* 0x0000881601007387 */ /* 0x000fe80000100a00 */
[----:B------:R1:W-:Y:S01]  /*24040*/  STSM.16.M88.4 [R0], R4 ;  /* 0x0000000400007844 */ /* 0x0003e20000000200 */
[----:B------:R-:W-:Y:S06]  /*24050*/  BAR.SYNC.DEFER_BLOCKING 0x0 ;  /* 0x0000000000007b1d */ /* 0x000fec0000010000 */
[----:B---3--:R2:W-:Y:S04]  /*24060*/  STL.64 [R1], R16 ;  /* 0x0000001001007387 */ /* 0x0085e80000100a00 */
[----:B------:R3:W-:Y:S04]  /*24070*/  STL.64 [R1+0x8], R18 ;  /* 0x0000081201007387 */ /* 0x0007e80000100a00 */
[----:B-1----:R-:W4:Y:S04]  /*24080*/  LDL.LU R4, [R1+0x14] ;  /* 0x0000140001047983 */ /* 0x002f280000300800 */
[----:B------:R-:W4:Y:S04]  /*24090*/  LDL.LU R5, [R1+0x1c] ;  /* 0x00001c0001057983 */ /* 0x000f280000300800 */
[----:B------:R-:W4:Y:S04]  /*240a0*/  LDL.LU R92, [R1+0x20] ;  /* 0x00002000015c7983 */ /* 0x000f280000300800 */
[----:B------:R-:W4:Y:S04]  /*240b0*/  LDL.LU R93, [R1+0x28] ;  /* 0x00002800015d7983 */ /* 0x000f280000300800 */
[----:B------:R-:W1:Y:S01]  /*240c0*/  LDS.128 R248, [R252] ;  /* 0x00000000fcf87984 */ /* 0x000e620000000c00 */
[----:B--2---:R-:W-:Y:S01]  /*240d0*/  IMAD.MOV.U32 R16, RZ, RZ, R60 ;  /* 0x000000ffff107224 */ /* 0x004fe200078e003c */
[----:B---3--:R-:W-:Y:S01]  /*240e0*/  MOV R18, R28 ;  /* 0x0000001c00127202 */ /* 0x008fe20000000f00 */
[----:B------:R-:W-:Y:S01]  /*240f0*/  IMAD.MOV.U32 R17, RZ, RZ, R62 ;  /* 0x000000ffff117224 */ /* 0x000fe200078e003e */
[----:B------:R-:W-:Y:S01]  /*24100*/  BAR.SYNC.DEFER_BLOCKING 0x0 ;  /* 0x0000000000007b1d */ /* 0x000fe20000010000 */
[----:B------:R-:W-:-:S05]  /*24110*/  IMAD.MOV.U32 R19, RZ, RZ, R30 ;  /* 0x000000ffff137224 */ /* 0x000fca00078e001e */
[----:B------:R-:W-:Y:S02]  /*24120*/  STSM.16.M88.4 [R0], R16 ;  /* 0x0000001000007844 */ /* 0x000fe40000000200 */
[----:B------:R-:W-:Y:S01]  /*24130*/  BAR.SYNC.DEFER_BLOCKING 0x0 ;  /* 0x0000000000007b1d */ /* 0x000fe20000010000 */
[----:B------:R-:W-:Y:S01]  /*24140*/  IMAD.MOV.U32 R6, RZ, RZ, R221 ;  /* 0x000000ffff067224 */ /* 0x000fe200078e00dd */
[----:B------:R-:W-:-:S04]  /*24150*/  MOV R7, R223 ;  /* 0x000000df00077202 */ /* 0x000fc80000000f00 */
[----:B------:R-:W2:Y:S02]  /*24160*/  LDS.128 R16, [R252] ;  /* 0x00000000fc107984 */ /* 0x000ea40000000c00 */
[----:B------:R-:W-:Y:S01]  /*24170*/  BAR.SYNC.DEFER_BLOCKING 0x0 ;  /* 0x0000000000007b1d */ /* 0x000fe20000010000 */
[----:B------:R-:W-:Y:S01]  /*24180*/  IMAD.MOV.U32 R20, RZ, RZ, R189 ;  /* 0x000000ffff147224 */ /* 0x000fe200078e00bd */
[----:B------:R-:W-:Y:S01]  /*24190*/  MOV R22, R157 ;  /* 0x0000009d00167202 */ /* 0x000fe20000000f00 */
[----:B------:R-:W-:Y:S02]  /*241a0*/  IMAD.MOV.U32 R21, RZ, RZ, R191 ;  /* 0x000000ffff157224 */ /* 0x000fe400078e00bf */
[----:B------:R-:W-:Y:S02]  /*241b0*/  IMAD.MOV.U32 R23, RZ, RZ, R159 ;  /* 0x000000ffff177224 */ /* 0x000fe400078e009f */
[----:B------:R-:W-:Y:S02]  /*241c0*/  IMAD.MOV.U32 R94, RZ, RZ, R224 ;  /* 0x000000ffff5e7224 */ /* 0x000fe400078e00e0 */
[----:B------:R-:W-:Y:S01]  /*241d0*/  IMAD.MOV.U32 R95, RZ, RZ, R226 ;  /* 0x000000ffff5f7224 */ /* 0x000fe200078e00e2 */
[----:B----4-:R-:W-:Y:S01]  /*241e0*/  STSM.16.M88.4 [R0], R4 ;  /* 0x0000000400007844 */ /* 0x010fe20000000200 */
[----:B------:R-:W-:Y:S06]  /*241f0*/  BAR.SYNC.DEFER_BLOCKING 0x0 ;  /* 0x0000000000007b1d */ /* 0x000fec0000010000 */
[----:B------:R-:W3:Y:S02]  /*24200*/  LDS.128 R4, [R252] ;  /* 0x00000000fc047984 */ /* 0x000ee40000000c00 */
[----:B------:R-:W-:Y:S06]  /*24210*/  BAR.SYNC.DEFER_BLOCKING 0x0 ;  /* 0x0000000000007b1d */ /* 0x000fec0000010000 */
[----:B------:R-:W-:Y:S02]  /*24220*/  STSM.16.M88.4 [R0], R20 ;  /* 0x0000001400007844 */ /* 0x000fe40000000200 */
[----:B------:R-:W-:Y:S06]  /*24230*/  BAR.SYNC.DEFER_BLOCKING 0x0 ;  /* 0x0000000000007b1d */ /* 0x000fec0000010000 */
[----:B------:R-:W4:Y:S02]  /*24240*/  LDS.128 R20, [R252] ;  /* 0x00000000fc147984 */ /* 0x000f240000000c00 */
        /* <DEDUP_REMOVED lines=9> */
[----:B------:R1:W-:Y:S02]  /*242e0*/  STSM.16.M88.4 [R0], R92 ;  /* 0x0000005c00007844 */ /* 0x0003e40000000200 */
[----:B------:R-:W-:Y:S06]  /*242f0*/  BAR.SYNC.DEFER_BLOCKING 0x0 ;  /* 0x0000000000007b1d */ /* 0x000fec0000010000 */
[----:B-1----:R-:W2:Y:S04]  /*24300*/  LDL.LU R92, [R1+0x24] ;  /* 0x00002400015c7983 */ /* 0x002ea80000300800 */
[----:B------:R-:W2:Y:S01]  /*24310*/  LDL.LU R93, [R1+0x2c] ;  /* 0x00002c00015d7983 */ /* 0x000ea20000300800 */
[----:B------:R-:W-:Y:S01]  /*24320*/  MOV R28, R192 ;  /* 0x000000c0001c7202 */ /* 0x000fe20000000f00 */
[----:B------:R-:W-:Y:S01]  /*24330*/  IMAD.MOV.U32 R29, RZ, RZ, R194 ;  /* 0x000000ffff1d7224 */ /* 0x000fe200078e00c2 */
[----:B------:R-:W-:Y:S01]  /*24340*/  MOV R31, R162 ;  /* 0x000000a2001f7202 */ /* 0x000fe20000000f00 */
[----:B------:R-:W-:Y:S01]  /*24350*/  IMAD.MOV.U32 R30, RZ, RZ, R160 ;  /* 0x000000ffff1e7224 */ /* 0x000fe200078e00a0 */
[----:B------:R-:W-:Y:S01]  /*24360*/  MOV R26, R96 ;  /* 0x00000060001a7202 */ /* 0x000fe20000000f00 */
[----:B------:R-:W-:Y:S01]  /*24370*/  IMAD.MOV.U32 R24, RZ, RZ, R128 ;  /* 0x000000ffff187224 */ /* 0x000fe200078e0080 */
[----:B------:R-:W3:Y:S04]  /*24380*/  LDL.LU R156, [R1+0x30] ;  /* 0x00003000019c7983 */ /* 0x000ee80000300800 */
[----:B------:R-:W1:Y:S01]  /*24390*/  LDS.128 R56, [R252] ;  /* 0x00000000fc387984 */ /* 0x000e620000000c00 */
[----:B------:R-:W-:Y:S01]  /*243a0*/  BAR.SYNC.DEFER_BLOCKING 0x0 ;  /* 0x0000000000007b1d */ /* 0x000fe20000010000 */
[----:B------:R-:W-:-:S02]  /*243b0*/  IMAD.MOV.U32 R25, RZ, RZ, R130 ;  /* 0x000000ffff197224 */ /* 0x000fc400078e0082 */
[----:B------:R-:W-:-:S03]  /*243c0*/  IMAD.MOV.U32 R27, RZ, RZ, R98 ;  /* 0x000000ffff1b7224 */ /* 0x000fc600078e0062 */
[----:B------:R-:W3:Y:S04]  /*243d0*/  LDL.LU R157, [R1+0x38] ;  /* 0x00003800019d7983 */ /* 0x000ee80000300800 */
[----:B------:R-:W-:Y:S01]  /*243e0*/  STSM.16.M88.4 [R0], R28 ;  /* 0x0000001c00007844 */ /* 0x000fe20000000200 */
[----:B------:R-:W-:Y:S06]  /*243f0*/  BAR.SYNC.DEFER_BLOCKING 0x0 ;  /* 0x0000000000007b1d */ /* 0x000fec0000010000 */
[----:B------:R-:W1:Y:S02]  /*24400*/  LDS.128 R28, [R252] ;  /* 0x00000000fc1c7984 */ /* 0x000e640000000c00 */
[----:B------:R-:W-:Y:S06]  /*24410*/  BAR.SYNC.DEFER_BLOCKING 0x0 ;  /* 0x0000000000007b1d */ /* 0x000fec0000010000 */
[----:B------:R4:W-:Y:S02]  /*24420*/  STSM.16.M88.4 [R0], R24 ;  /* 0x0000001800007844 */ /* 0x0009e40000000200 */
[----:B------:R-:W-:Y:S06]  /*24430*/  BAR.SYNC.DEFER_BLOCKING 0x0 ;  /* 0x0000000000007b1d */ /* 0x000fec0000010000 */
[----:B------:R-:W1:Y:S01]  /*24440*/  LDS.128 R120, [R252] ;  /* 0x00000000fc787984 */ /* 0x000e620000000c00 */
[----:B----4-:R-:W-:Y:S01]  /*24450*/  IMAD.MOV.U32 R24, RZ, RZ, R64 ;  /* 0x000000ffff187224 */ /* 0x010fe200078e0040 */
[----:B------:R-:W-:Y:S01]  /*24460*/  MOV R25, R66 ;  /* 0x0000004200197202 */ /* 0x000fe20000000f00 */
[----:B------:R-:W-:-:S02]  /*24470*/  IMAD.MOV.U32 R26, RZ, RZ, R32 ;  /* 0x000000ffff1a7224 */ /* 0x000fc400078e0020 */
[----:B------:R-:W-:Y:S01]  /*24480*/  IMAD.MOV.U32 R27, RZ, RZ, R34 ;  /* 0x000000ffff1b7224 */ /* 0x000fe200078e0022 */
[----:B------:R-:W-:Y:S06]  /*24490*/  BAR.SYNC.DEFER_BLOCKING 0x0 ;  /* 0x0000000000007b1d */ /* 0x000fec0000010000 */
[----:B------:R-:W-:Y:S02]  /*244a0*/  STSM.16.M88.4 [R0], R24 ;  /* 0x0000001800007844 */ /* 0x000fe40000000200 */
[----:B------:R-:W-:Y:S01]  /*244b0*/  BAR.SYNC.DEFER_BLOCKING 0x0 ;  /* 0x0000000000007b1d */ /* 0x000fe20000010000 */
[----:B------:R-:W-:Y:S01]  /*244c0*/  MOV R94, R225 ;  /* 0x000000e1005e7202 */ /* 0x000fe20000000f00 */
[----:B------:R-:W-:-:S04]  /*244d0*/  IMAD.MOV.U32 R95, RZ, RZ, R227 ;  /* 0x000000ffff5f7224 */ /* 0x000fc800078e00e3 */
[----:B------:R-:W4:Y:S02]  /*244e0*/  LDS.128 R24, [R252] ;  /* 0x00000000fc187984 */ /* 0x000f240000000c00 */
[----:B------:R-:W-:Y:S01]  /*244f0*/  BAR.SYNC.DEFER_BLOCKING 0x0 ;  /* 0x0000000000007b1d */ /* 0x000fe20000010000 */
[----:B------:R-:W-:Y:S01]  /*24500*/  MOV R128, R129 ;  /* 0x0000008100807202 */ /* 0x000fe20000000f00 */
[----:B------:R-:W-:Y:S01]  /*24510*/  IMAD.MOV.U32 R129, RZ, RZ, R131 ;  /* 0x000000ffff817224 */ /* 0x000fe200078e0083 */
[----:B------:R-:W-:Y:S01]  /*24520*/  MOV R131, R99 ;  /* 0x0000006300837202 */ /* 0x000fe20000000f00 */
[----:B------:R-:W-:Y:S01]  /*24530*/  IMAD.MOV.U32 R130, RZ, RZ, R97 ;  /* 0x000000ffff827224 */ /* 0x000fe200078e0061 */
[----:B------:R-:W-:Y:S01]  /*24540*/  MOV R125, R195 ;  /* 0x000000c3007d7202 */ /* 0x000fe20000000f00 */
[----:B------:R-:W-:Y:S02]  /*24550*/  IMAD.MOV.U32 R124, RZ, RZ, R193 ;  /* 0x000000ffff7c7224 */ /* 0x000fe400078e00c1 */
[----:B------:R-:W-:-:S02]  /*24560*/  IMAD.MOV.U32 R126, RZ, RZ, R161 ;  /* 0x000000ffff7e7224 */ /* 0x000fc400078e00a1 */
[----:B------:R-:W-:Y:S01]  /*24570*/  IMAD.MOV.U32 R127, RZ, RZ, R163 ;  /* 0x000000ffff7f7224 */ /* 0x000fe200078e00a3 */
[----:B--2---:R-:W-:Y:S01]  /*24580*/  STSM.16.M88.4 [R0], R92 ;  /* 0x0000005c00007844 */ /* 0x004fe20000000200 */
[----:B------:R-:W-:Y:S06]  /*24590*/  BAR.SYNC.DEFER_BLOCKING 0x0 ;  /* 0x0000000000007b1d */ /* 0x000fec0000010000 */
[----:B------:R-:W2:Y:S02]  /*245a0*/  LDS.128 R96, [R252] ;  /* 0x00000000fc607984 */ /* 0x000ea40000000c00 */
[----:B------:R-:W-:Y:S06]  /*245b0*/  BAR.SYNC.DEFER_BLOCKING 0x0 ;  /* 0x0000000000007b1d */ /* 0x000fec0000010000 */
[----:B------:R-:W-:Y:S02]  /*245c0*/  STSM.16.M88.4 [R0], R124 ;  /* 0x0000007c00007844 */ /* 0x000fe40000000200 */
[----:B------:R-:W-:Y:S06]  /*245d0*/  BAR.SYNC.DEFER_BLOCKING 0x0 ;  /* 0x0000000000007b1d */ /* 0x000fec0000010000 */
[----:B------:R-:W2:Y:S02]  /*245e0*/  LDS.128 R92, [R252] ;  /* 0x00000000fc5c7984 */ /* 0x000ea40000000c00 */
[----:B------:R-:W-:Y:S06]  /*245f0*/  BAR.SYNC.DEFER_BLOCKING 0x0 ;  /* 0x0000000000007b1d */ /* 0x000fec0000010000 */
[----:B------:R-:W-:Y:S02]  /*24600*/  STSM.16.M88.4 [R0], R128 ;  /* 0x0000008000007844 */ /* 0x000fe40000000200 */
[----:B------:R-:W-:Y:S01]  /*24610*/  BAR.SYNC.DEFER_BLOCKING 0x0 ;  /* 0x0000000000007b1d */ /* 0x000fe20000010000 */
[----:B------:R-:W-:Y:S01]  /*24620*/  IMAD.MOV.U32 R64, RZ, RZ, R65 ;  /* 0x000000ffff407224 */ /* 0x000fe200078e0041 */
[----:B------:R-:W-:Y:S01]  /*24630*/  MOV R66, R33 ;  /* 0x0000002100427202 */ /* 0x000fe20000000f00 */
[----:B------:R-:W-:-:S03]  /*24640*/  IMAD.MOV.U32 R65, RZ, RZ, R67 ;  /* 0x000000ffff417224 */ /* 0x000fc600078e0043 */
[----:B------:R-:W2:Y:S01]  /*24650*/  LDS.128 R128, [R252] ;  /* 0x00000000fc807984 */ /* 0x000ea20000000c00 */
[----:B------:R-:W-:Y:S01]  /*24660*/  IMAD.MOV.U32 R67, RZ, RZ, R35 ;  /* 0x000000ffff437224 */ /* 0x000fe200078e0023 */
[----:B------:R-:W-:Y:S06]  /*24670*/  BAR.SYNC.DEFER_BLOCKING 0x0 ;  /* 0x0000000000007b1d */ /* 0x000fec0000010000 */
[----:B------:R-:W-:Y:S02]  /*24680*/  STSM.16.M88.4 [R0], R64 ;  /* 0x0000004000007844 */ /* 0x000fe40000000200 */
[----:B------:R-:W-:Y:S01]  /*24690*/  BAR.SYNC.DEFER_BLOCKING 0x0 ;  /* 0x0000000000007b1d */ /* 0x000fe20000010000 */
[----:B------:R-:W-:Y:S01]  /*246a0*/  IMAD.MOV.U32 R158, RZ, RZ, R228 ;  /* 0x000000ffff9e7224 */ /* 0x000fe200078e00e4 */
[----:B------:R-:W-:-:S04]  /*246b0*/  MOV R159, R230 ;  /* 0x000000e6009f7202 */ /* 0x000fc80000000f00 */
[----:B------:R-:W2:Y:S02]  /*246c0*/  LDS.128 R152, [R252] ;  /* 0x00000000fc987984 */ /* 0x000ea40000000c00 */
[----:B------:R-:W-:Y:S06]  /*246d0*/  BAR.SYNC.DEFER_BLOCKING 0x0 ;  /* 0x0000000000007b1d */ /* 0x000fec0000010000 */
[----:B---3--:R3:W-:Y:S02]  /*246e0*/  STSM.16.M88.4 [R0], R156 ;  /* 0x0000009c00007844 */ /* 0x0087e40000000200 */
[----:B------:R-:W-:Y:S06]  /*246f0*/  BAR.SYNC.DEFER_BLOCKING 0x0 ;  /* 0x0000000000007b1d */ /* 0x000fec0000010000 */
[----:B---3--:R-:W3:Y:S04]  /*24700*/  LDL.LU R156, [R1+0x34] ;  /* 0x00003400019c7983 */ /* 0x008ee80000300800 */
[----:B------:R-:W3:Y:S01]  /*24710*/  LDL.LU R157, [R1+0x3c] ;  /* 0x00003c00019d7983 */ /* 0x000ee20000300800 */
[----:B------:R-:W-:Y:S01]  /*24720*/  IMAD.MOV.U32 R64, RZ, RZ, R196 ;  /* 0x000000ffff407224 */ /* 0x000fe200078e00c4 */
[----:B------:R-:W-:Y:S01]  /*24730*/  MOV R66, R164 ;  /* 0x000000a400427202 */ /* 0x000fe20000000f00 */
[----:B------:R-:W-:Y:S01]  /*24740*/  IMAD.MOV.U32 R65, RZ, RZ, R198 ;  /* 0x000000ffff417224 */ /* 0x000fe200078e00c6 */
[----:B------:R-:W-:Y:S01]  /*24750*/  MOV R33, R134 ;  /* 0x0000008600217202 */ /* 0x000fe20000000f00 */
[----:B------:R-:W-:Y:S01]  /*24760*/  IMAD.MOV.U32 R67, RZ, RZ, R166 ;  /* 0x000000ffff437224 */ /* 0x000fe200078e00a6 */
[----:B------:R-:W4:Y:S04]  /*24770*/  LDL.LU R192, [R1+0x40] ;  /* 0x0000400001c07983 */ /* 0x000f280000300800 */
[----:B------:R-:W2:Y:S01]  /*24780*/  LDS.128 R124, [R252] ;  /* 0x00000000fc7c7984 */ /* 0x000ea20000000c00 */
[----:B------:R-:W-:Y:S01]  /*24790*/  BAR.SYNC.DEFER_BLOCKING 0x0 ;  /* 0x0000000000007b1d */ /* 0x000fe20000010000 */
[----:B------:R-:W-:-:S02]  /*247a0*/  IMAD.MOV.U32 R32, RZ, RZ, R132 ;  /* 0x000000ffff207224 */ /* 0x000fc400078e0084 */
[----:B------:R-:W-:Y:S02]  /*247b0*/  IMAD.MOV.U32 R34, RZ, RZ, R100 ;  /* 0x000000ffff227224 */ /* 0x000fe400078e0064 */
[----:B------:R-:W-:Y:S01]  /*247c0*/  IMAD.MOV.U32 R35, RZ, RZ, R102 ;  /* 0x000000ffff237224 */ /* 0x000fe200078e0066 */
[----:B------:R-:W4:Y:S04]  /*247d0*/  LDL.LU R193, [R1+0x48] ;  /* 0x0000480001c17983 */ /* 0x000f280000300800 */
[----:B------:R-:W-:Y:S01]  /*247e0*/  STSM.16.M88.4 [R0], R64 ;  /* 0x0000004000007844 */ /* 0x000fe20000000200 */
[----:B------:R-:W-:Y:S06]  /*247f0*/  BAR.SYNC.DEFER_BLOCKING 0x0 ;  /* 0x0000000000007b1d */ /* 0x000fec0000010000 */
[----:B------:R-:W2:Y:S02]  /*24800*/  LDS.128 R64, [R252] ;  /* 0x00000000fc407984 */ /* 0x000ea40000000c00 */
[----:B------:R-:W-:Y:S06]  /*24810*/  BAR.SYNC.DEFER_BLOCKING 0x0 ;  /* 0x0000000000007b1d */ /* 0x000fec0000010000 */
[----:B------:R1:W-:Y:S02]  /*24820*/  STSM.16.M88.4 [R0], R32 ;  /* 0x0000002000007844 */ /* 0x0003e40000000200 */
[----:B------:R-:W-:Y:S06]  /*24830*/  BAR.SYNC.DEFER_BLOCKING 0x0 ;  /* 0x0000000000007b1d */ /* 0x000fec0000010000 */
[----:B------:R-:W2:Y:S01]  /*24840*/  LDS.128 R160, [R252] ;  /* 0x00000000fca07984 */ /* 0x000ea20000000c00 */
[----:B-1----:R-:W-:Y:S01]  /*24850*/  MOV R32, R68 ;  /* 0x0000004400207202 */ /* 0x002fe20000000f00 */
[----:B------:R-:W-:Y:S01]  /*24860*/  IMAD.MOV.U32 R33, RZ, RZ, R70 ;  /* 0x000000ffff217224 */ /* 0x000fe200078e0046 */
[----:B------:R-:W-:Y:S01]  /*24870*/  MOV R35, R38 ;  /* 0x0000002600237202 */ /* 0x000fe20000000f00 */
[----:B------:R-:W-:Y:S01]  /*24880*/  IMAD.MOV.U32 R34, RZ, RZ, R36 ;  /* 0x000000ffff227224 */ /* 0x000fe200078e0024 */
[----:B------:R-:W-:Y:S06]  /*24890*/  BAR.SYNC.DEFER_BLOCKING 0x0 ;  /* 0x0000000000007b1d */ /* 0x000fec0000010000 */
[----:B------:R-:W-:Y:S02]  /*248a0*/  STSM.16.M88.4 [R0], R32 ;  /* 0x0000002000007844 */ /* 0x000fe40000000200 */
[----:B------:R-:W-:Y:S01]  /*248b0*/  BAR.SYNC.DEFER_BLOCKING 0x0 ;  /* 0x0000000000007b1d */ /* 0x000fe20000010000 */
[----:B------:R-:W-:-:S02]  /*248c0*/  IMAD.MOV.U32 R158, RZ, RZ, R229 ;  /* 0x000000ffff9e7224 */ /* 0x000fc400078e00e5 */
[----:B------:R-:W-:-:S03]  /*248d0*/  IMAD.MOV.U32 R159, RZ, RZ, R231 ;  /* 0x000000ffff9f7224 */ /* 0x000fc600078e00e7 */
[----:B------:R-:W1:Y:S02]  /*248e0*/  LDS.128 R32, [R252] ;  /* 0x00000000fc207984 */ /* 0x000e640000000c00 */
[----:B------:R-:W-:Y:S01]  /*248f0*/  BAR.SYNC.DEFER_BLOCKING 0x0 ;  /* 0x0000000000007b1d */ /* 0x000fe20000010000 */
[----:B------:R-:W-:Y:S01]  /*24900*/  MOV R166, R101 ;  /* 0x0000006500a67202 */ /* 0x000fe20000000f00 */
[----:B------:R-:W-:-:S04]  /*24910*/  IMAD.MOV.U32 R164, RZ, RZ, R133 ;  /* 0x000000ffffa47224 */ /* 0x000fc800078e0085 */
[----:B---3--:R3:W-:Y:S02]  /*24920*/  STSM.16.M88.4 [R0], R156 ;  /* 0x0000009c00007844 */ /* 0x0087e40000000200 */
[----:B---3--:R-:W-:Y:S01]  /*24930*/  MOV R159, R167 ;  /* 0x000000a7009f7202 */ /* 0x008fe20000000f00 */
[----:B------:R-:W-:Y:S01]  /*24940*/  IMAD.MOV.U32 R167, RZ, RZ, R103 ;  /* 0x000000ffffa77224 */ /* 0x000fe200078e0067 */
[----:B------:R-:W-:Y:S01]  /*24950*/  BAR.SYNC.DEFER_BLOCKING 0x0 ;  /* 0x0000000000007b1d */ /* 0x000fe20000010000 */
[----:B------:R-:W-:Y:S01]  /*24960*/  MOV R156, R197 ;  /* 0x000000c5009c7202 */ /* 0x000fe20000000f00 */
[----:B------:R-:W-:Y:S02]  /*24970*/  IMAD.MOV.U32 R157, RZ, RZ, R199 ;  /* 0x000000ffff9d7224 */ /* 0x000fe400078e00c7 */
[----:B------:R-:W-:Y:S02]  /*24980*/  IMAD.MOV.U32 R158, RZ, RZ, R165 ;  /* 0x000000ffff9e7224 */ /* 0x000fe400078e00a5 */
[----:B------:R-:W3:Y:S02]  /*24990*/  LDS.128 R100, [R252] ;  /* 0x00000000fc647984 */ /* 0x000ee40000000c00 */
[----:B------:R-:W-:Y:S06]  /*249a0*/  BAR.SYNC.DEFER_BLOCKING 0x0 ;  /* 0x0000000000007b1d */ /* 0x000fec0000010000 */
[----:B------:R-:W-:Y:S02]  /*249b0*/  STSM.16.M88.4 [R0], R156 ;  /* 0x0000009c00007844 */ /* 0x000fe40000000200 */
[----:B------:R-:W-:Y:S01]  /*249c0*/  BAR.SYNC.DEFER_BLOCKING 0x0 ;  /* 0x0000000000007b1d */ /* 0x000fe20000010000 */
[----:B------:R-:W-:-:S05]  /*249d0*/  IMAD.MOV.U32 R165, RZ, RZ, R135 ;  /* 0x000000ffffa57224 */ /* 0x000fca00078e0087 */
[----:B------:R-:W3:Y:S02]  /*249e0*/  LDS.128 R132, [R252] ;  /* 0x00000000fc847984 */ /* 0x000ee40000000c00 */
[----:B------:R-:W-:Y:S06]  /*249f0*/  BAR.SYNC.DEFER_BLOCKING 0x0 ;  /* 0x0000000000007b1d */ /* 0x000fec0000010000 */
[----:B------:R-:W-:Y:S02]  /*24a00*/  STSM.16.M88.4 [R0], R164 ;  /* 0x000000a400007844 */ /* 0x000fe40000000200 */
[----:B------:R-:W-:Y:S01]  /*24a10*/  BAR.SYNC.DEFER_BLOCKING 0x0 ;  /* 0x0000000000007b1d */ /* 0x000fe20000010000 */
[----:B------:R-:W-:Y:S01]  /*24a20*/  IMAD.MOV.U32 R188, RZ, RZ, R69 ;  /* 0x000000ffffbc7224 */ /* 0x000fe200078e0045 */
[----:B------:R-:W-:Y:S01]  /*24a30*/  MOV R189, R71 ;  /* 0x0000004700bd7202 */ /* 0x000fe20000000f00 */
[----:B------:R-:W-:-:S03]  /*24a40*/  IMAD.MOV.U32 R190, RZ, RZ, R37 ;  /* 0x000000ffffbe7224 */ /* 0x000fc600078e0025 */
[----:B------:R-:W3:Y:S01]  /*24a50*/  LDS.128 R184, [R252] ;  /* 0x00000000fcb87984 */ /* 0x000ee20000000c00 */
[----:B------:R-:W-:Y:S01]  /*24a60*/  IMAD.MOV.U32 R191, RZ, RZ, R39 ;  /* 0x000000ffffbf7224 */ /* 0x000fe200078e0027 */
[----:B------:R-:W-:Y:S06]  /*24a70*/  BAR.SYNC.DEFER_BLOCKING 0x0 ;  /* 0x0000000000007b1d */ /* 0x000fec0000010000 */
[----:B------:R2:W-:Y:S02]  /*24a80*/  STSM.16.M88.4 [R0], R188 ;  /* 0x000000bc00007844 */ /* 0x0005e40000000200 */
[----:B------:R-:W-:Y:S06]  /*24a90*/  BAR.SYNC.DEFER_BLOCKING 0x0 ;  /* 0x0000000000007b1d */ /* 0x000fec0000010000 */
[----:B--2---:R-:W2:Y:S04]  /*24aa0*/  LDL.LU R188, [R1+0x44] ;  /* 0x0000440001bc7983 */ /* 0x004ea80000300800 */
[----:B------:R-:W2:Y:S04]  /*24ab0*/  LDL.LU R189, [R1+0x4c] ;  /* 0x00004c0001bd7983 */ /* 0x000ea80000300800 */
[----:B------:R-:W3:Y:S01]  /*24ac0*/  LDS.128 R164, [R252] ;  /* 0x00000000fca47984 */ /* 0x000ee20000000c00 */
[----:B------:R-:W-:Y:S01]  /*24ad0*/  MOV R194, R232 ;  /* 0x000000e800c27202 */ /* 0x000fe20000000f00 */
[----:B------:R-:W-:Y:S01]  /*24ae0*/  IMAD.MOV.U32 R195, RZ, RZ, R234 ;  /* 0x000000ffffc37224 */ /* 0x000fe200078e00ea */
[----:B------:R-:W-:Y:S06]  /*24af0*/  BAR.SYNC.DEFER_BLOCKING 0x0 ;  /* 0x0000000000007b1d */ /* 0x000fec0000010000 */
[----:B----4-:R-:W-:Y:S02]  /*24b00*/  STSM.16.M88.4 [R0], R192 ;  /* 0x000000c000007844 */ /* 0x010fe40000000200 */
[----:B------:R-:W-:Y:S01]  /*24b10*/  BAR.SYNC.DEFER_BLOCKING 0x0 ;  /* 0x0000000000007b1d */ /* 0x000fe20000010000 */
[----:B------:R-:W-:Y:S01]  /*24b20*/  IMAD.MOV.U32 R68, RZ, RZ, R200 ;  /* 0x000000ffff447224 */ /* 0x000fe200078e00c8 */
[----:B------:R-:W-:Y:S01]  /*24b30*/  MOV R69, R202 ;  /* 0x000000ca00457202 */ /* 0x000fe20000000f00 */
[----:B------:R-:W-:-:S02]  /*24b40*/  IMAD.MOV.U32 R70, RZ, RZ, R168 ;  /* 0x000000ffff467224 */ /* 0x000fc400078e00a8 */
[----:B------:R-:W-:Y:S01]  /*24b50*/  IMAD.MOV.U32 R71, RZ, RZ, R170 ;  /* 0x000000ffff477224 */ /* 0x000fe200078e00aa */
[----:B------:R-:W-:Y:S01]  /*24b60*/  MOV R36, R136 ;  /* 0x0000008800247202 */ /* 0x000fe20000000f00 */
[----:B------:R-:W-:Y:S01]  /*24b70*/  IMAD.MOV.U32 R37, RZ, RZ, R138 ;  /* 0x000000ffff257224 */ /* 0x000fe200078e008a */
[----:B------:R-:W-:Y:S01]  /*24b80*/  MOV R39, R106 ;  /* 0x0000006a00277202 */ /* 0x000fe20000000f00 */
[----:B------:R-:W-:Y:S01]  /*24b90*/  IMAD.MOV.U32 R38, RZ, RZ, R104 ;  /* 0x000000ffff267224 */ /* 0x000fe200078e0068 */
[----:B------:R-:W-:Y:S01]  /*24ba0*/  MOV R191, R235 ;  /* 0x000000eb00bf7202 */ /* 0x000fe20000000f00 */
[----:B------:R-:W-:Y:S01]  /*24bb0*/  IMAD.MOV.U32 R190, RZ, RZ, R233 ;  /* 0x000000ffffbe7224 */ /* 0x000fe200078e00e9 */
[----:B------:R-:W4:Y:S04]  /*24bc0*/  LDL.LU R200, [R1+0x50] ;  /* 0x0000500001c87983 */ /* 0x000f280000300800 */
[----:B------:R-:W3:Y:S01]  /*24bd0*/  LDS.128 R156, [R252] ;  /* 0x00000000fc9c7984 */ /* 0x000ee20000000c00 */
[----:B------:R-:W-:Y:S06]  /*24be0*/  BAR.SYNC.DEFER_BLOCKING 0x0 ;  /* 0x0000000000007b1d */ /* 0x000fec0000010000 */
[----:B------:R-:W-:Y:S02]  /*24bf0*/  STSM.16.M88.4 [R0], R68 ;  /* 0x0000004400007844 */ /* 0x000fe40000000200 */
[----:B------:R-:W-:Y:S06]  /*24c00*/  BAR.SYNC.DEFER_BLOCKING 0x0 ;  /* 0x0000000000007b1d */ /* 0x000fec0000010000 */
[----:B------:R-:W3:Y:S02]  /*24c10*/  LDS.128 R68, [R252] ;  /* 0x00000000fc447984 */ /* 0x000ee40000000c00 */
[----:B------:R-:W-:Y:S06]  /*24c20*/  BAR.SYNC.DEFER_BLOCKING 0x0 ;  /* 0x0000000000007b1d */ /* 0x000fec0000010000 */
[----:B------:R1:W-:Y:S02]  /*24c30*/  STSM.16.M88.4 [R0], R36 ;  /* 0x0000002400007844 */ /* 0x0003e40000000200 */
[----:B------:R-:W-:Y:S06]  /*24c40*/  BAR.SYNC.DEFER_BLOCKING 0x0 ;  /* 0x0000000000007b1d */ /* 0x000fec0000010000 */
[----:B------:R-:W3:Y:S01]  /*24c50*/  LDS.128 R192, [R252] ;  /* 0x00000000fcc07984 */ /* 0x000ee20000000c00 */
[----:B-1----:R-:W-:Y:S01]  /*24c60*/  IMAD.MOV.U32 R36, RZ, RZ, R72 ;  /* 0x000000ffff247224 */ /* 0x002fe200078e0048 */
[----:B------:R-:W-:Y:S01]  /*24c70*/  MOV R38, R40 ;  /* 0x0000002800267202 */ /* 0x000fe20000000f00 */
[----:B------:R-:W-:-:S02]  /*24c80*/  IMAD.MOV.U32 R37, RZ, RZ, R74 ;  /* 0x000000ffff257224 */ /* 0x000fc400078e004a */
[----:B------:R-:W-:Y:S01]  /*24c90*/  IMAD.MOV.U32 R39, RZ, RZ, R42 ;  /* 0x000000ffff277224 */ /* 0x000fe200078e002a */
[----:B------:R-:W-:Y:S06]  /*24ca0*/  BAR.SYNC.DEFER_BLOCKING 0x0 ;  /* 0x0000000000007b1d */ /* 0x000fec0000010000 */
[----:B------:R-:W-:Y:S02]  /*24cb0*/  STSM.16.M88.4 [R0], R36 ;  /* 0x0000002400007844 */ /* 0x000fe40000000200 */
[----:B------:R-:W-:Y:S06]  /*24cc0*/  BAR.SYNC.DEFER_BLOCKING 0x0 ;  /* 0x0000000000007b1d */ /* 0x000fec0000010000 */
[----:B------:R-:W1:Y:S02]  /*24cd0*/  LDS.128 R36, [R252] ;  /* 0x00000000fc247984 */ /* 0x000e640000000c00 */
[----:B------:R-:W-:Y:S06]  /*24ce0*/  BAR.SYNC.DEFER_BLOCKING 0x0 ;  /* 0x0000000000007b1d */ /* 0x000fec0000010000 */
[----:B--2---:R2:W-:Y:S02]  /*24cf0*/  STSM.16.M88.4 [R0], R188 ;  /* 0x000000bc00007844 */ /* 0x0045e40000000200 */
[----:B--2---:R-:W-:-:S02]  /*24d00*/  IMAD.MOV.U32 R188, RZ, RZ, R201 ;  /* 0x000000ffffbc7224 */ /* 0x004fc400078e00c9 */
[----:B------:R-:W4:Y:S01]  /*24d10*/  LDL.LU R201, [R1+0x58] ;  /* 0x0000580001c97983 */ /* 0x000f220000300800 */
[----:B------:R-:W-:Y:S02]  /*24d20*/  IMAD.MOV.U32 R191, RZ, RZ, R171 ;  /* 0x000000ffffbf7224 */ /* 0x000fe400078e00ab */
[----:B------:R-:W-:Y:S02]  /*24d30*/  IMAD.MOV.U32 R170, RZ, RZ, R105 ;  /* 0x000000ffffaa7224 */ /* 0x000fe400078e0069 */
[----:B------:R-:W-:Y:S01]  /*24d40*/  IMAD.MOV.U32 R171, RZ, RZ, R107 ;  /* 0x000000ffffab7224 */ /* 0x000fe200078e006b */
[----:B------:R-:W-:Y:S01]  /*24d50*/  BAR.SYNC.DEFER_BLOCKING 0x0 ;  /* 0x0000000000007b1d */ /* 0x000fe20000010000 */
[----:B------:R-:W-:Y:S01]  /*24d60*/  IMAD.MOV.U32 R189, RZ, RZ, R203 ;  /* 0x000000ffffbd7224 */ /* 0x000fe200078e00cb */
[----:B------:R-:W-:-:S04]  /*24d70*/  MOV R190, R169 ;  /* 0x000000a900be7202 */ /* 0x000fc80000000f00 */
[----:B------:R-:W2:Y:S02]  /*24d80*/  LDS.128 R104, [R252] ;  /* 0x00000000fc687984 */ /* 0x000ea40000000c00 */
[----:B------:R-:W-:Y:S06]  /*24d90*/  BAR.SYNC.DEFER_BLOCKING 0x0 ;  /* 0x0000000000007b1d */ /* 0x000fec0000010000 */
[----:B------:R-:W-:Y:S02]  /*24da0*/  STSM.16.M88.4 [R0], R188 ;  /* 0x000000bc00007844 */ /* 0x000fe40000000200 */
[----:B------:R-:W-:Y:S01]  /*24db0*/  BAR.SYNC.DEFER_BLOCKING 0x0 ;  /* 0x0000000000007b1d */ /* 0x000fe20000010000 */
[----:B------:R-:W-:Y:S01]  /*24dc0*/  IMAD.MOV.U32 R168, RZ, RZ, R137 ;  /* 0x000000ffffa87224 */ /* 0x000fe200078e0089 */
[----:B------:R-:W-:-:S04]  /*24dd0*/  MOV R169, R139 ;  /* 0x0000008b00a97202 */ /* 0x000fc80000000f00 */
[----:B------:R-:W2:Y:S02]  /*24de0*/  LDS.128 R136, [R252] ;  /* 0x00000000fc887984 */ /* 0x000ea40000000c00 */
[----:B------:R-:W-:Y:S06]  /*24df0*/  BAR.SYNC.DEFER_BLOCKING 0x0 ;  /* 0x0000000000007b1d */ /* 0x000fec0000010000 */
[----:B------:R-:W-:Y:S02]  /*24e00*/  STSM.16.M88.4 [R0], R168 ;  /* 0x000000a800007844 */ /* 0x000fe40000000200 */
[----:B------:R-:W-:Y:S01]  /*24e10*/  BAR.SYNC.DEFER_BLOCKING 0x0 ;  /* 0x0000000000007b1d */ /* 0x000fe20000010000 */
[----:B------:R-:W-:Y:S01]  /*24e20*/  MOV R72, R73 ;  /* 0x0000004900487202 */ /* 0x000fe20000000f00 */
[----:B------:R-:W-:Y:S01]  /*24e30*/  IMAD.MOV.U32 R73, RZ, RZ, R75 ;  /* 0x000000ffff497224 */ /* 0x000fe200078e004b */
[----:B------:R-:W-:Y:S01]  /*24e40*/  MOV R75, R43 ;  /* 0x0000002b004b7202 */ /* 0x000fe20000000f00 */
[----:B------:R-:W-:-:S02]  /*24e50*/  IMAD.MOV.U32 R74, RZ, RZ, R41 ;  /* 0x000000ffff4a7224 */ /* 0x000fc400078e0029 */
[----:B------:R-:W2:Y:S02]  /*24e60*/  LDS.128 R188, [R252] ;  /* 0x00000000fcbc7984 */ /* 0x000ea40000000c00 */
[----:B------:R-:W-:Y:S06]  /*24e70*/  BAR.SYNC.DEFER_BLOCKING 0x0 ;  /* 0x0000000000007b1d */ /* 0x000fec0000010000 */
[----:B------:R3:W-:Y:S02]  /*24e80*/  STSM.16.M88.4 [R0], R72 ;  /* 0x0000004800007844 */ /* 0x0007e40000000200 */
[----:B------:R-:W-:Y:S01]  /*24e90*/  BAR.SYNC.DEFER_BLOCKING 0x0 ;  /* 0x0000000000007b1d */ /* 0x000fe20000010000 */
[----:B------:R-:W-:-:S02]  /*24ea0*/  IMAD.MOV.U32 R202, RZ, RZ, R236 ;  /* 0x000000ffffca7224 */ /* 0x000fc400078e00ec */
[----:B------:R-:W-:Y:S01]  /*24eb0*/  IMAD.MOV.U32 R203, RZ, RZ, R238 ;  /* 0x000000ffffcb7224 */ /* 0x000fe200078e00ee */
[----:B------:R-:W-:Y:S01]  /*24ec0*/  MOV R42, R108 ;  /* 0x0000006c002a7202 */ /* 0x000fe20000000f00 */
[----:B------:R-:W-:Y:S01]  /*24ed0*/  IMAD.MOV.U32 R40, RZ, RZ, R140 ;  /* 0x000000ffff287224 */ /* 0x000fe200078e008c */
[----:B------:R-:W-:Y:S01]  /*24ee0*/  MOV R223, R242 ;  /* 0x000000f200df7202 */ /* 0x000fe20000000f00 */
[----:B------:R-:W-:Y:S02]  /*24ef0*/  IMAD.MOV.U32 R41, RZ, RZ, R142 ;  /* 0x000000ffff297224 */ /* 0x000fe400078e008e */
[----:B------:R-:W-:Y:S01]  /*24f00*/  IMAD.MOV.U32 R222, RZ, RZ, R240 ;  /* 0x000000ffffde7224 */ /* 0x000fe200078e00f0 */
[----:B------:R-:W-:Y:S01]  /*24f10*/  MOV R229, R83 ;  /* 0x0000005300e57202 */ /* 0x000fe20000000f00 */
[----:B------:R-:W2:Y:S01]  /*24f20*/  LDS.128 R196, [R252] ;  /* 0x00000000fcc47984 */ /* 0x000ea20000000c00 */
[----:B---3--:R-:W-:Y:S01]  /*24f30*/  MOV R72, R204 ;  /* 0x000000cc00487202 */ /* 0x008fe20000000f00 */
[----:B------:R-:W-:Y:S01]  /*24f40*/  IMAD.MOV.U32 R73, RZ, RZ, R206 ;  /* 0x000000ffff497224 */ /* 0x000fe200078e00ce */
[----:B------:R-:W-:Y:S01]  /*24f50*/  MOV R75, R174 ;  /* 0x000000ae004b7202 */ /* 0x000fe20000000f00 */
[----:B------:R-:W-:Y:S01]  /*24f60*/  BAR.SYNC.DEFER_BLOCKING 0x0 ;  /* 0x0000000000007b1d */ /* 0x000fe20000010000 */
[----:B------:R-:W-:-:S02]  /*24f70*/  IMAD.MOV.U32 R74, RZ, RZ, R172 ;  /* 0x000000ffff4a7224 */ /* 0x000fc400078e00ac */
[----:B------:R-:W-:Y:S02]  /*24f80*/  IMAD.MOV.U32 R43, RZ, RZ, R110 ;  /* 0x000000ffff2b7224 */ /* 0x000fe400078e006e */
[----:B------:R-:W-:Y:S02]  /*24f90*/  IMAD.MOV.U32 R228, RZ, RZ, R81 ;  /* 0x000000ffffe47224 */ /* 0x000fe400078e0051 */
[----:B------:R-:W-:Y:S02]  /*24fa0*/  IMAD.MOV.U32 R230, RZ, RZ, R49 ;  /* 0x000000ffffe67224 */ /* 0x000fe400078e0031 */
[----:B------:R-:W-:Y:S01]  /*24fb0*/  IMAD.MOV.U32 R231, RZ, RZ, R51 ;  /* 0x000000ffffe77224 */ /* 0x000fe200078e0033 */
[----:B------:R-:W-:Y:S01]  /*24fc0*/  MOV R234, R244 ;  /* 0x000000f400ea7202 */ /* 0x000fe20000000f00 */
[----:B------:R-:W-:Y:S01]  /*24fd0*/  IMAD.MOV.U32 R235, RZ, RZ, R246 ;  /* 0x000000ffffeb7224 */ /* 0x000fe200078e00f6 */
[----:B------:R-:W3:Y:S01]  /*24fe0*/  LDC R236, c[0x0][0x244] ;  /* 0x00009100ffec7b82 */ /* 0x000ee20000000800 */
[----:B----4-:R4:W-:Y:S07]  /*24ff0*/  STSM.16.M88.4 [R0], R200 ;  /* 0x000000c800007844 */ /* 0x0109ee0000000200 */
[----:B------:R-:W-:Y:S06]  /*25000*/  BAR.SYNC.DEFER_BLOCKING 0x0 ;  /* 0x0000000000007b1d */ /* 0x000fec0000010000 */
[----:B----4-:R-:W4:Y:S04]  /*25010*/  LDL.LU R200, [R1+0x54] ;  /* 0x0000540001c87983 */ /* 0x010f280000300800 */
[----:B------:R-:W4:Y:S04]  /*25020*/  LDL.LU R201, [R1+0x5c] ;  /* 0x00005c0001c97983 */ /* 0x000f280000300800 */
[----:B------:R-:W2:Y:S04]  /*25030*/  LDL.LU R220, [R1+0x60] ;  /* 0x0000600001dc7983 */ /* 0x000ea80000300800 */
[----:B------:R-:W1:Y:S01]  /*25040*/  LDS.128 R168, [R252] ;  /* 0x00000000fca87984 */ /* 0x000e620000000c00 */
[----:B------:R-:W-:Y:S06]  /*25050*/  BAR.SYNC.DEFER_BLOCKING 0x0 ;  /* 0x0000000000007b1d */ /* 0x000fec0000010000 */
[----:B------:R-:W2:Y:S04]  /*25060*/  LDL.LU R221, [R1+0x68] ;  /* 0x0000680001dd7983 */ /* 0x000ea80000300800 */
[----:B------:R-:W-:Y:S01]  /*25070*/  STSM.16.M88.4 [R0], R72 ;  /* 0x0000004800007844 */ /* 0x000fe20000000200 */
[----:B------:R-:W-:Y:S06]  /*25080*/  BAR.SYNC.DEFER_BLOCKING 0x0 ;  /* 0x0000000000007b1d */ /* 0x000fec0000010000 */
[----:B------:R-:W1:Y:S02]  /*25090*/  LDS.128 R72, [R252] ;  /* 0x00000000fc487984 */ /* 0x000e640000000c00 */
[----:B------:R-:W-:Y:S06]  /*250a0*/  BAR.SYNC.DEFER_BLOCKING 0x0 ;  /* 0x0000000000007b1d */ /* 0x000fec0000010000 */
[----:B------:R3:W-:Y:S02]  /*250b0*/  STSM.16.M88.4 [R0], R40 ;  /* 0x0000002800007844 */ /* 0x0007e40000000200 */
[----:B------:R-:W-:Y:S06]  /*250c0*/  BAR.SYNC.DEFER_BLOCKING 0x0 ;  /* 0x0000000000007b1d */ /* 0x000fec0000010000 */
[----:B------:R-:W1:Y:S01]  /*250d0*/  LDS.128 R216, [R252] ;  /* 0x00000000fcd87984 */ /* 0x000e620000000c00 */
[----:B---3--:R-:W-:Y:S01]  /*250e0*/  IMAD.MOV.U32 R40, RZ, RZ, R76 ;  /* 0x000000ffff287224 */ /* 0x008fe200078e004c */
        /* <DEDUP_REMOVED lines=8> */
[----:B------:R-:W3:Y:S02]  /*25170*/  LDS.128 R40, [R252] ;  /* 0x00000000fc287984 */ /* 0x000ee40000000c00 */
[----:B------:R-:W-:Y:S01]  /*25180*/  BAR.SYNC.DEFER_BLOCKING 0x0 ;  /* 0x0000000000007b1d */ /* 0x000fe20000010000 */
[----:B------:R-:W-:Y:S01]  /*25190*/  MOV R172, R141 ;  /* 0x0000008d00ac7202 */ /* 0x000fe20000000f00 */
[----:B------:R-:W-:-:S04]  /*251a0*/  IMAD.MOV.U32 R174, RZ, RZ, R109 ;  /* 0x000000ffffae7224 */ /* 0x000fc800078e006d */
[----:B----4-:R4:W-:Y:S02]  /*251b0*/  STSM.16.M88.4 [R0], R200 ;  /* 0x000000c800007844 */ /* 0x0109e40000000200 */
[----:B----4-:R-:W-:Y:S02]  /*251c0*/  IMAD.MOV.U32 R202, RZ, RZ, R173 ;  /* 0x000000ffffca7224 */ /* 0x010fe400078e00ad */
[----:B------:R-:W-:Y:S01]  /*251d0*/  IMAD.MOV.U32 R173, RZ, RZ, R143 ;  /* 0x000000ffffad7224 */ /* 0x000fe200078e008f */
[----:B------:R-:W-:Y:S01]  /*251e0*/  BAR.SYNC.DEFER_BLOCKING 0x0 ;  /* 0x0000000000007b1d */ /* 0x000fe20000010000 */
[----:B------:R-:W-:Y:S01]  /*251f0*/  IMAD.MOV.U32 R200, RZ, RZ, R205 ;  /* 0x000000ffffc87224 */ /* 0x000fe200078e00cd */
[----:B------:R-:W-:Y:S01]  /*25200*/  MOV R201, R207 ;  /* 0x000000cf00c97202 */ /* 0x000fe20000000f00 */
[----:B------:R-:W-:-:S03]  /*25210*/  IMAD.MOV.U32 R203, RZ, RZ, R175 ;  /* 0x000000ffffcb7224 */ /* 0x000fc600078e00af */
[----:B------:R-:W4:Y:S02]  /*25220*/  LDS.128 R140, [R252] ;  /* 0x00000000fc8c7984 */ /* 0x000f240000000c00 */
[----:B------:R-:W-:Y:S06]  /*25230*/  BAR.SYNC.DEFER_BLOCKING 0x0 ;  /* 0x0000000000007b1d */ /* 0x000fec0000010000 */
[----:B------:R-:W-:Y:S02]  /*25240*/  STSM.16.M88.4 [R0], R200 ;  /* 0x000000c800007844 */ /* 0x000fe40000000200 */
[----:B------:R-:W-:Y:S01]  /*25250*/  BAR.SYNC.DEFER_BLOCKING 0x0 ;  /* 0x0000000000007b1d */ /* 0x000fe20000010000 */
[----:B------:R-:W-:-:S05]  /*25260*/  MOV R175, R111 ;  /* 0x0000006f00af7202 */ /* 0x000fca0000000f00 */
[----:B------:R-:W4:Y:S02]  /*25270*/  LDS.128 R108, [R252] ;  /* 0x00000000fc6c7984 */ /* 0x000f240000000c00 */
[----:B------:R-:W-:Y:S06]  /*25280*/  BAR.SYNC.DEFER_BLOCKING 0x0 ;  /* 0x0000000000007b1d */ /* 0x000fec0000010000 */
[----:B------:R-:W-:Y:S02]  /*25290*/  STSM.16.M88.4 [R0], R172 ;  /* 0x000000ac00007844 */ /* 0x000fe40000000200 */
[----:B------:R-:W-:Y:S01]  /*252a0*/  BAR.SYNC.DEFER_BLOCKING 0x0 ;  /* 0x0000000000007b1d */ /* 0x000fe20000010000 */
[----:B------:R-:W-:Y:S01]  /*252b0*/  IMAD.MOV.U32 R76, RZ, RZ, R77 ;  /* 0x000000ffff4c7224 */ /* 0x000fe200078e004d */
[----:B------:R-:W-:Y:S01]  /*252c0*/  MOV R78, R45 ;  /* 0x0000002d004e7202 */ /* 0x000fe20000000f00 */
[----:B------:R-:W-:-:S03]  /*252d0*/  IMAD.MOV.U32 R77, RZ, RZ, R79 ;  /* 0x000000ffff4d7224 */ /* 0x000fc600078e004f */
[----:B------:R-:W4:Y:S01]  /*252e0*/  LDS.128 R200, [R252] ;  /* 0x00000000fcc87984 */ /* 0x000f220000000c00 */
[----:B------:R-:W-:Y:S01]  /*252f0*/  IMAD.MOV.U32 R79, RZ, RZ, R47 ;  /* 0x000000ffff4f7224 */ /* 0x000fe200078e002f */
[----:B------:R-:W-:Y:S06]  /*25300*/  BAR.SYNC.DEFER_BLOCKING 0x0 ;  /* 0x0000000000007b1d */ /* 0x000fec0000010000 */
[----:B------:R-:W-:Y:S02]  /*25310*/  STSM.16.M88.4 [R0], R76 ;  /* 0x0000004c00007844 */ /* 0x000fe40000000200 */
[----:B------:R-:W-:Y:S06]  /*25320*/  BAR.SYNC.DEFER_BLOCKING 0x0 ;  /* 0x0000000000007b1d */ /* 0x000fec0000010000 */
[----:B------:R-:W4:Y:S02]  /*25330*/  LDS.128 R204, [R252] ;  /* 0x00000000fccc7984 */ /* 0x000f240000000c00 */
[----:B------:R-:W-:Y:S06]  /*25340*/  BAR.SYNC.DEFER_BLOCKING 0x0 ;  /* 0x0000000000007b1d */ /* 0x000fec0000010000 */
[----:B--2---:R2:W-:Y:S02]  /*25350*/  STSM.16.M88.4 [R0], R220 ;  /* 0x000000dc00007844 */ /* 0x0045e40000000200 */
[----:B------:R-:W-:Y:S06]  /*25360*/  BAR.SYNC.DEFER_BLOCKING 0x0 ;  /* 0x0000000000007b1d */ /* 0x000fec0000010000 */
[----:B--2---:R-:W2:Y:S04]  /*25370*/  LDL.LU R220, [R1+0x64] ;  /* 0x0000640001dc7983 */ /* 0x004ea80000300800 */
[----:B------:R-:W2:Y:S01]  /*25380*/  LDL.LU R221, [R1+0x6c] ;  /* 0x00006c0001dd7983 */ /* 0x000ea20000300800 */
[----:B------:R-:W-:Y:S01]  /*25390*/  IMAD.MOV.U32 R172, RZ, RZ, R208 ;  /* 0x000000ffffac7224 */ /* 0x000fe200078e00d0 */
[----:B------:R-:W-:Y:S01]  /*253a0*/  MOV R174, R176 ;  /* 0x000000b000ae7202 */ /* 0x000fe20000000f00 */
[----:B------:R-:W-:-:S02]  /*253b0*/  IMAD.MOV.U32 R173, RZ, RZ, R210 ;  /* 0x000000ffffad7224 */ /* 0x000fc400078e00d2 */
[----:B------:R-:W-:Y:S01]  /*253c0*/  IMAD.MOV.U32 R175, RZ, RZ, R178 ;  /* 0x000000ffffaf7224 */ /* 0x000fe200078e00b2 */
[----:B------:R-:W-:Y:S01]  /*253d0*/  MOV R45, R146 ;  /* 0x00000092002d7202 */ /* 0x000fe20000000f00 */
[----:B------:R-:W-:Y:S01]  /*253e0*/  IMAD.MOV.U32 R44, RZ, RZ, R144 ;  /* 0x000000ffff2c7224 */ /* 0x000fe200078e0090 */
[----:B------:R-:W4:Y:S01]  /*253f0*/  LDS.128 R76, [R252] ;  /* 0x00000000fc4c7984 */ /* 0x000f220000000c00 */
[----:B------:R-:W-:Y:S01]  /*25400*/  BAR.SYNC.DEFER_BLOCKING 0x0 ;  /* 0x0000000000007b1d */ /* 0x000fe20000010000 */
[----:B------:R-:W-:Y:S02]  /*25410*/  IMAD.MOV.U32 R46, RZ, RZ, R112 ;  /* 0x000000ffff2e7224 */ /* 0x000fe400078e0070 */
[----:B------:R-:W-:-:S03]  /*25420*/  IMAD.MOV.U32 R47, RZ, RZ, R114 ;  /* 0x000000ffff2f7224 */ /* 0x000fc600078e0072 */
[----:B------:R-:W3:Y:S04]  /*25430*/  LDL.LU R232, [R1+0x70] ;  /* 0x0000700001e87983 */ /* 0x000ee80000300800 */
[----:B------:R-:W3:Y:S04]  /*25440*/  LDL.LU R233, [R1+0x78] ;  /* 0x0000780001e97983 */ /* 0x000ee80000300800 */
[----:B------:R-:W-:Y:S01]  /*25450*/  STSM.16.M88.4 [R0], R172 ;  /* 0x000000ac00007844 */ /* 0x000fe20000000200 */
[----:B------:R-:W-:Y:S06]  /*25460*/  BAR.SYNC.DEFER_BLOCKING 0x0 ;  /* 0x0000000000007b1d */ /* 0x000fec0000010000 */
[----:B------:R-:W4:Y:S02]  /*25470*/  LDS.128 R172, [R252] ;  /* 0x00000000fcac7984 */ /* 0x000f240000000c00 */
[----:B------:R-:W-:Y:S06]  /*25480*/  BAR.SYNC.DEFER_BLOCKING 0x0 ;  /* 0x0000000000007b1d */ /* 0x000fec0000010000 */
[----:B------:R1:W-:Y:S02]  /*25490*/  STSM.16.M88.4 [R0], R44 ;  /* 0x0000002c00007844 */ /* 0x0003e40000000200 */
[----:B------:R-:W-:Y:S06]  /*254a0*/  BAR.SYNC.DEFER_BLOCKING 0x0 ;  /* 0x0000000000007b1d */ /* 0x000fec0000010000 */
[----:B------:R-:W4:Y:S01]  /*254b0*/  LDS.128 R224, [R252] ;  /* 0x00000000fce07984 */ /* 0x000f220000000c00 */
        /* <DEDUP_REMOVED lines=11> */
[----:B------:R-:W-:Y:S02]  /*25570*/  IMAD.MOV.U32 R210, RZ, RZ, R177 ;  /* 0x000000ffffd27224 */ /* 0x000fe400078e00b1 */
[----:B------:R-:W-:Y:S02]  /*25580*/  IMAD.MOV.U32 R176, RZ, RZ, R145 ;  /* 0x000000ffffb07224 */ /* 0x000fe400078e0091 */
[----:B------:R-:W-:Y:S01]  /*25590*/  IMAD.MOV.U32 R177, RZ, RZ, R147 ;  /* 0x000000ffffb17224 */ /* 0x000fe200078e0093 */
[----:B------:R-:W-:Y:S01]  /*255a0*/  MOV R208, R209 ;  /* 0x000000d100d07202 */ /* 0x000fe20000000f00 */
[----:B------:R-:W-:Y:S01]  /*255b0*/  IMAD.MOV.U32 R209, RZ, RZ, R211 ;  /* 0x000000ffffd17224 */ /* 0x000fe200078e00d3 */
[----:B------:R-:W-:Y:S01]  /*255c0*/  MOV R211, R179 ;  /* 0x000000b300d37202 */ /* 0x000fe20000000f00 */
[----:B------:R-:W-:Y:S01]  /*255d0*/  IMAD.MOV.U32 R179, RZ, RZ, R115 ;  /* 0x000000ffffb37224 */ /* 0x000fe200078e0073 */
[----:B------:R-:W-:Y:S01]  /*255e0*/  MOV R178, R113 ;  /* 0x0000007100b27202 */ /* 0x000fe20000000f00 */
        /* <DEDUP_REMOVED lines=9> */
[----:B------:R-:W-:Y:S06]  /*25680*/  BAR.SYNC.DEFER_BLOCKING 0x0 ;  /* 0x0000000000007b1d */ /* 0x000fec0000010000 */
[----:B------:R-:W2:Y:S02]  /*25690*/  LDS.128 R220, [R252] ;  /* 0x00000000fcdc7984 */ /* 0x000ea40000000c00 */
[----:B------:R-:W-:Y:S06]  /*256a0*/  BAR.SYNC.DEFER_BLOCKING 0x0 ;  /* 0x0000000000007b1d */ /* 0x000fec0000010000 */
[----:B------:R4:W-:Y:S02]  /*256b0*/  STSM.16.M88.4 [R0], R228 ;  /* 0x000000e400007844 */ /* 0x0009e40000000200 */
[----:B------:R-:W-:Y:S06]  /*256c0*/  BAR.SYNC.DEFER_BLOCKING 0x0 ;  /* 0x0000000000007b1d */ /* 0x000fec0000010000 */
[----:B----4-:R-:W4:Y:S04]  /*256d0*/  LDL.LU R228, [R1+0x74] ;  /* 0x0000740001e47983 */ /* 0x010f280000300800 */
[----:B------:R-:W4:Y:S01]  /*256e0*/  LDL.LU R229, [R1+0x7c] ;  /* 0x00007c0001e57983 */ /* 0x000f220000300800 */
[----:B------:R-:W-:Y:S01]  /*256f0*/  IMAD.MOV.U32 R80, RZ, RZ, R212 ;  /* 0x000000ffff507224 */ /* 0x000fe200078e00d4 */
[----:B------:R-:W-:Y:S01]  /*25700*/  MOV R81, R214 ;  /* 0x000000d600517202 */ /* 0x000fe20000000f00 */
[----:B------:R-:W-:Y:S01]  /*25710*/  IMAD.MOV.U32 R82, RZ, RZ, R180 ;  /* 0x000000ffff527224 */ /* 0x000fe200078e00b4 */
[----:B------:R-:W2:Y:S04]  /*25720*/  LDL.LU R244, [R1+0x100] ;  /* 0x0001000001f47983 */ /* 0x000ea80000300800 */
[----:B------:R-:W1:Y:S01]  /*25730*/  LDS.128 R208, [R252] ;  /* 0x00000000fcd07984 */ /* 0x000e620000000c00 */
[----:B------:R-:W-:Y:S01]  /*25740*/  BAR.SYNC.DEFER_BLOCKING 0x0 ;  /* 0x0000000000007b1d */ /* 0x000fe20000010000 */
[----:B------:R-:W-:-:S05]  /*25750*/  IMAD.MOV.U32 R83, RZ, RZ, R182 ;  /* 0x000000ffff537224 */ /* 0x000fca00078e00b6 */
[----:B------:R-:W2:Y:S01]  /*25760*/  LDL.LU R241, [R1+0xf0] ;  /* 0x0000f00001f17983 */ /* 0x000ea20000300800 */
[----:B------:R-:W-:-:S03]  /*25770*/  MOV R48, R148 ;  /* 0x0000009400307202 */ /* 0x000fc60000000f00 */
[----:B---3--:R-:W-:Y:S01]  /*25780*/  STSM.16.M88.4 [R0], R232 ;  /* 0x000000e800007844 */ /* 0x008fe20000000200 */
[----:B------:R-:W-:Y:S01]  /*25790*/  BAR.SYNC.DEFER_BLOCKING 0x0 ;  /* 0x0000000000007b1d */ /* 0x000fe20000010000 */
[----:B------:R-:W-:Y:S01]  /*257a0*/  IMAD.MOV.U32 R49, RZ, RZ, R150 ;  /* 0x000000ffff317224 */ /* 0x000fe200078e0096 */
[----:B------:R-:W-:Y:S01]  /*257b0*/  MOV R51, R118 ;  /* 0x0000007600337202 */ /* 0x000fe20000000f00 */
[----:B------:R-:W-:Y:S01]  /*257c0*/  IMAD.MOV.U32 R50, RZ, RZ, R116 ;  /* 0x000000ffff327224 */ /* 0x000fe200078e0074 */
[----:B------:R-:W-:Y:S01]  /*257d0*/  MOV R231, R247 ;  /* 0x000000f700e77202 */ /* 0x000fe20000000f00 */
[----:B------:R-:W-:Y:S02]  /*257e0*/  IMAD.MOV.U32 R230, RZ, RZ, R245 ;  /* 0x000000ffffe67224 */ /* 0x000fe400078e00f5 */
[----:B------:R-:W-:Y:S01]  /*257f0*/  IMAD.MOV.U32 R212, RZ, RZ, R213 ;  /* 0x000000ffffd47224 */ /* 0x000fe200078e00d5 */
[----:B------:R-:W-:Y:S02]  /*25800*/  MOV R214, R181 ;  /* 0x000000b500d67202 */ /* 0x000fe40000000f00 */
[----:B------:R-:W-:Y:S01]  /*25810*/  MOV R238, R3 ;  /* 0x0000000300ee7202 */ /* 0x000fe20000000f00 */
[----:B------:R-:W-:Y:S01]  /*25820*/  IMAD.MOV.U32 R240, RZ, RZ, R8 ;  /* 0x000000fffff07224 */ /* 0x000fe200078e0008 */
[----:B------:R-:W3:Y:S04]  /*25830*/  LDL.LU R243, [R1+0xe0] ;  /* 0x0000e00001f37983 */ /* 0x000ee80000300800 */
[----:B------:R-:W1:Y:S01]  /*25840*/  LDS.128 R176, [R252] ;  /* 0x00000000fcb07984 */ /* 0x000e620000000c00 */
[----:B------:R-:W-:Y:S01]  /*25850*/  BAR.SYNC.DEFER_BLOCKING 0x0 ;  /* 0x0000000000007b1d */ /* 0x000fe20000010000 */
[----:B------:R-:W-:-:S02]  /*25860*/  IMAD.MOV.U32 R148, RZ, RZ, R149 ;  /* 0x000000ffff947224 */ /* 0x000fc400078e0095 */
[----:B------:R-:W-:Y:S02]  /*25870*/  IMAD.MOV.U32 R150, RZ, RZ, R117 ;  /* 0x000000ffff967224 */ /* 0x000fe400078e0075 */
[----:B------:R-:W-:Y:S02]  /*25880*/  IMAD.MOV.U32 R213, RZ, RZ, R215 ;  /* 0x000000ffffd57224 */ /* 0x000fe400078e00d7 */
[----:B------:R-:W-:Y:S01]  /*25890*/  IMAD R3, R10, R236, RZ ;  /* 0x000000ec0a037224 */ /* 0x000fe200078e02ff */
[----:B------:R-:W3:Y:S04]  /*258a0*/  LDL.LU R237, [R1+0xd0] ;  /* 0x0000d00001ed7983 */ /* 0x000ee80000300800 */
[----:B------:R-:W-:Y:S01]  /*258b0*/  STSM.16.M88.4 [R0], R80 ;  /* 0x0000005000007844 */ /* 0x000fe20000000200 */
[----:B------:R-:W-:Y:S01]  /*258c0*/  BAR.SYNC.DEFER_BLOCKING 0x0 ;  /* 0x0000000000007b1d */ /* 0x000fe20000010000 */
[----:B------:R-:W-:Y:S01]  /*258d0*/  MOV R149, R151 ;  /* 0x0000009700957202 */ /* 0x000fe20000000f00 */
[----:B------:R-:W-:-:S02]  /*258e0*/  IMAD.MOV.U32 R215, RZ, RZ, R183 ;  /* 0x000000ffffd77224 */ /* 0x000fc400078e00b7 */
[----:B------:R-:W-:Y:S02]  /*258f0*/  IMAD.MOV.U32 R242, RZ, RZ, R2 ;  /* 0x000000fffff27224 */ /* 0x000fe400078e0002 */
[----:B------:R-:W-:Y:S01]  /*25900*/  IMAD R8, R236, 0x80, R3 ;  /* 0x00000080ec087824 */ /* 0x000fe200078e0203 */
[----:B------:R-:W3:Y:S04]  /*25910*/  LDL.LU R239, [R1+0x108] ;  /* 0x0001080001ef7983 */ /* 0x000ee80000300800 */
[----:B------:R-:W1:Y:S01]  /*25920*/  LDS.128 R80, [R252] ;  /* 0x00000000fc507984 */ /* 0x000e620000000c00 */
        /* <DEDUP_REMOVED lines=12> */
[----:B------:R-:W-:Y:S01]  /*259f0*/  BAR.SYNC.DEFER_BLOCKING 0x0 ;  /* 0x0000000000007b1d */ /* 0x000fe20000010000 */
[----:B------:R-:W-:-:S05]  /*25a00*/  IMAD.MOV.U32 R151, RZ, RZ, R119 ;  /* 0x000000ffff977224 */ /* 0x000fca00078e0077 */
[----:B----4-:R-:W-:Y:S02]  /*25a10*/  STSM.16.M88.4 [R0], R228 ;  /* 0x000000e400007844 */ /* 0x010fe40000000200 */
[----:B------:R-:W-:Y:S06]  /*25a20*/  BAR.SYNC.DEFER_BLOCKING 0x0 ;  /* 0x0000000000007b1d */ /* 0x000fec0000010000 */
[----:B------:R-:W4:Y:S02]  /*25a30*/  LDS.128 R116, [R252] ;  /* 0x00000000fc747984 */ /* 0x000f240000000c00 */
[----:B------:R-:W-:Y:S06]  /*25a40*/  BAR.SYNC.DEFER_BLOCKING 0x0 ;  /* 0x0000000000007b1d */ /* 0x000fec0000010000 */
[----:B------:R1:W-:Y:S02]  /*25a50*/  STSM.16.M88.4 [R0], R212 ;  /* 0x000000d400007844 */ /* 0x0003e40000000200 */
[----:B------:R-:W-:Y:S06]  /*25a60*/  BAR.SYNC.DEFER_BLOCKING 0x0 ;  /* 0x0000000000007b1d */ /* 0x000fec0000010000 */
[----:B------:R-:W4:Y:S02]  /*25a70*/  LDS.128 R180, [R252] ;  /* 0x00000000fcb47984 */ /* 0x000f240000000c00 */
[----:B------:R-:W-:Y:S01]  /*25a80*/  BAR.SYNC.DEFER_BLOCKING 0x0 ;  /* 0x0000000000007b1d */ /* 0x000fe20000010000 */
[----:B------:R-:W-:-:S05]  /*25a90*/  MOV R84, R85 ;  /* 0x0000005500547202 */ /* 0x000fca0000000f00 */
[----:B------:R2:W-:Y:S01]  /*25aa0*/  STSM.16.M88.4 [R0], R148 ;  /* 0x0000009400007844 */ /* 0x0005e20000000200 */
[----:B------:R-:W-:Y:S01]  /*25ab0*/  IMAD.MOV.U32 R85, RZ, RZ, R87 ;  /* 0x000000ffff557224 */ /* 0x000fe200078e0057 */
[----:B------:R-:W-:Y:S01]  /*25ac0*/  MOV R87, R55 ;  /* 0x0000003700577202 */ /* 0x000fe20000000f00 */
[----:B------:R-:W-:Y:S01]  /*25ad0*/  IMAD.MOV.U32 R86, RZ, RZ, R53 ;  /* 0x000000ffff567224 */ /* 0x000fe200078e0035 */
[----:B------:R-:W-:Y:S06]  /*25ae0*/  BAR.SYNC.DEFER_BLOCKING 0x0 ;  /* 0x0000000000007b1d */ /* 0x000fec0000010000 */
[----:B------:R-:W4:Y:S02]  /*25af0*/  LDS.128 R52, [R252] ;  /* 0x00000000fc347984 */ /* 0x000f240000000c00 */
[----:B------:R-:W-:Y:S01]  /*25b00*/  BAR.SYNC.DEFER_BLOCKING 0x0 ;  /* 0x0000000000007b1d */ /* 0x000fe20000010000 */
[----:B------:R-:W-:-:S02]  /*25b10*/  LEA R2, P3, R3, UR8, 0x2 ;  /* 0x0000000803027c11 */ /* 0x000fc4000f8610ff */
[C---:B------:R-:W-:Y:S02]  /*25b20*/  LEA R14, P6, R8.reuse, UR8, 0x2 ;  /* 0x00000008080e7c11 */ /* 0x040fe4000f8c10ff */
[----:B------:R-:W-:Y:S02]  /*25b30*/  LEA.HI.X.SX32 R3, R3, UR9, 0x2, P3 ;  /* 0x0000000903037c11 */ /* 0x000fe400098f16ff */
[----:B------:R-:W-:Y:S01]  /*25b40*/  ISETP.LT.AND P3, PT, R13, UR6, !P0 ;  /* 0x000000060d007c0c */ /* 0x000fe2000c761270 */
[----:B-1----:R-:W-:Y:S01]  /*25b50*/  IMAD R214, R9, UR26, RZ ;  /* 0x0000001a09d67c24 */ /* 0x002fe2000f8e02ff */
[----:B------:R-:W-:Y:S01]  /*25b60*/  STSM.16.M88.4 [R0], R84 ;  /* 0x0000005400007844 */ /* 0x000fe20000000200 */
[----:B------:R-:W-:Y:S02]  /*25b70*/  LEA.HI.X.SX32 R15, R8, UR9, 0x2, P6 ;  /* 0x00000009080f7c11 */ /* 0x000fe4000b0f16ff */
[C---:B------:R-:W-:Y:S01]  /*25b80*/  IMAD.WIDE R212, R214.reuse, 0x4, R2 ;  /* 0x00000004d6d47825 */ /* 0x040fe200078e0202 */
[----:B------:R-:W-:Y:S01]  /*25b90*/  ULDC UR6, c[0x0][0x228] ;  /* 0x00008a0000067ab9 */ /* 0x000fe20000000800 */
[----:B------:R-:W-:Y:S02]  /*25ba0*/  BAR.SYNC.DEFER_BLOCKING 0x0 ;  /* 0x0000000000007b1d */ /* 0x000fe40000010000 */
[----:B--2---:R-:W-:-:S04]  /*25bb0*/  IMAD.WIDE R150, R214, 0x4, R14 ;  /* 0x00000004d6967825 */ /* 0x004fc800078e020e */
[----:B------:R-:W-:Y:S04]  /*25bc0*/  @P1 STG.E desc[UR48][R212.64], R244 ;  /* 0x000000f4d4001986 */ /* 0x000fe8000c101930 */
[----:B------:R1:W-:Y:S04]  /*25bd0*/  @P3 STG.E desc[UR48][R150.64], R241 ;  /* 0x000000f196003986 */ /* 0x0003e8000c101930 */
[----:B-1----:R-:W2:Y:S01]  /*25be0*/  LDL.LU R241, [R1+0xc0] ;  /* 0x0000c00001f17983 */ /* 0x002ea20000300800 */
[----:B------:R-:W-:Y:S01]  /*25bf0*/  IMAD R0, R236, 0x80, R8 ;  /* 0x00000080ec007824 */ /* 0x000fe200078e0208 */
[----:B------:R-:W-:-:S02]  /*25c00*/  ISETP.LT.AND P6, PT, R12, UR4, !P0 ;  /* 0x000000040c007c0c */ /* 0x000fc4000c7c1270 */
[----:B------:R-:W-:Y:S01]  /*25c10*/  ISETP.LT.AND P3, PT, R11, UR14, !P0 ;  /* 0x0000000e0b007c0c */ /* 0x000fe2000c761270 */
[----:B------:R-:W4:Y:S01]  /*25c20*/  LDL.LU R246, [R1+0x104] ;  /* 0x0001040001f67983 */ /* 0x000f220000300800 */
[----:B------:R-:W-:Y:S01]  /*25c30*/  LEA R84, P5, R0, UR8, 0x2 ;  /* 0x0000000800547c11 */ /* 0x000fe2000f8a10ff */
[----:B------:R-:W-:Y:S01]  /*25c40*/  VIADD R8, R214, UR26 ;  /* 0x0000001ad6087c36 */ /* 0x000fe20008000000 */
[----:B------:R-:W-:Y:S01]  /*25c50*/  ISETP.LT.AND P0, PT, R13, UR10, !P2 ;  /* 0x0000000a0d007c0c */ /* 0x000fe2000d701270 */
[----:B------:R-:W4:Y:S01]  /*25c60*/  LDL.LU R244, [R1+0xf4] ;  /* 0x0000f40001f47983 */ /* 0x000f220000300800 */
[----:B------:R-:W-:Y:S01]  /*25c70*/  LEA.HI.X.SX32 R85, R0, UR9, 0x2, P5 ;  /* 0x0000000900557c11 */ /* 0x000fe2000a8f16ff */
[----:B------:R-:W-:Y:S01]  /*25c80*/  IMAD.WIDE R212, R8, 0x4, R2 ;  /* 0x0000000408d47825 */ /* 0x000fe200078e0202 */
[----:B------:R-:W-:Y:S01]  /*25c90*/  LEA R0, R236, R0, 0x7 ;  /* 0x00000000ec007211 */ /* 0x000fe200078e38ff */
[----:B------:R-:W-:Y:S01]  /*25ca0*/  ULDC UR4, c[0x0][0x22c] ;  /* 0x00008b0000047ab9 */ /* 0x000fe20000000800 */
[----:B------:R-:W-:Y:S01]  /*25cb0*/  ULDC UR10, c[0x0][0x228] ;  /* 0x00008a00000a7ab9 */ /* 0x000fe20000000800 */
[----:B------:R-:W-:Y:S01]  /*25cc0*/  IMAD.WIDE R148, R214, 0x4, R84 ;  /* 0x00000004d6947825 */ /* 0x000fe200078e0254 */
[----:B------:R-:W-:-:S04]  /*25cd0*/  LEA R86, P5, R0, UR8, 0x2 ;  /* 0x0000000800567c11 */ /* 0x000fc8000f8a10ff */
[----:B---3--:R1:W-:Y:S01]  /*25ce0*/  @P6 STG.E desc[UR48][R148.64], R243 ;  /* 0x000000f394006986 */ /* 0x0083e2000c101930 */
[----:B------:R-:W-:Y:S01]  /*25cf0*/  LEA.HI.X.SX32 R87, R0, UR9, 0x2, P5 ;  /* 0x0000000900577c11 */ /* 0x000fe2000a8f16ff */
[----:B------:R-:W-:Y:S01]  /*25d00*/  ULDC.64 UR8, c[0x0][0x228] ;  /* 0x00008a0000087ab9 */ /* 0x000fe20000000a00 */
[----:B------:R-:W-:Y:S01]  /*25d10*/  ISETP.LT.AND P6, PT, R10, UR12, !P2 ;  /* 0x0000000c0a007c0c */ /* 0x000fe2000d7c1270 */
[----:B------:R-:W-:Y:S01]  /*25d20*/  IMAD.WIDE R150, R8, 0x4, R14 ;  /* 0x0000000408967825 */ /* 0x000fe200078e020e */
[----:B------:R-:W-:Y:S01]  /*25d30*/  ISETP.LT.AND P5, PT, R12, UR8, !P2 ;  /* 0x000000080c007c0c */ /* 0x000fe2000d7a1270 */
[----:B------:R-:W-:Y:S02]  /*25d40*/  ULDC UR8, c[0x0][0x228] ;  /* 0x00008a0000087ab9 */ /* 0x000fe40000000800 */
[----:B-1----:R-:W-:Y:S01]  /*25d50*/  IMAD.WIDE R148, R214, 0x4, R86 ;  /* 0x00000004d6947825 */ /* 0x002fe200078e0256 */
[----:B------:R-:W3:Y:S01]  /*25d60*/  LDL.LU R243, [R1+0xe4] ;  /* 0x0000e40001f37983 */ /* 0x000ee20000300800 */
[----:B------:R-:W-:-:S03]  /*25d70*/  ULDC UR12, c[0x0][0x228] ;  /* 0x00008a00000c7ab9 */ /* 0x000fc60000000800 */
[----:B------:R1:W-:Y:S04]  /*25d80*/  @P3 STG.E desc[UR48][R148.64], R237 ;  /* 0x000000ed94003986 */ /* 0x0003e8000c101930 */
[----:B-1----:R-:W3:Y:S01]  /*25d90*/  LDL.LU R237, [R1+0xd4] ;  /* 0x0000d40001ed7983 */ /* 0x002ee20000300800 */
[----:B------:R-:W-:-:S03]  /*25da0*/  IMAD.WIDE R148, R8, 0x4, R84 ;  /* 0x0000000408947825 */ /* 0x000fc600078e0254 */
[----:B--2---:R-:W-:Y:S04]  /*25db0*/  @P6 STG.E desc[UR48][R212.64], R241 ;  /* 0x000000f1d4006986 */ /* 0x004fe8000c101930 */
[----:B------:R-:W-:Y:S04]  /*25dc0*/  @P0 STG.E desc[UR48][R150.64], R242 ;  /* 0x000000f296000986 */ /* 0x000fe8000c101930 */
[----:B------:R1:W-:Y:S04]  /*25dd0*/  @P5 STG.E desc[UR48][R148.64], R238 ;  /* 0x000000ee94005986 */ /* 0x0003e8000c101930 */
[----:B-1----:R-:W2:Y:S01]  /*25de0*/  LDL.LU R238, [R1+0xc4] ;  /* 0x0000c40001ee7983 */ /* 0x002ea20000300800 */
[----:B------:R-:W-:-:S02]  /*25df0*/  ISETP.LT.AND P2, PT, R11, UR24, !P2 ;  /* 0x000000180b007c0c */ /* 0x000fc4000d741270 */
[----:B------:R-:W-:Y:S01]  /*25e00*/  ISETP.LT.AND P0, PT, R10, UR20, !P4 ;  /* 0x000000140a007c0c */ /* 0x000fe2000e701270 */
[C---:B------:R-:W-:Y:S01]  /*25e10*/  IMAD.WIDE R148, R8.reuse, 0x4, R86 ;  /* 0x0000000408947825 */ /* 0x040fe200078e0256 */
[----:B------:R-:W-:Y:S01]  /*25e20*/  ISETP.LT.AND P6, PT, R13, UR18, !P4 ;  /* 0x000000120d007c0c */ /* 0x000fe2000e7c1270 */
[----:B------:R-:W2:Y:S02]  /*25e30*/  LDL.LU R241, [R1+0xb4] ;  /* 0x0000b40001f17983 */ /* 0x000ea40000300800 */
[----:B------:R-:W-:Y:S02]  /*25e40*/  VIADD R8, R8, UR26 ;  /* 0x0000001a08087c36 */ /* 0x000fe40008000000 */
[----:B------:R-:W-:Y:S01]  /*25e50*/  VIADD R0, R9, 0x3 ;  /* 0x0000000309007836 */ /* 0x000fe20000000000 */
[----:B------:R-:W-:Y:S01]  /*25e60*/  ISETP.LT.AND P5, PT, R12, UR16, !P4 ;  /* 0x000000100c007c0c */ /* 0x000fe2000e7a1270 */
[----:B------:R-:W2:Y:S01]  /*25e70*/  LDL.LU R242, [R1+0xa4] ;  /* 0x0000a40001f27983 */ /* 0x000ea20000300800 */
[----:B------:R-:W-:Y:S01]  /*25e80*/  ISETP.LT.AND P4, PT, R11, UR22, !P4 ;  /* 0x000000160b007c0c */ /* 0x000fe2000e781270 */
[----:B------:R-:W-:Y:S01]  /*25e90*/  IMAD.WIDE R214, R8, 0x4, R2 ;  /* 0x0000000408d67825 */ /* 0x000fe200078e0202 */
[----:B------:R-:W-:Y:S01]  /*25ea0*/  ISETP.GE.AND P1, PT, R0, UR4, PT ;  /* 0x0000000400007c0c */ /* 0x000fe2000bf26270 */
[----:B------:R1:W-:Y:S02]  /*25eb0*/  @P2 STG.E desc[UR48][R148.64], R240 ;  /* 0x000000f094002986 */ /* 0x0003e4000c101930 */
[----:B------:R-:W-:-:S04]  /*25ec0*/  IMAD.WIDE R212, R8, 0x4, R14 ;  /* 0x0000000408d47825 */ /* 0x000fc800078e020e */
[----:B------:R-:W-:Y:S01]  /*25ed0*/  IMAD.WIDE R150, R8, 0x4, R84 ;  /* 0x0000000408967825 */ /* 0x000fe200078e0254 */
[----:B----4-:R-:W-:Y:S01]  /*25ee0*/  @P0 STG.E desc[UR48][R214.64], R246 ;  /* 0x000000f6d6000986 */ /* 0x010fe2000c101930 */
[----:B------:R-:W-:Y:S01]  /*25ef0*/  ISETP.LT.AND P0, PT, R10, UR28, !P1 ;  /* 0x0000001c0a007c0c */ /* 0x000fe2000cf01270 */
[----:B------:R-:W-:Y:S02]  /*25f00*/  ULDC UR4, c[0x0][0x22c] ;  /* 0x00008b0000047ab9 */ /* 0x000fe40000000800 */
[----:B-1----:R-:W4:Y:S01]  /*25f10*/  LDL.LU R240, [R1+0x94] ;  /* 0x0000940001f07983 */ /* 0x002f220000300800 */
[C---:B------:R-:W-:Y:S01]  /*25f20*/  IMAD.WIDE R148, R8.reuse, 0x4, R86 ;  /* 0x0000000408947825 */ /* 0x040fe200078e0256 */
[----:B------:R-:W-:Y:S02]  /*25f30*/  IADD3 R8, R8, UR26, RZ ;  /* 0x0000001a08087c10 */ /* 0x000fe4000fffe0ff */
[----:B------:R-:W-:Y:S04]  /*25f40*/  @P6 STG.E desc[UR48][R212.64], R244 ;  /* 0x000000f4d4006986 */ /* 0x000fe8000c101930 */
[----:B---3--:R-:W-:Y:S04]  /*25f50*/  @P5 STG.E desc[UR48][R150.64], R243 ;  /* 0x000000f396005986 */ /* 0x008fe8000c101930 */
[----:B------:R1:W-:Y:S02]  /*25f60*/  @P4 STG.E desc[UR48][R148.64], R237 ;  /* 0x000000ed94004986 */ /* 0x0003e4000c101930 */
[----:B-1----:R-:W-:-:S02]  /*25f70*/  IMAD.WIDE R148, R8, 0x4, R2 ;  /* 0x0000000408947825 */ /* 0x002fc400078e0202 */
[----:B------:R-:W3:Y:S04]  /*25f80*/  LDL.LU R237, [R1+0xf8] ;  /* 0x0000f80001ed7983 */ /* 0x000ee80000300800 */
[----:B--2---:R1:W-:Y:S04]  /*25f90*/  @P0 STG.E desc[UR48][R148.64], R238 ;  /* 0x000000ee94000986 */ /* 0x0043e8000c101930 */
[----:B-1----:R-:W2:Y:S01]  /*25fa0*/  LDL.LU R238, [R1+0xe8] ;  /* 0x0000e80001ee7983 */ /* 0x002ea20000300800 */
[C---:B------:R-:W-:Y:S02]  /*25fb0*/  IADD3 R0, R9.reuse, 0x4, RZ ;  /* 0x0000000409007810 */ /* 0x040fe40007ffe0ff */
[----:B------:R-:W-:Y:S01]  /*25fc0*/  ISETP.LT.AND P5, PT, R12, UR6, !P1 ;  /* 0x000000060c007c0c */ /* 0x000fe2000cfa1270 */
[----:B------:R-:W-:Y:S01]  /*25fd0*/  IMAD.WIDE R214, R8, 0x4, R14 ;  /* 0x0000000408d67825 */ /* 0x000fe200078e020e */
[----:B------:R-:W-:Y:S01]  /*25fe0*/  ISETP.GE.AND P3, PT, R0, UR4, PT ;  /* 0x0000000400007c0c */ /* 0x000fe2000bf66270 */
[----:B------:R-:W-:Y:S01]  /*25ff0*/  ULDC UR4, c[0x0][0x22c] ;  /* 0x00008b0000047ab9 */ /* 0x000fe20000000800 */
[----:B------:R-:W2:Y:S01]  /*26000*/  LDL.LU R243, [R1+0xd8] ;  /* 0x0000d80001f37983 */ /* 0x000ea20000300800 */
[----:B------:R-:W-:Y:S01]  /*26010*/  VIADD R0, R9, 0x5 ;  /* 0x0000000509007836 */ /* 0x000fe20000000000 */
[----:B------:R-:W-:-:S04]  /*26020*/  ULDC UR6, c[0x0][0x228] ;  /* 0x00008a0000067ab9 */ /* 0x000fc80000000800 */
[----:B------:R-:W-:Y:S01]  /*26030*/  ISETP.GE.AND P2, PT, R0, UR4, PT ;  /* 0x0000000400007c0c */ /* 0x000fe2000bf46270 */
[----:B------:R-:W-:Y:S02]  /*26040*/  ULDC UR4, c[0x0][0x228] ;  /* 0x00008a0000047ab9 */ /* 0x000fe40000000800 */
[----:B------:R-:W-:Y:S01]  /*26050*/  ISETP.LT.AND P4, PT, R13, UR4, !P1 ;  /* 0x000000040d007c0c */ /* 0x000fe2000cf81270 */
[C---:B------:R-:W-:Y:S01]  /*26060*/  IMAD.WIDE R212, R8.reuse, 0x4, R84 ;  /* 0x0000000408d47825 */ /* 0x040fe200078e0254 */
[----:B------:R-:W-:Y:S01]  /*26070*/  ISETP.LT.AND P1, PT, R11, UR8, !P1 ;  /* 0x000000080b007c0c */ /* 0x000fe2000cf21270 */
[----:B------:R-:W-:Y:S02]  /*26080*/  ULDC UR4, c[0x0][0x22c] ;  /* 0x00008b0000047ab9 */ /* 0x000fe40000000800 */
[----:B------:R-:W-:Y:S02]  /*26090*/  VIADD R228, R9, 0x6 ;  /* 0x0000000609e47836 */ /* 0x000fe40000000000 */
[----:B------:R-:W-:Y:S01]  /*260a0*/  IMAD.WIDE R150, R8, 0x4, R86 ;  /* 0x0000000408967825 */ /* 0x000fe200078e0256 */
[----:B------:R-:W-:Y:S01]  /*260b0*/  ISETP.LT.AND P6, PT, R10, UR10, !P3 ;  /* 0x0000000a0a007c0c */ /* 0x000fe2000dfc1270 */
[----:B------:R-:W-:Y:S01]  /*260c0*/  ULDC UR8, c[0x0][0x228] ;  /* 0x00008a0000087ab9 */ /* 0x000fe20000000800 */
[----:B------:R-:W-:Y:S01]  /*260d0*/  ISETP.GE.AND P0, PT, R228, UR4, PT ;  /* 0x00000004e4007c0c */ /* 0x000fe2000bf06270 */
[----:B------:R-:W-:Y:S01]  /*260e0*/  ULDC UR4, c[0x0][0x228] ;  /* 0x00008a0000047ab9 */ /* 0x000fe20000000800 */
[----:B------:R-:W-:Y:S01]  /*260f0*/  VIADD R0, R8, UR26 ;  /* 0x0000001a08007c36 */ /* 0x000fe20008000000 */
[----:B------:R1:W-:Y:S01]  /*26100*/  @P4 STG.E desc[UR48][R214.64], R241 ;  /* 0x000000f1d6004986 */ /* 0x0003e2000c101930 */
[----:B------:R-:W-:-:S03]  /*26110*/  ULDC UR10, c[0x0][0x228] ;  /* 0x00008a00000a7ab9 */ /* 0x000fc60000000800 */
[----:B------:R3:W-:Y:S04]  /*26120*/  @P5 STG.E desc[UR48][R212.64], R242 ;  /* 0x000000f2d4005986 */ /* 0x0007e8000c101930 */
[----:B----4-:R4:W-:Y:S04]  /*26130*/  @P1 STG.E desc[UR48][R150.64], R240 ;  /* 0x000000f096001986 */ /* 0x0109e8000c101930 */
[----:B-1----:R-:W2:Y:S01]  /*26140*/  LDL.LU R241, [R1+0xc8] ;  /* 0x0000c80001f17983 */ /* 0x002ea20000300800 */
[----:B------:R-:W-:Y:S01]  /*26150*/  ISETP.LT.AND P1, PT, R13, UR4, !P3 ;  /* 0x000000040d007c0c */ /* 0x000fe2000df21270 */
[----:B------:R-:W-:-:S02]  /*26160*/  ULDC UR4, c[0x0][0x228] ;  /* 0x00008a0000047ab9 */ /* 0x000fc40000000800 */
[----:B---3--:R-:W3:Y:S01]  /*26170*/  LDL.LU R242, [R1+0xb8] ;  /* 0x0000b80001f27983 */ /* 0x008ee20000300800 */
[----:B------:R-:W-:Y:S01]  /*26180*/  ISETP.LT.AND P4, PT, R12, UR4, !P3 ;  /* 0x000000040c007c0c */ /* 0x000fe2000df81270 */
[----:B------:R-:W-:Y:S01]  /*26190*/  IMAD.WIDE R148, R0, 0x4, R2 ;  /* 0x0000000400947825 */ /* 0x000fe200078e0202 */
[----:B------:R-:W-:Y:S01]  /*261a0*/  IADD3 R212, R9, 0x7, RZ ;  /* 0x0000000709d47810 */ /* 0x000fe20007ffe0ff */
[----:B----4-:R-:W4:Y:S01]  /*261b0*/  LDL.LU R240, [R1+0xa8] ;  /* 0x0000a80001f07983 */ /* 0x010f220000300800 */
[----:B------:R-:W-:Y:S01]  /*261c0*/  ISETP.LT.AND P5, PT, R10, UR8, !P2 ;  /* 0x000000080a007c0c */ /* 0x000fe2000d7a1270 */
[C---:B------:R-:W-:Y:S01]  /*261d0*/  IMAD.WIDE R150, R0.reuse, 0x4, R84 ;  /* 0x0000000400967825 */ /* 0x040fe200078e0254 */
[----:B------:R-:W-:Y:S01]  /*261e0*/  ISETP.LT.AND P3, PT, R11, UR6, !P3 ;  /* 0x000000060b007c0c */ /* 0x000fe2000df61270 */
[----:B------:R1:W-:Y:S01]  /*261f0*/  @P6 STG.E desc[UR48][R148.64], R239 ;  /* 0x000000ef94006986 */ /* 0x0003e2000c101930 */
[----:B------:R-:W-:Y:S01]  /*26200*/  ULDC UR4, c[0x0][0x22c] ;  /* 0x00008b0000047ab9 */ /* 0x000fe20000000800 */
[C---:B------:R-:W-:Y:S01]  /*26210*/  VIADD R8, R0.reuse, UR26 ;  /* 0x0000001a00087c36 */ /* 0x040fe20008000000 */
[----:B------:R-:W-:Y:S01]  /*26220*/  ULDC UR6, c[0x0][0x228] ;  /* 0x00008a0000067ab9 */ /* 0x000fe20000000800 */
[----:B------:R-:W4:Y:S01]  /*26230*/  LDL.LU R244, [R1+0x98] ;  /* 0x0000980001f47983 */ /* 0x000f220000300800 */
[----:B------:R-:W-:Y:S01]  /*26240*/  ULDC UR8, c[0x0][0x228] ;  /* 0x00008a0000087ab9 */ /* 0x000fe20000000800 */
[----:B-1----:R-:W-:-:S02]  /*26250*/  IMAD.WIDE R148, R0, 0x4, R14 ;  /* 0x0000000400947825 */ /* 0x002fc400078e020e */
[----:B------:R-:W4:Y:S04]  /*26260*/  LDL.LU R239, [R1+0x10c] ;  /* 0x00010c0001ef7983 */ /* 0x000f280000300800 */
[----:B------:R1:W-:Y:S04]  /*26270*/  @P1 STG.E desc[UR48][R148.64], R237 ;  /* 0x000000ed94001986 */ /* 0x0003e8000c101930 */
[----:B-1----:R-:W4:Y:S04]  /*26280*/  LDL.LU R237, [R1+0xfc] ;  /* 0x0000fc0001ed7983 */ /* 0x002f280000300800 */
[----:B--2---:R1:W-:Y:S04]  /*26290*/  @P4 STG.E desc[UR48][R150.64], R238 ;  /* 0x000000ee96004986 */ /* 0x0043e8000c101930 */
[----:B-1----:R-:W2:Y:S01]  /*262a0*/  LDL.LU R238, [R1+0xec] ;  /* 0x0000ec0001ee7983 */ /* 0x002ea20000300800 */
[----:B------:R-:W-:-:S02]  /*262b0*/  ISETP.LT.AND P6, PT, R13, UR10, !P2 ;  /* 0x0000000a0d007c0c */ /* 0x000fc4000d7c1270 */
[----:B------:R-:W-:Y:S01]  /*262c0*/  ISETP.GE.AND P1, PT, R212, UR4, PT ;  /* 0x00000004d4007c0c */ /* 0x000fe2000bf26270 */
[----:B------:R-:W-:Y:S01]  /*262d0*/  ULDC UR4, c[0x0][0x228] ;  /* 0x00008a0000047ab9 */ /* 0x000fe20000000800 */
[----:B------:R-:W-:Y:S01]  /*262e0*/  IMAD.WIDE R212, R0, 0x4, R86 ;  /* 0x0000000400d47825 */ /* 0x000fe200078e0256 */
[----:B------:R-:W-:Y:S01]  /*262f0*/  ISETP.LT.AND P4, PT, R12, UR4, !P2 ;  /* 0x000000040c007c0c */ /* 0x000fe2000d781270 */
[----:B------:R-:W-:Y:S01]  /*26300*/  ULDC UR4, c[0x0][0x228] ;  /* 0x00008a0000047ab9 */ /* 0x000fe20000000800 */
[----:B------:R-:W-:Y:S01]  /*26310*/  ULDC UR10, c[0x0][0x228] ;  /* 0x00008a00000a7ab9 */ /* 0x000fe20000000800 */
[C---:B------:R-:W-:Y:S01]  /*26320*/  IMAD.WIDE R150, R8.reuse, 0x4, R2 ;  /* 0x0000000408967825 */ /* 0x040fe200078e0202 */
[----:B------:R1:W-:Y:S03]  /*26330*/  @P3 STG.E desc[UR48][R212.64], R243 ;  /* 0x000000f3d4003986 */ /* 0x0003e6000c101930 */
[----:B------:R-:W-:Y:S01]  /*26340*/  IMAD.WIDE R148, R8, 0x4, R14 ;  /* 0x0000000408947825 */ /* 0x000fe200078e020e */
[----:B------:R-:W-:Y:S01]  /*26350*/  ISETP.LT.AND P2, PT, R11, UR4, !P2 ;  /* 0x000000040b007c0c */ /* 0x000fe2000d741270 */
[----:B------:R-:W-:Y:S01]  /*26360*/  ULDC UR4, c[0x0][0x22c] ;  /* 0x00008b0000047ab9 */ /* 0x000fe20000000800 */
[----:B------:R-:W-:Y:S01]  /*26370*/  ISETP.LT.AND P3, PT, R10, UR6, !P0 ;  /* 0x000000060a007c0c */ /* 0x000fe2000c761270 */
[----:B------:R-:W-:-:S02]  /*26380*/  VIADD R214, R8, UR26 ;  /* 0x0000001a08d67c36 */ /* 0x000fc40008000000 */
[----:B------:R-:W-:Y:S01]  /*26390*/  IMAD.WIDE R228, R8, 0x4, R86 ;  /* 0x0000000408e47825 */ /* 0x000fe200078e0256 */
[----:B------:R-:W-:Y:S01]  /*263a0*/  IADD3 R0, R9, 0x8, RZ ;  /* 0x0000000809007810 */ /* 0x000fe20007ffe0ff */
[----:B------:R-:W-:Y:S01]  /*263b0*/  ULDC UR6, c[0x0][0x228] ;  /* 0x00008a0000067ab9 */ /* 0x000fe20000000800 */
[----:B-1----:R-:W2:Y:S04]  /*263c0*/  LDL.LU R243, [R1+0xdc] ;  /* 0x0000dc0001f37983 */ /* 0x002ea80000300800 */
[----:B------:R1:W-:Y:S04]  /*263d0*/  @P5 STG.E desc[UR48][R150.64], R241 ;  /* 0x000000f196005986 */ /* 0x0003e8000c101930 */
[----:B---3--:R3:W-:Y:S01]  /*263e0*/  @P6 STG.E desc[UR48][R148.64], R242 ;  /* 0x000000f294006986 */ /* 0x0087e2000c101930 */
[----:B------:R-:W-:Y:S01]  /*263f0*/  ISETP.LT.AND P5, PT, R13, UR8, !P0 ;  /* 0x000000080d007c0c */ /* 0x000fe2000c7a1270 */
[----:B------:R-:W-:Y:S01]  /*26400*/  IMAD.WIDE R212, R214, 0x4, R2 ;  /* 0x00000004d6d47825 */ /* 0x000fe200078e0202 */
[----:B------:R-:W-:Y:S01]  /*26410*/  ISETP.LT.AND P6, PT, R12, UR10, !P0 ;  /* 0x0000000a0c007c0c */ /* 0x000fe2000c7c1270 */
[----:B------:R-:W-:Y:S01]  /*26420*/  ULDC UR8, c[0x0][0x228] ;  /* 0x00008a0000087ab9 */ /* 0x000fe20000000800 */
[----:B------:R-:W-:Y:S01]  /*26430*/  ULDC UR10, c[0x0][0x228] ;  /* 0x00008a00000a7ab9 */ /* 0x000fe20000000800 */
[----:B-1----:R-:W2:Y:S01]  /*26440*/  LDL.LU R241, [R1+0xcc] ;  /* 0x0000cc0001f17983 */ /* 0x002ea20000300800 */
[----:B---3--:R-:W-:-:S03]  /*26450*/  IMAD.WIDE R148, R8, 0x4, R84 ;  /* 0x0000000408947825 */ /* 0x008fc600078e0254 */
[----:B------:R-:W3:Y:S04]  /*26460*/  LDL.LU R242, [R1+0xbc] ;  /* 0x0000bc0001f27983 */ /* 0x000ee80000300800 */
[----:B----4-:R1:W-:Y:S01]  /*26470*/  @P4 STG.E desc[UR48][R148.64], R240 ;  /* 0x000000f094004986 */ /* 0x0103e2000c101930 */
[----:B------:R-:W-:-:S03]  /*26480*/  IMAD.WIDE R150, R214, 0x4, R14 ;  /* 0x00000004d6967825 */ /* 0x000fc600078e020e */
[----:B-1----:R-:W4:Y:S01]  /*26490*/  LDL.LU R240, [R1+0xac] ;  /* 0x0000ac0001f07983 */ /* 0x002f220000300800 */
[----:B------:R-:W-:-:S03]  /*264a0*/  IMAD.WIDE R148, R214, 0x4, R84 ;  /* 0x00000004d6947825 */ /* 0x000fc600078e0254 */
[----:B------:R-:W-:Y:S04]  /*264b0*/  @P2 STG.E desc[UR48][R228.64], R244 ;  /* 0x000000f4e4002986 */ /* 0x000fe8000c101930 */
[----:B------:R1:W-:Y:S04]  /*264c0*/  @P3 STG.E desc[UR48][R212.64], R239 ;  /* 0x000000efd4003986 */ /* 0x0003e8000c101930 */
[----:B------:R1:W-:Y:S04]  /*264d0*/  @P5 STG.E desc[UR48][R150.64], R237 ;  /* 0x000000ed96005986 */ /* 0x0003e8000c101930 */
[----:B-1----:R-:W4:Y:S04]  /*264e0*/  LDL.LU R239, [R1+0x9c] ;  /* 0x00009c0001ef7983 */ /* 0x002f280000300800 */
[----:B------:R-:W4:Y:S04]  /*264f0*/  LDL.LU R237, [R1+0x80] ;  /* 0x0000800001ed7983 */ /* 0x000f280000300800 */
[----:B--2---:R1:W-:Y:S04]  /*26500*/  @P6 STG.E desc[UR48][R148.64], R238 ;  /* 0x000000ee94006986 */ /* 0x0043e8000c101930 */
[----:B-1----:R-:W2:Y:S01]  /*26510*/  LDL.LU R238, [R1] ;  /* 0x0000000001ee7983 */ /* 0x002ea20000300800 */
[----:B------:R-:W-:Y:S01]  /*26520*/  ISETP.GE.AND P4, PT, R0, UR4, PT ;  /* 0x0000000400007c0c */ /* 0x000fe2000bf86270 */
[----:B------:R-:W-:-:S02]  /*26530*/  ULDC UR4, c[0x0][0x228] ;  /* 0x00008a0000047ab9 */ /* 0x000fc40000000800 */
[----:B------:R-:W-:Y:S01]  /*26540*/  ISETP.LT.AND P3, PT, R11, UR4, !P0 ;  /* 0x000000040b007c0c */ /* 0x000fe2000c761270 */
[----:B------:R-:W-:Y:S01]  /*26550*/  VIADD R0, R9, 0x9 ;  /* 0x0000000909007836 */ /* 0x000fe20000000000 */
[----:B------:R-:W-:Y:S01]  /*26560*/  ISETP.LT.AND P0, PT, R10, UR6, !P1 ;  /* 0x000000060a007c0c */ /* 0x000fe2000cf01270 */
[----:B------:R-:W-:Y:S01]  /*26570*/  ULDC UR4, c[0x0][0x22c] ;  /* 0x00008b0000047ab9 */ /* 0x000fe20000000800 */
[----:B------:R-:W-:Y:S01]  /*26580*/  ISETP.LT.AND P5, PT, R13, UR8, !P1 ;  /* 0x000000080d007c0c */ /* 0x000fe2000cfa1270 */
[----:B------:R-:W-:Y:S01]  /*26590*/  VIADD R229, R214, UR26 ;  /* 0x0000001ad6e57c36 */ /* 0x000fe20008000000 */
[----:B------:R-:W-:Y:S01]  /*265a0*/  ISETP.LT.AND P6, PT, R12, UR10, !P1 ;  /* 0x0000000a0c007c0c */ /* 0x000fe2000cfc1270 */
[----:B------:R-:W-:Y:S01]  /*265b0*/  IMAD.WIDE R214, R214, 0x4, R86 ;  /* 0x00000004d6d67825 */ /* 0x000fe200078e0256 */
[----:B------:R-:W-:Y:S01]  /*265c0*/  ISETP.GE.AND P2, PT, R0, UR4, PT ;  /* 0x0000000400007c0c */ /* 0x000fe2000bf46270 */
[----:B------:R-:W-:Y:S01]  /*265d0*/  ULDC UR4, c[0x0][0x22c] ;  /* 0x00008b0000047ab9 */ /* 0x000fe20000000800 */
[----:B------:R-:W-:Y:S01]  /*265e0*/  IADD3 R0, R9, 0xa, RZ ;  /* 0x0000000a09007810 */ /* 0x000fe20007ffe0ff */
[C---:B------:R-:W-:Y:S01]  /*265f0*/  IMAD.WIDE R212, R229.reuse, 0x4, R2 ;  /* 0x00000004e5d47825 */ /* 0x040fe200078e0202 */
[----:B------:R-:W-:Y:S01]  /*26600*/  ULDC UR6, c[0x0][0x228] ;  /* 0x00008a0000067ab9 */ /* 0x000fe20000000800 */
[----:B------:R-:W-:Y:S01]  /*26610*/  @P3 STG.E desc[UR48][R214.64], R243 ;  /* 0x000000f3d6003986 */ /* 0x000fe2000c101930 */
[----:B------:R-:W-:Y:S01]  /*26620*/  ISETP.GE.AND P3, PT, R0, UR4, PT ;  /* 0x0000000400007c0c */ /* 0x000fe2000bf66270 */
[----:B------:R-:W-:Y:S01]  /*26630*/  IMAD.WIDE R150, R229, 0x4, R14 ;  /* 0x00000004e5967825 */ /* 0x000fe200078e020e */
[----:B------:R-:W-:Y:S01]  /*26640*/  ULDC UR4, c[0x0][0x228] ;  /* 0x00008a0000047ab9 */ /* 0x000fe20000000800 */
[----:B------:R-:W-:-:S02]  /*26650*/  ULDC UR8, c[0x0][0x228] ;  /* 0x00008a0000087ab9 */ /* 0x000fc40000000800 */
[----:B------:R-:W-:Y:S01]  /*26660*/  IMAD.WIDE R148, R229, 0x4, R84 ;  /* 0x00000004e5947825 */ /* 0x000fe200078e0254 */
[----:B------:R-:W-:Y:S01]  /*26670*/  ISETP.LT.AND P1, PT, R11, UR4, !P1 ;  /* 0x000000040b007c0c */ /* 0x000fe2000cf21270 */
[----:B------:R-:W-:Y:S01]  /*26680*/  ULDC UR4, c[0x0][0x228] ;  /* 0x00008a0000047ab9 */ /* 0x000fe20000000800 */
[----:B------:R-:W-:Y:S01]  /*26690*/  ULDC UR10, c[0x0][0x228] ;  /* 0x00008a00000a7ab9 */ /* 0x000fe20000000800 */
[----:B------:R1:W-:Y:S01]  /*266a0*/  @P0 STG.E desc[UR48][R212.64], R241 ;  /* 0x000000f1d4000986 */ /* 0x0003e2000c101930 */
[----:B------:R-:W-:Y:S01]  /*266b0*/  ISETP.LT.AND P0, PT, R10, UR4, !P4 ;  /* 0x000000040a007c0c */ /* 0x000fe2000e701270 */
[----:B------:R-:W-:Y:S01]  /*266c0*/  VIADD R231, R229, UR26 ;  /* 0x0000001ae5e77c36 */ /* 0x000fe20008000000 */
[----:B------:R-:W-:Y:S01]  /*266d0*/  ULDC UR4, c[0x0][0x228] ;  /* 0x00008a0000047ab9 */ /* 0x000fe20000000800 */
[----:B---3--:R3:W-:Y:S02]  /*266e0*/  @P5 STG.E desc[UR48][R150.64], R242 ;  /* 0x000000f296005986 */ /* 0x0087e4000c101930 */
[----:B-1----:R-:W-:-:S02]  /*266f0*/  IMAD.WIDE R212, R231, 0x4, R14 ;  /* 0x00000004e7d47825 */ /* 0x002fc400078e020e */
[----:B----4-:R1:W-:Y:S01]  /*26700*/  @P6 STG.E desc[UR48][R148.64], R240 ;  /* 0x000000f094006986 */ /* 0x0103e2000c101930 */
[----:B------:R-:W-:Y:S01]  /*26710*/  ISETP.LT.AND P6, PT, R13, UR6, !P4 ;  /* 0x000000060d007c0c */ /* 0x000fe2000e7c1270 */
[----:B---3--:R-:W-:Y:S01]  /*26720*/  IMAD.WIDE R150, R229, 0x4, R86 ;  /* 0x00000004e5967825 */ /* 0x008fe200078e0256 */
[----:B------:R-:W-:Y:S01]  /*26730*/  ISETP.LT.AND P5, PT, R12, UR4, !P4 ;  /* 0x000000040c007c0c */ /* 0x000fe2000e7a1270 */
[----:B------:R-:W-:Y:S01]  /*26740*/  ULDC UR4, c[0x0][0x22c] ;  /* 0x00008b0000047ab9 */ /* 0x000fe20000000800 */
[----:B------:R-:W-:Y:S01]  /*26750*/  ULDC UR6, c[0x0][0x228] ;  /* 0x00008a0000067ab9 */ /* 0x000fe20000000800 */
[----:B-1----:R-:W-:Y:S01]  /*26760*/  IMAD.WIDE R148, R231, 0x4, R2 ;  /* 0x00000004e7947825 */ /* 0x002fe200078e0202 */
[----:B------:R1:W-:Y:S04]  /*26770*/  @P1 STG.E desc[UR48][R150.64], R239 ;  /* 0x000000ef96001986 */ /* 0x0003e8000c101930 */
[----:B------:R-:W-:Y:S04]  /*26780*/  @P0 STG.E desc[UR48][R148.64], R237 ;  /* 0x000000ed94000986 */ /* 0x000fe8000c101930 */
[----:B-1----:R-:W3:Y:S04]  /*26790*/  LDL.LU R239, [R1+0x84] ;  /* 0x0000840001ef7983 */ /* 0x002ee80000300800 */
[----:B--2---:R1:W-:Y:S04]  /*267a0*/  @P6 STG.E desc[UR48][R212.64], R238 ;  /* 0x000000eed4006986 */ /* 0x0043e8000c101930 */
[----:B-1----:R-:W2:Y:S01]  /*267b0*/  LDL.LU R238, [R1+0x4] ;  /* 0x0000040001ee7983 */ /* 0x002ea20000300800 */
[----:B------:R-:W-:Y:S01]  /*267c0*/  ISETP.LT.AND P4, PT, R11, UR8, !P4 ;  /* 0x000000080b007c0c */ /* 0x000fe2000e781270 */
[----:B------:R-:W-:Y:S01]  /*267d0*/  VIADD R0, R9, 0xb ;  /* 0x0000000b09007836 */ /* 0x000fe20000000000 */
[----:B------:R-:W-:Y:S01]  /*267e0*/  ULDC UR8, c[0x0][0x228] ;  /* 0x00008a0000087ab9 */ /* 0x000fe20000000800 */
[----:B------:R-:W-:-:S03]  /*267f0*/  IMAD.WIDE R214, R231, 0x4, R84 ;  /* 0x00000004e7d67825 */ /* 0x000fc600078e0254 */
[----:B------:R-:W-:Y:S01]  /*26800*/  ISETP.GE.AND P1, PT, R0, UR4, PT ;  /* 0x0000000400007c0c */ /* 0x000fe2000bf26270 */
[----:B------:R-:W-:Y:S01]  /*26810*/  IMAD.WIDE R228, R231, 0x4, R86 ;  /* 0x00000004e7e47825 */ /* 0x000fe200078e0256 */
[----:B------:R-:W-:Y:S01]  /*26820*/  ULDC UR4, c[0x0][0x228] ;  /* 0x00008a0000047ab9 */ /* 0x000fe20000000800 */
[----:B------:R-:W-:Y:S01]  /*26830*/  @P5 STG.E desc[UR48][R214.64], R248 ;  /* 0x000000f8d6005986 */ /* 0x000fe2000c101930 */
[----:B------:R-:W-:Y:S01]  /*26840*/  ISETP.LT.AND P0, PT, R10, UR4, !P2 ;  /* 0x000000040a007c0c */ /* 0x000fe2000d701270 */
[----:B------:R-:W-:Y:S02]  /*26850*/  ULDC UR4, c[0x0][0x228] ;  /* 0x00008a0000047ab9 */ /* 0x000fe40000000800 */
[----:B------:R1:W-:Y:S01]  /*26860*/  @P4 STG.E desc[UR48][R228.64], R16 ;  /* 0x00000010e4004986 */ /* 0x0003e2000c101930 */
[----:B------:R-:W-:Y:S02]  /*26870*/  ISETP.LT.AND P4, PT, R13, UR4, !P2 ;  /* 0x000000040d007c0c */ /* 0x000fe4000d781270 */
[----:B------:R-:W-:Y:S01]  /*26880*/  IADD3 R237, R231, UR26, RZ ;  /* 0x0000001ae7ed7c10 */ /* 0x000fe2000fffe0ff */
[----:B------:R-:W-:Y:S01]  /*26890*/  VIADD R0, R9, 0xc ;  /* 0x0000000c09007836 */ /* 0x000fe20000000000 */
[----:B------:R-:W-:Y:S01]  /*268a0*/  ISETP.LT.AND P5, PT, R12, UR6, !P2 ;  /* 0x000000060c007c0c */ /* 0x000fe2000d7a1270 */
[----:B------:R-:W-:Y:S01]  /*268b0*/  ULDC UR4, c[0x0][0x22c] ;  /* 0x00008b0000047ab9 */ /* 0x000fe20000000800 */
[----:B------:R-:W-:Y:S01]  /*268c0*/  ISETP.LT.AND P2, PT, R11, UR8, !P2 ;  /* 0x000000080b007c0c */ /* 0x000fe2000d741270 */
[C---:B------:R-:W-:Y:S01]  /*268d0*/  IMAD.WIDE R230, R237.reuse, 0x4, R2 ;  /* 0x00000004ede67825 */ /* 0x040fe200078e0202 */
[----:B------:R-:W-:Y:S01]  /*268e0*/  ISETP.LT.AND P6, PT, R10, UR10, !P3 ;  /* 0x0000000a0a007c0c */ /* 0x000fe2000dfc1270 */
[----:B------:R-:W-:Y:S01]  /*268f0*/  ULDC UR6, c[0x0][0x228] ;  /* 0x00008a0000067ab9 */ /* 0x000fe20000000800 */
[----:B------:R-:W-:Y:S01]  /*26900*/  ULDC UR8, c[0x0][0x228] ;  /* 0x00008a0000087ab9 */ /* 0x000fe20000000800 */
[C---:B------:R-:W-:Y:S01]  /*26910*/  IMAD.WIDE R148, R237.reuse, 0x4, R14 ;  /* 0x00000004ed947825 */ /* 0x040fe200078e020e */
[----:B------:R-:W-:Y:S03]  /*26920*/  @P0 STG.E desc[UR48][R230.64], R4 ;  /* 0x00000004e6000986 */ /* 0x000fe6000c101930 */
[----:B------:R-:W-:Y:S01]  /*26930*/  IMAD.WIDE R150, R237, 0x4, R84 ;  /* 0x00000004ed967825 */ /* 0x000fe200078e0254 */
[----:B------:R-:W-:-:S03]  /*26940*/  ISETP.GE.AND P0, PT, R0, UR4, PT ;  /* 0x0000000400007c0c */ /* 0x000fc6000bf06270 */
[----:B------:R-:W-:Y:S01]  /*26950*/  IMAD.WIDE R212, R237, 0x4, R86 ;  /* 0x00000004edd47825 */ /* 0x000fe200078e0256 */
[----:B------:R4:W-:Y:S01]  /*26960*/  @P4 STG.E desc[UR48][R148.64], R20 ;  /* 0x0000001494004986 */ /* 0x0009e2000c101930 */
[----:B------:R-:W-:Y:S01]  /*26970*/  ULDC UR4, c[0x0][0x228] ;  /* 0x00008a0000047ab9 */ /* 0x000fe20000000800 */
[----:B------:R-:W-:Y:S02]  /*26980*/  ULDC UR10, c[0x0][0x228] ;  /* 0x00008a00000a7ab9 */ /* 0x000fe40000000800 */
[----:B------:R-:W-:Y:S04]  /*26990*/  @P5 STG.E desc[UR48][R150.64], R60 ;  /* 0x0000003c96005986 */ /* 0x000fe8000c101930 */
[----:B------:R-:W-:Y:S01]  /*269a0*/  @P2 STG.E desc[UR48][R212.64], R88 ;  /* 0x00000058d4002986 */ /* 0x000fe2000c101930 */
[----:B------:R-:W-:Y:S01]  /*269b0*/  ISETP.LT.AND P2, PT, R13, UR4, !P3 ;  /* 0x000000040d007c0c */ /* 0x000fe2000df41270 */
[----:B-1----:R-:W-:Y:S01]  /*269c0*/  VIADD R229, R237, UR26 ;  /* 0x0000001aede57c36 */ /* 0x002fe20008000000 */
[----:B------:R-:W-:-:S03]  /*269d0*/  ULDC UR4, c[0x0][0x228] ;  /* 0x00008a0000047ab9 */ /* 0x000fc60000000800 */
[----:B------:R-:W-:-:S04]  /*269e0*/  IMAD.WIDE R214, R229, 0x4, R2 ;  /* 0x00000004e5d67825 */ /* 0x000fc800078e0202 */
[----:B----4-:R-:W-:Y:S01]  /*269f0*/  IMAD.WIDE R148, R229, 0x4, R14 ;  /* 0x00000004e5947825 */ /* 0x010fe200078e020e */
[----:B---3--:R1:W-:Y:S04]  /*26a00*/  @P6 STG.E desc[UR48][R214.64], R239 ;  /* 0x000000efd6006986 */ /* 0x0083e8000c101930 */
[----:B-1----:R-:W3:Y:S04]  /*26a10*/  LDL.LU R239, [R1+0x88] ;  /* 0x0000880001ef7983 */ /* 0x002ee80000300800 */
[----:B--2---:R1:W-:Y:S04]  /*26a20*/  @P2 STG.E desc[UR48][R148.64], R238 ;  /* 0x000000ee94002986 */ /* 0x0043e8000c101930 */
[----:B-1----:R-:W2:Y:S01]  /*26a30*/  LDL.LU R238, [R1+0x8] ;  /* 0x0000080001ee7983 */ /* 0x002ea20000300800 */
[----:B------:R-:W-:-:S02]  /*26a40*/  ISETP.LT.AND P4, PT, R12, UR4, !P3 ;  /* 0x000000040c007c0c */ /* 0x000fc4000df81270 */
[----:B------:R-:W-:Y:S01]  /*26a50*/  ISETP.LT.AND P5, PT, R10, UR8, !P1 ;  /* 0x000000080a007c0c */ /* 0x000fe2000cfa1270 */
[----:B------:R-:W-:Y:S01]  /*26a60*/  IMAD.WIDE R150, R229, 0x4, R84 ;  /* 0x00000004e5967825 */ /* 0x000fe200078e0254 */
[----:B------:R-:W-:Y:S01]  /*26a70*/  ISETP.LT.AND P3, PT, R11, UR6, !P3 ;  /* 0x000000060b007c0c */ /* 0x000fe2000df61270 */
[----:B------:R-:W-:Y:S01]  /*26a80*/  ULDC UR4, c[0x0][0x22c] ;  /* 0x00008b0000047ab9 */ /* 0x000fe20000000800 */
[----:B------:R-:W-:Y:S01]  /*26a90*/  IADD3 R0, R9, 0xd, RZ ;  /* 0x0000000d09007810 */ /* 0x000fe20007ffe0ff */
[----:B------:R-:W-:Y:S01]  /*26aa0*/  VIADD R231, R229, UR26 ;  /* 0x0000001ae5e77c36 */ /* 0x000fe20008000000 */
[----:B------:R-:W-:Y:S01]  /*26ab0*/  ISETP.LT.AND P6, PT, R13, UR10, !P1 ;  /* 0x0000000a0d007c0c */ /* 0x000fe2000cfc1270 */
[----:B------:R-:W-:Y:S01]  /*26ac0*/  IMAD.WIDE R212, R229, 0x4, R86 ;  /* 0x00000004e5d47825 */ /* 0x000fe200078e0256 */
[----:B------:R-:W-:Y:S01]  /*26ad0*/  ISETP.GE.AND P2, PT, R0, UR4, PT ;  /* 0x0000000400007c0c */ /* 0x000fe2000bf46270 */
[----:B------:R-:W-:Y:S01]  /*26ae0*/  ULDC UR4, c[0x0][0x228] ;  /* 0x00008a0000047ab9 */ /* 0x000fe20000000800 */
[----:B------:R-:W-:Y:S01]  /*26af0*/  ULDC UR6, c[0x0][0x228] ;  /* 0x00008a0000067ab9 */ /* 0x000fe20000000800 */
[----:B------:R-:W-:Y:S01]  /*26b00*/  @P4 STG.E desc[UR48][R150.64], R249 ;  /* 0x000000f996004986 */ /* 0x000fe2000c101930 */
[----:B------:R-:W-:Y:S01]  /*26b10*/  IMAD.WIDE R214, R231, 0x4, R2 ;  /* 0x00000004e7d67825 */ /* 0x000fe200078e0202 */
[----:B------:R-:W-:Y:S01]  /*26b20*/  ISETP.LT.AND P4, PT, R12, UR4, !P1 ;  /* 0x000000040c007c0c */ /* 0x000fe2000cf81270 */
[----:B------:R-:W-:Y:S01]  /*26b30*/  ULDC UR4, c[0x0][0x228] ;  /* 0x00008a0000047ab9 */ /* 0x000fe20000000800 */
[----:B------:R1:W-:Y:S01]  /*26b40*/  @P3 STG.E desc[UR48][R212.64], R17 ;  /* 0x00000011d4003986 */ /* 0x0003e2000c101930 */
[----:B------:R-:W-:Y:S01]  /*26b50*/  ULDC UR8, c[0x0][0x228] ;  /* 0x00008a0000087ab9 */ /* 0x000fe20000000800 */
[----:B------:R-:W-:Y:S01]  /*26b60*/  ISETP.LT.AND P1, PT, R11, UR4, !P1 ;  /* 0x000000040b007c0c */ /* 0x000fe2000cf21270 */
[----:B------:R-:W-:Y:S01]  /*26b70*/  IMAD.WIDE R228, R231, 0x4, R14 ;  /* 0x00000004e7e47825 */ /* 0x000fe200078e020e */
[----:B------:R4:W-:Y:S01]  /*26b80*/  @P5 STG.E desc[UR48][R214.64], R5 ;  /* 0x00000005d6005986 */ /* 0x0009e2000c101930 */
[----:B------:R-:W-:Y:S01]  /*26b90*/  ISETP.LT.AND P3, PT, R10, UR6, !P0 ;  /* 0x000000060a007c0c */ /* 0x000fe2000c761270 */
[----:B------:R-:W-:Y:S01]  /*26ba0*/  ULDC UR10, c[0x0][0x228] ;  /* 0x00008a00000a7ab9 */ /* 0x000fe20000000800 */
[----:B------:R-:W-:Y:S01]  /*26bb0*/  ISETP.LT.AND P5, PT, R13, UR8, !P0 ;  /* 0x000000080d007c0c */ /* 0x000fe2000c7a1270 */
[----:B------:R-:W-:-:S04]  /*26bc0*/  IMAD.WIDE R148, R231, 0x4, R84 ;  /* 0x00000004e7947825 */ /* 0x000fc800078e0254 */
[----:B-1----:R-:W-:Y:S01]  /*26bd0*/  VIADD R213, R231, UR26 ;  /* 0x0000001ae7d57c36 */ /* 0x002fe20008000000 */
[----:B------:R1:W-:Y:S01]  /*26be0*/  @P6 STG.E desc[UR48][R228.64], R21 ;  /* 0x00000015e4006986 */ /* 0x0003e2000c101930 */
[----:B------:R-:W-:Y:S01]  /*26bf0*/  IADD3 R0, R9, 0xe, RZ ;  /* 0x0000000e09007810 */ /* 0x000fe20007ffe0ff */
[----:B------:R-:W-:Y:S01]  /*26c00*/  ULDC UR4, c[0x0][0x22c] ;  /* 0x00008b0000047ab9 */ /* 0x000fe20000000800 */
[----:B----4-:R-:W-:Y:S01]  /*26c10*/  IMAD.WIDE R4, R231, 0x4, R86 ;  /* 0x00000004e7047825 */ /* 0x010fe200078e0256 */
[----:B------:R-:W-:Y:S01]  /*26c20*/  @P4 STG.E desc[UR48][R148.64], R61 ;  /* 0x0000003d94004986 */ /* 0x000fe2000c101930 */
[----:B------:R-:W-:Y:S01]  /*26c30*/  ULDC UR6, c[0x0][0x228] ;  /* 0x00008a0000067ab9 */ /* 0x000fe20000000800 */
[----:B------:R-:W-:Y:S01]  /*26c40*/  ULDC UR8, c[0x0][0x228] ;  /* 0x00008a0000087ab9 */ /* 0x000fe20000000800 */
[C---:B------:R-:W-:Y:S01]  /*26c50*/  IMAD.WIDE R16, R213.reuse, 0x4, R2 ;  /* 0x00000004d5107825 */ /* 0x040fe200078e0202 */
[----:B------:R-:W-:Y:S03]  /*26c60*/  @P1 STG.E desc[UR48][R4.64], R89 ;  /* 0x0000005904001986 */ /* 0x000fe6000c101930 */
[C---:B-1----:R-:W-:Y:S01]  /*26c70*/  IMAD.WIDE R20, R213.reuse, 0x4, R14 ;  /* 0x00000004d5147825 */ /* 0x042fe200078e020e */
[----:B---3--:R1:W-:Y:S04]  /*26c80*/  @P3 STG.E desc[UR48][R16.64], R239 ;  /* 0x000000ef10003986 */ /* 0x0083e8000c101930 */
[----:B-1----:R-:W3:Y:S04]  /*26c90*/  LDL.LU R239, [R1+0x8c] ;  /* 0x00008c0001ef7983 */ /* 0x002ee80000300800 */
[----:B--2---:R1:W-:Y:S04]  /*26ca0*/  @P5 STG.E desc[UR48][R20.64], R238 ;  /* 0x000000ee14005986 */ /* 0x0043e8000c101930 */
[----:B-1----:R-:W2:Y:S01]  /*26cb0*/  LDL.LU R238, [R1+0xc] ;  /* 0x00000c0001ee7983 */ /* 0x002ea20000300800 */
[----:B------:R-:W-:Y:S01]  /*26cc0*/  ISETP.LT.AND P6, PT, R12, UR10, !P0 ;  /* 0x0000000a0c007c0c */ /* 0x000fe2000c7c1270 */
[----:B------:R-:W-:Y:S01]  /*26cd0*/  IMAD.WIDE R150, R213, 0x4, R84 ;  /* 0x00000004d5967825 */ /* 0x000fe200078e0254 */
[----:B------:R-:W-:Y:S01]  /*26ce0*/  ISETP.GE.AND P4, PT, R0, UR4, PT ;  /* 0x0000000400007c0c */ /* 0x000fe2000bf86270 */
[----:B------:R-:W-:Y:S01]  /*26cf0*/  ULDC UR4, c[0x0][0x228] ;  /* 0x00008a0000047ab9 */ /* 0x000fe20000000800 */
[----:B------:R-:W-:Y:S01]  /*26d00*/  ULDC UR10, c[0x0][0x228] ;  /* 0x00008a00000a7ab9 */ /* 0x000fe20000000800 */
[----:B------:R-:W-:Y:S01]  /*26d10*/  ISETP.LT.AND P3, PT, R11, UR4, !P0 ;  /* 0x000000040b007c0c */ /* 0x000fe2000c761270 */
[----:B------:R-:W-:Y:S01]  /*26d20*/  VIADD R0, R9, 0xf ;  /* 0x0000000f09007836 */ /* 0x000fe20000000000 */
[----:B------:R-:W-:Y:S01]  /*26d30*/  ISETP.LT.AND P0, PT, R10, UR6, !P2 ;  /* 0x000000060a007c0c */ /* 0x000fe2000d701270 */
[----:B------:R-:W-:Y:S01]  /*26d40*/  ULDC UR4, c[0x0][0x22c] ;  /* 0x00008b0000047ab9 */ /* 0x000fe20000000800 */
[----:B------:R-:W-:Y:S01]  /*26d50*/  ISETP.LT.AND P5, PT, R13, UR8, !P2 ;  /* 0x000000080d007c0c */ /* 0x000fe2000d7a1270 */
[C---:B------:R-:W-:Y:S01]  /*26d60*/  IMAD.WIDE R4, R213.reuse, 0x4, R86 ;  /* 0x00000004d5047825 */ /* 0x040fe200078e0256 */
[----:B------:R-:W-:Y:S01]  /*26d70*/  ISETP.GE.AND P1, PT, R0, UR4, PT ;  /* 0x0000000400007c0c */ /* 0x000fe2000bf26270 */
[----:B------:R-:W-:Y:S01]  /*26d80*/  ULDC UR4, c[0x0][0x22c] ;  /* 0x00008b0000047ab9 */ /* 0x000fe20000000800 */
[----:B------:R-:W-:Y:S01]  /*26d90*/  @P6 STG.E desc[UR48][R150.64], R250 ;  /* 0x000000fa96006986 */ /* 0x000fe2000c101930 */
[----:B------:R-:W-:Y:S01]  /*26da0*/  ISETP.LT.AND P6, PT, R12, UR10, !P2 ;  /* 0x0000000a0c007c0c */ /* 0x000fe2000d7c1270 */
[----:B------:R-:W-:Y:S01]  /*26db0*/  VIADD R89, R213, UR26 ;  /* 0x0000001ad5597c36 */ /* 0x000fe20008000000 */
[----:B------:R-:W-:Y:S01]  /*26dc0*/  IADD3 R0, R9, 0x10, RZ ;  /* 0x0000001009007810 */ /* 0x000fe20007ffe0ff */
[----:B------:R-:W-:Y:S01]  /*26dd0*/  ULDC UR6, c[0x0][0x228] ;  /* 0x00008a0000067ab9 */ /* 0x000fe20000000800 */
[----:B------:R1:W-:Y:S01]  /*26de0*/  @P3 STG.E desc[UR48][R4.64], R18 ;  /* 0x0000001204003986 */ /* 0x0003e2000c101930 */
[C---:B------:R-:W-:Y:S01]  /*26df0*/  IMAD.WIDE R16, R89.reuse, 0x4, R2 ;  /* 0x0000000459107825 */ /* 0x040fe200078e0202 */
[----:B------:R-:W-:Y:S01]  /*26e00*/  ISETP.GE.AND P3, PT, R0, UR4, PT ;  /* 0x0000000400007c0c */ /* 0x000fe2000bf66270 */
[----:B------:R-:W-:Y:S01]  /*26e10*/  ULDC UR4, c[0x0][0x228] ;  /* 0x00008a0000047ab9 */ /* 0x000fe20000000800 */
[----:B------:R-:W-:Y:S01]  /*26e20*/  ULDC UR8, c[0x0][0x228] ;  /* 0x00008a0000087ab9 */ /* 0x000fe20000000800 */
[----:B------:R-:W-:Y:S01]  /*26e30*/  IMAD.WIDE R20, R89, 0x4, R14 ;  /* 0x0000000459147825 */ /* 0x000fe200078e020e */
[----:B------:R-:W-:Y:S01]  /*26e40*/  ISETP.LT.AND P2, PT, R11, UR4, !P2 ;  /* 0x000000040b007c0c */ /* 0x000fe2000d741270 */
[----:B------:R-:W-:Y:S01]  /*26e50*/  ULDC UR4, c[0x0][0x228] ;  /* 0x00008a0000047ab9 */ /* 0x000fe20000000800 */
[----:B------:R-:W-:Y:S01]  /*26e60*/  ULDC UR10, c[0x0][0x228] ;  /* 0x00008a00000a7ab9 */ /* 0x000fe20000000800 */
[----:B------:R-:W-:Y:S01]  /*26e70*/  IMAD.WIDE R60, R89, 0x4, R84 ;  /* 0x00000004593c7825 */ /* 0x000fe200078e0254 */
[----:B------:R4:W-:Y:S01]  /*26e80*/  @P0 STG.E desc[UR48][R16.64], R6 ;  /* 0x0000000610000986 */ /* 0x0009e2000c101930 */
[----:B------:R-:W-:Y:S01]  /*26e90*/  ISETP.LT.AND P0, PT, R10, UR4, !P4 ;  /* 0x000000040a007c0c */ /* 0x000fe2000e701270 */
[----:B------:R-:W-:-:S02]  /*26ea0*/  ULDC UR4, c[0x0][0x228] ;  /* 0x00008a0000047ab9 */ /* 0x000fc40000000800 */
[----:B------:R4:W-:Y:S01]  /*26eb0*/  @P5 STG.E desc[UR48][R20.64], R22 ;  /* 0x0000001614005986 */ /* 0x0009e2000c101930 */
[----:B------:R-:W-:Y:S01]  /*26ec0*/  ISETP.LT.AND P5, PT, R12, UR4, !P4 ;  /* 0x000000040c007c0c */ /* 0x000fe2000e7a1270 */
[----:B------:R-:W-:Y:S01]  /*26ed0*/  VIADD R149, R89, UR26 ;  /* 0x0000001a59957c36 */ /* 0x000fe20008000000 */
[----:B------:R-:W-:Y:S01]  /*26ee0*/  ULDC UR4, c[0x0][0x22c] ;  /* 0x00008b0000047ab9 */ /* 0x000fe20000000800 */
[----:B------:R4:W-:Y:S01]  /*26ef0*/  @P6 STG.E desc[UR48][R60.64], R62 ;  /* 0x0000003e3c006986 */ /* 0x0009e2000c101930 */
[----:B------:R-:W-:Y:S01]  /*26f00*/  ISETP.LT.AND P6, PT, R13, UR6, !P4 ;  /* 0x000000060d007c0c */ /* 0x000fe2000e7c1270 */
[----:B-1----:R-:W-:Y:S01]  /*26f10*/  IMAD.WIDE R4, R89, 0x4, R86 ;  /* 0x0000000459047825 */ /* 0x002fe200078e0256 */
[----:B------:R-:W-:Y:S01]  /*26f20*/  ISETP.LT.AND P4, PT, R11, UR8, !P4 ;  /* 0x000000080b007c0c */ /* 0x000fe2000e781270 */
[----:B------:R-:W-:Y:S01]  /*26f30*/  ULDC UR6, c[0x0][0x228] ;  /* 0x00008a0000067ab9 */ /* 0x000fe20000000800 */
[----:B------:R-:W-:Y:S01]  /*26f40*/  ULDC UR8, c[0x0][0x228] ;  /* 0x00008a0000087ab9 */ /* 0x000fe20000000800 */
[----:B------:R-:W-:-:S02]  /*26f50*/  VIADD R0, R9, 0x11 ;  /* 0x0000001109007836 */ /* 0x000fc40000000000 */
[C---:B----4-:R-:W-:Y:S01]  /*26f60*/  IMAD.WIDE R16, R149.reuse, 0x4, R2 ;  /* 0x0000000495107825 */ /* 0x050fe200078e0202 */
[----:B------:R1:W-:Y:S03]  /*26f70*/  @P2 STG.E desc[UR48][R4.64], R90 ;  /* 0x0000005a04002986 */ /* 0x0003e6000c101930 */
[C---:B------:R-:W-:Y:S01]  /*26f80*/  IMAD.WIDE R20, R149.reuse, 0x4, R14 ;  /* 0x0000000495147825 */ /* 0x040fe200078e020e */
[----:B------:R-:W-:Y:S01]  /*26f90*/  ISETP.GE.AND P2, PT, R0, UR4, PT ;  /* 0x0000000400007c0c */ /* 0x000fe2000bf46270 */
[----:B------:R-:W-:Y:S02]  /*26fa0*/  ULDC UR4, c[0x0][0x228] ;  /* 0x00008a0000047ab9 */ /* 0x000fe40000000800 */
[----:B------:R-:W-:-:S04]  /*26fb0*/  IMAD.WIDE R60, R149, 0x4, R84 ;  /* 0x00000004953c7825 */ /* 0x000fc800078e0254 */
[C---:B------:R-:W-:Y:S01]  /*26fc0*/  IMAD.WIDE R88, R149.reuse, 0x4, R86 ;  /* 0x0000000495587825 */ /* 0x040fe200078e0256 */
[----:B------:R-:W-:Y:S01]  /*26fd0*/  IADD3 R149, R149, UR26, RZ ;  /* 0x0000001a95957c10 */ /* 0x000fe2000fffe0ff */
[----:B---3--:R3:W-:Y:S01]  /*26fe0*/  @P0 STG.E desc[UR48][R16.64], R239 ;  /* 0x000000ef10000986 */ /* 0x0087e2000c101930 */
[----:B------:R-:W-:Y:S01]  /*26ff0*/  ISETP.LT.AND P0, PT, R10, UR4, !P1 ;  /* 0x000000040a007c0c */ /* 0x000fe2000cf01270 */
[----:B------:R-:W-:Y:S02]  /*27000*/  ULDC UR4, c[0x0][0x228] ;  /* 0x00008a0000047ab9 */ /* 0x000fe40000000800 */
[----:B-1----:R-:W-:-:S04]  /*27010*/  IMAD.WIDE R4, R149, 0x4, R2 ;  /* 0x0000000495047825 */ /* 0x002fc800078e0202 */
[----:B------:R-:W-:Y:S02]  /*27020*/  VIADD R0, R9, 0x12 ;  /* 0x0000001209007836 */ /* 0x000fe40000000000 */
[----:B---3--:R-:W-:Y:S01]  /*27030*/  IMAD.WIDE R16, R149, 0x4, R14 ;  /* 0x0000000495107825 */ /* 0x008fe200078e020e */
[----:B--2---:R1:W-:Y:S04]  /*27040*/  @P6 STG.E desc[UR48][R20.64], R238 ;  /* 0x000000ee14006986 */ /* 0x0043e8000c101930 */
[----:B------:R-:W-:Y:S01]  /*27050*/  @P5 STG.E desc[UR48][R60.64], R251 ;  /* 0x000000fb3c005986 */ /* 0x000fe2000c101930 */
[----:B------:R-:W-:Y:S01]  /*27060*/  ISETP.LT.AND P5, PT, R12, UR6, !P1 ;  /* 0x000000060c007c0c */ /* 0x000fe2000cfa1270 */
[----:B------:R-:W-:Y:S02]  /*27070*/  ULDC UR6, c[0x0][0x228] ;  /* 0x00008a0000067ab9 */ /* 0x000fe40000000800 */
[----:B------:R2:W-:Y:S01]  /*27080*/  @P4 STG.E desc[UR48][R88.64], R19 ;  /* 0x0000001358004986 */ /* 0x0005e2000c101930 */
[----:B------:R-:W-:Y:S01]  /*27090*/  ISETP.LT.AND P4, PT, R13, UR4, !P1 ;  /* 0x000000040d007c0c */ /* 0x000fe2000cf81270 */
[----:B------:R-:W-:Y:S01]  /*270a0*/  ULDC UR4, c[0x0][0x22c] ;  /* 0x00008b0000047ab9 */ /* 0x000fe20000000800 */
[----:B------:R-:W-:Y:S01]  /*270b0*/  ISETP.LT.AND P1, PT, R11, UR8, !P1 ;  /* 0x000000080b007c0c */ /* 0x000fe2000cf21270 */
[C---:B-1----:R-:W-:Y:S01]  /*270c0*/  IMAD.WIDE R20, R149.reuse, 0x4, R86 ;  /* 0x0000000495147825 */ /* 0x042fe200078e0256 */
[----:B------:R1:W-:Y:S01]  /*270d0*/  @P0 STG.E desc[UR48][R4.64], R7 ;  /* 0x0000000704000986 */ /* 0x0003e2000c101930 */
[----:B------:R-:W-:Y:S01]  /*270e0*/  ISETP.GE.AND P0, PT, R0, UR4, PT ;  /* 0x0000000400007c0c */ /* 0x000fe2000bf06270 */
[----:B------:R-:W-:Y:S01]  /*270f0*/  ULDC UR4, c[0x0][0x228] ;  /* 0x00008a0000047ab9 */ /* 0x000fe20000000800 */
[----:B------:R-:W-:Y:S01]  /*27100*/  ISETP.LT.AND P6, PT, R10, UR10, !P3 ;  /* 0x0000000a0a007c0c */ /* 0x000fe2000dfc1270 */
[----:B------:R-:W-:Y:S01]  /*27110*/  ULDC UR8, c[0x0][0x228] ;  /* 0x00008a0000087ab9 */ /* 0x000fe20000000800 */
[----:B--2---:R-:W-:-:S04]  /*27120*/  IMAD.WIDE R18, R149, 0x4, R84 ;  /* 0x0000000495127825 */ /* 0x004fc800078e0254 */
[----:B------:R2:W-:Y:S01]  /*27130*/  @P4 STG.E desc[UR48][R16.64], R23 ;  /* 0x0000001710004986 */ /* 0x0005e2000c101930 */
[----:B------:R-:W-:Y:S01]  /*27140*/  VIADD R89, R149, UR26 ;  /* 0x0000001a95597c36 */ /* 0x000fe20008000000 */
[----:B------:R-:W-:Y:S02]  /*27150*/  IADD3 R0, R9, 0x13, RZ ;  /* 0x0000001309007810 */ /* 0x000fe40007ffe0ff */
[----:B------:R3:W-:Y:S01]  /*27160*/  @P5 STG.E desc[UR48][R18.64], R63 ;  /* 0x0000003f12005986 */ /* 0x0007e2000c101930 */
[----:B------:R-:W-:-:S03]  /*27170*/  ULDC UR10, c[0x0][0x228] ;  /* 0x00008a00000a7ab9 */ /* 0x000fc60000000800 */
[----:B------:R4:W-:Y:S01]  /*27180*/  @P1 STG.E desc[UR48][R20.64], R91 ;  /* 0x0000005b14001986 */ /* 0x0009e2000c101930 */
[----:B------:R-:W-:Y:S01]  /*27190*/  ISETP.LT.AND P1, PT, R13, UR4, !P3 ;  /* 0x000000040d007c0c */ /* 0x000fe2000df21270 */
[----:B------:R-:W-:Y:S02]  /*271a0*/  ULDC UR4, c[0x0][0x228] ;  /* 0x00008a0000047ab9 */ /* 0x000fe40000000800 */
[----:B------:R-:W-:Y:S01]  /*271b0*/  ISETP.LT.AND P4, PT, R12, UR4, !P3 ;  /* 0x000000040c007c0c */ /* 0x000fe2000df81270 */
[----:B------:R-:W-:Y:S01]  /*271c0*/  IMAD.WIDE R60, R89, 0x4, R2 ;  /* 0x00000004593c7825 */ /* 0x000fe200078e0202 */
[----:B------:R-:W-:Y:S01]  /*271d0*/  ISETP.LT.AND P3, PT, R11, UR6, !P3 ;  /* 0x000000060b007c0c */ /* 0x000fe2000df61270 */
[----:B------:R-:W-:Y:S02]  /*271e0*/  ULDC UR4, c[0x0][0x22c] ;  /* 0x00008b0000047ab9 */ /* 0x000fe40000000800 */
[C---:B-1----:R-:W-:Y:S01]  /*271f0*/  IMAD.WIDE R4, R89.reuse, 0x4, R14 ;  /* 0x0000000459047825 */ /* 0x042fe200078e020e */
[----:B------:R1:W-:Y:S03]  /*27200*/  @P6 STG.E desc[UR48][R60.64], R56 ;  /* 0x000000383c006986 */ /* 0x0003e6000c101930 */
[C---:B------:R-:W-:Y:S01]  /*27210*/  IMAD.WIDE R6, R89.reuse, 0x4, R84 ;  /* 0x0000000459067825 */ /* 0x040fe200078e0254 */
[----:B------:R1:W-:Y:S01]  /*27220*/  @P1 STG.E desc[UR48][R4.64], R28 ;  /* 0x0000001c04001986 */ /* 0x0003e2000c101930 */
[----:B------:R-:W-:Y:S01]  /*27230*/  ISETP.LT.AND P5, PT, R10, UR8, !P2 ;  /* 0x000000080a007c0c */ /* 0x000fe2000d7a1270 */
[----:B------:R-:W-:Y:S01]  /*27240*/  ULDC UR6, c[0x0][0x228] ;  /* 0x00008a0000067ab9 */ /* 0x000fe20000000800 */
[----:B------:R-:W-:Y:S01]  /*27250*/  ISETP.GE.AND P1, PT, R0, UR4, PT ;  /* 0x0000000400007c0c */ /* 0x000fe2000bf26270 */
[----:B--2---:R-:W-:Y:S01]  /*27260*/  IMAD.WIDE R16, R89, 0x4, R86 ;  /* 0x0000000459107825 */ /* 0x004fe200078e0256 */
[----:B------:R-:W-:Y:S01]  /*27270*/  ISETP.LT.AND P6, PT, R13, UR10, !P2 ;  /* 0x0000000a0d007c0c */ /* 0x000fe2000d7c1270 */
[----:B------:R-:W-:Y:S01]  /*27280*/  ULDC UR4, c[0x0][0x228] ;  /* 0x00008a0000047ab9 */ /* 0x000fe20000000800 */
[----:B------:R2:W-:Y:S01]  /*27290*/  @P4 STG.E desc[UR48][R6.64], R120 ;  /* 0x0000007806004986 */ /* 0x0005e2000c101930 */
[----:B------:R-:W-:Y:S01]  /*272a0*/  ISETP.LT.AND P4, PT, R12, UR4, !P2 ;  /* 0x000000040c007c0c */ /* 0x000fe2000d781270 */
[----:B------:R-:W-:Y:S01]  /*272b0*/  VIADD R23, R89, UR26 ;  /* 0x0000001a59177c36 */ /* 0x000fe20008000000 */
[----:B------:R-:W-:Y:S01]  /*272c0*/  ULDC UR4, c[0x0][0x228] ;  /* 0x00008a0000047ab9 */ /* 0x000fe20000000800 */
[----:B------:R2:W-:Y:S01]  /*272d0*/  @P3 STG.E desc[UR48][R16.64], R24 ;  /* 0x0000001810003986 */ /* 0x0005e2000c101930 */
[----:B------:R-:W-:Y:S01]  /*272e0*/  ISETP.LT.AND P2, PT, R11, UR4, !P2 ;  /* 0x000000040b007c0c */ /* 0x000fe2000d741270 */
[C---:B---3--:R-:W-:Y:S01]  /*272f0*/  IMAD.WIDE R18, R23.reuse, 0x4, R2 ;  /* 0x0000000417127825 */ /* 0x048fe200078e0202 */
[----:B------:R-:W-:Y:S01]  /*27300*/  ISETP.LT.AND P3, PT, R10, UR6, !P0 ;  /* 0x000000060a007c0c */ /* 0x000fe2000c761270 */
[----:B------:R-:W-:Y:S01]  /*27310*/  ULDC UR8, c[0x0][0x228] ;  /* 0x00008a0000087ab9 */ /* 0x000fe20000000800 */
[----:B------:R-:W-:Y:S01]  /*27320*/  ULDC UR10, c[0x0][0x228] ;  /* 0x00008a00000a7ab9 */ /* 0x000fe20000000800 */
[C---:B----4-:R-:W-:Y:S01]  /*27330*/  IMAD.WIDE R20, R23.reuse, 0x4, R14 ;  /* 0x0000000417147825 */ /* 0x050fe200078e020e */
[----:B------:R3:W-:Y:S03]  /*27340*/  @P5 STG.E desc[UR48][R18.64], R96 ;  /* 0x0000006012005986 */ /* 0x0007e6000c101930 */
[----:B-1----:R-:W-:-:S02]  /*27350*/  VIADD R61, R23, UR26 ;  /* 0x0000001a173d7c36 */ /* 0x002fc40008000000 */
[----:B------:R-:W-:Y:S01]  /*27360*/  IMAD.WIDE R4, R23, 0x4, R84 ;  /* 0x0000000417047825 */ /* 0x000fe200078e0254 */
[----:B------:R1:W-:Y:S01]  /*27370*/  @P6 STG.E desc[UR48][R20.64], R92 ;  /* 0x0000005c14006986 */ /* 0x0003e2000c101930 */
[----:B------:R-:W-:Y:S01]  /*27380*/  ISETP.LT.AND P5, PT, R13, UR8, !P0 ;  /* 0x000000080d007c0c */ /* 0x000fe2000c7a1270 */
[----:B------:R-:W-:Y:S01]  /*27390*/  ULDC UR4, c[0x0][0x22c] ;  /* 0x00008b0000047ab9 */ /* 0x000fe20000000800 */
[----:B------:R-:W-:Y:S01]  /*273a0*/  IADD3 R0, R9, 0x14, RZ ;  /* 0x0000001409007810 */ /* 0x000fe20007ffe0ff */
[----:B--2---:R-:W-:Y:S01]  /*273b0*/  IMAD.WIDE R6, R23, 0x4, R86 ;  /* 0x0000000417067825 */ /* 0x004fe200078e0256 */
[----:B------:R-:W-:Y:S01]  /*273c0*/  ISETP.LT.AND P6, PT, R12, UR10, !P0 ;  /* 0x0000000a0c007c0c */ /* 0x000fe2000c7c1270 */
[----:B------:R2:W-:Y:S01]  /*273d0*/  @P4 STG.E desc[UR48][R4.64], R128 ;  /* 0x0000008004004986 */ /* 0x0005e2000c101930 */
[----:B------:R-:W-:Y:S01]  /*273e0*/  ULDC UR6, c[0x0][0x228] ;  /* 0x00008a0000067ab9 */ /* 0x000fe20000000800 */
[C---:B------:R-:W-:Y:S01]  /*273f0*/  IMAD.WIDE R16, R61.reuse, 0x4, R2 ;  /* 0x000000043d107825 */ /* 0x040fe200078e0202 */
[----:B------:R-:W-:Y:S01]  /*27400*/  ISETP.GE.AND P4, PT, R0, UR4, PT ;  /* 0x0000000400007c0c */ /* 0x000fe2000bf86270 */
[----:B------:R-:W-:Y:S01]  /*27410*/  @P2 STG.E desc[UR48][R6.64], R152 ;  /* 0x0000009806002986 */ /* 0x000fe2000c101930 */
[----:B------:R-:W-:Y:S01]  /*27420*/  ULDC UR4, c[0x0][0x228] ;  /* 0x00008a0000047ab9 */ /* 0x000fe20000000800 */
[----:B---3--:R-:W-:Y:S01]  /*27430*/  IMAD.WIDE R18, R61, 0x4, R14 ;  /* 0x000000043d127825 */ /* 0x008fe200078e020e */
[----:B------:R-:W-:Y:S01]  /*27440*/  ULDC UR8, c[0x0][0x228] ;  /* 0x00008a0000087ab9 */ /* 0x000fe20000000800 */
[----:B------:R-:W-:Y:S01]  /*27450*/  @P3 STG.E desc[UR48][R16.64], R57 ;  /* 0x0000003910003986 */ /* 0x000fe2000c101930 */
[----:B------:R-:W-:Y:S01]  /*27460*/  ISETP.LT.AND P3, PT, R11, UR4, !P0 ;  /* 0x000000040b007c0c */ /* 0x000fe2000c761270 */
[----:B-1----:R-:W-:Y:S01]  /*27470*/  IMAD.WIDE R20, R61, 0x4, R84 ;  /* 0x000000043d147825 */ /* 0x002fe200078e0254 */
[----:B------:R-:W-:Y:S01]  /*27480*/  ULDC UR10, c[0x0][0x228] ;  /* 0x00008a00000a7ab9 */ /* 0x000fe20000000800 */
[----:B------:R-:W-:Y:S02]  /*27490*/  @P5 STG.E desc[UR48][R18.64], R29 ;  /* 0x0000001d12005986 */ /* 0x000fe4000c101930 */
[----:B------:R-:W-:Y:S01]  /*274a0*/  VIADD R0, R9, 0x15 ;  /* 0x0000001509007836 */ /* 0x000fe20000000000 */
[----:B------:R-:W-:Y:S01]  /*274b0*/  ISETP.LT.AND P0, PT, R10, UR6, !P1 ;  /* 0x000000060a007c0c */ /* 0x000fe2000cf01270 */
[----:B------:R1:W-:Y:S01]  /*274c0*/  @P6 STG.E desc[UR48][R20.64], R121 ;  /* 0x0000007914006986 */ /* 0x0003e2000c101930 */
[----:B------:R-:W-:Y:S01]  /*274d0*/  ULDC UR4, c[0x0][0x22c] ;  /* 0x00008b0000047ab9 */ /* 0x000fe20000000800 */
[----:B------:R-:W-:Y:S01]  /*274e0*/  ISETP.LT.AND P5, PT, R13, UR8, !P1 ;  /* 0x000000080d007c0c */ /* 0x000fe2000cfa1270 */
[----:B--2---:R-:W-:Y:S01]  /*274f0*/  IMAD.WIDE R4, R61, 0x4, R86 ;  /* 0x000000043d047825 */ /* 0x004fe200078e0256 */
[----:B------:R-:W-:Y:S01]  /*27500*/  ISETP.LT.AND P6, PT, R12, UR10, !P1 ;  /* 0x0000000a0c007c0c */ /* 0x000fe2000cfc1270 */
[----:B------:R-:W-:Y:S01]  /*27510*/  ULDC UR6, c[0x0][0x228] ;  /* 0x00008a0000067ab9 */ /* 0x000fe20000000800 */
[----:B------:R-:W-:Y:S01]  /*27520*/  ISETP.GE.AND P2, PT, R0, UR4, PT ;  /* 0x0000000400007c0c */ /* 0x000fe2000bf46270 */
[----:B------:R-:W-:Y:S01]  /*27530*/  ULDC UR4, c[0x0][0x22c] ;  /* 0x00008b0000047ab9 */ /* 0x000fe20000000800 */
[----:B------:R-:W-:Y:S01]  /*27540*/  IADD3 R0, R9, 0x16, RZ ;  /* 0x0000001609007810 */ /* 0x000fe20007ffe0ff */
[----:B------:R2:W-:Y:S01]  /*27550*/  @P3 STG.E desc[UR48][R4.64], R25 ;  /* 0x0000001904003986 */ /* 0x0005e2000c101930 */
[----:B------:R-:W-:Y:S01]  /*27560*/  ULDC UR8, c[0x0][0x228] ;  /* 0x00008a0000087ab9 */ /* 0x000fe20000000800 */
[----:B------:R-:W-:Y:S01]  /*27570*/  ULDC UR10, c[0x0][0x228] ;  /* 0x00008a00000a7ab9 */ /* 0x000fe20000000800 */
[----:B-1----:R-:W-:Y:S01]  /*27580*/  VIADD R21, R61, UR26 ;  /* 0x0000001a3d157c36 */ /* 0x002fe20008000000 */
[----:B------:R-:W-:Y:S01]  /*27590*/  ISETP.GE.AND P3, PT, R0, UR4, PT ;  /* 0x0000000400007c0c */ /* 0x000fe2000bf66270 */
[----:B------:R-:W-:-:S02]  /*275a0*/  ULDC UR4, c[0x0][0x228] ;  /* 0x00008a0000047ab9 */ /* 0x000fc40000000800 */
[----:B------:R-:W-:Y:S01]  /*275b0*/  IMAD.WIDE R6, R21, 0x4, R2 ;  /* 0x0000000415067825 */ /* 0x000fe200078e0202 */
[----:B------:R-:W-:Y:S01]  /*275c0*/  ISETP.LT.AND P1, PT, R11, UR4, !P1 ;  /* 0x000000040b007c0c */ /* 0x000fe2000cf21270 */
[----:B------:R-:W-:Y:S02]  /*275d0*/  ULDC UR4, c[0x0][0x228] ;  /* 0x00008a0000047ab9 */ /* 0x000fe40000000800 */
[C---:B------:R-:W-:Y:S01]  /*275e0*/  IMAD.WIDE R16, R21.reuse, 0x4, R14 ;  /* 0x0000000415107825 */ /* 0x040fe200078e020e */
[----:B------:R1:W-:Y:S03]  /*275f0*/  @P0 STG.E desc[UR48][R6.64], R97 ;  /* 0x0000006106000986 */ /* 0x0003e6000c101930 */
[----:B------:R-:W-:Y:S01]  /*27600*/  IMAD.WIDE R18, R21, 0x4, R84 ;  /* 0x0000000415127825 */ /* 0x000fe200078e0254 */
[----:B------:R3:W-:Y:S01]  /*27610*/  @P5 STG.E desc[UR48][R16.64], R93 ;  /* 0x0000005d10005986 */ /* 0x0007e2000c101930 */
[----:B------:R-:W-:Y:S01]  /*27620*/  ISETP.LT.AND P0, PT, R10, UR4, !P4 ;  /* 0x000000040a007c0c */ /* 0x000fe2000e701270 */
[----:B------:R-:W-:-:S02]  /*27630*/  ULDC UR4, c[0x0][0x228] ;  /* 0x00008a0000047ab9 */ /* 0x000fc40000000800 */
[----:B------:R4:W-:Y:S01]  /*27640*/  @P6 STG.E desc[UR48][R18.64], R129 ;  /* 0x0000008112006986 */ /* 0x0009e2000c101930 */
[----:B------:R-:W-:Y:S01]  /*27650*/  ISETP.LT.AND P6, PT, R13, UR6, !P4 ;  /* 0x000000060d007c0c */ /* 0x000fe2000e7c1270 */
[C---:B------:R-:W-:Y:S01]  /*27660*/  VIADD R23, R21.reuse, UR26 ;  /* 0x0000001a15177c36 */ /* 0x040fe20008000000 */
[----:B------:R-:W-:Y:S01]  /*27670*/  ISETP.LT.AND P5, PT, R12, UR4, !P4 ;  /* 0x000000040c007c0c */ /* 0x000fe2000e7a1270 */
[----:B--2---:R-:W-:Y:S01]  /*27680*/  IMAD.WIDE R4, R21, 0x4, R86 ;  /* 0x0000000415047825 */ /* 0x004fe200078e0256 */
[----:B------:R-:W-:Y:S01]  /*27690*/  ISETP.LT.AND P4, PT, R11, UR8, !P4 ;  /* 0x000000080b007c0c */ /* 0x000fe2000e781270 */
[----:B------:R-:W-:Y:S01]  /*276a0*/  ULDC UR4, c[0x0][0x22c] ;  /* 0x00008b0000047ab9 */ /* 0x000fe20000000800 */
[----:B------:R-:W-:Y:S01]  /*276b0*/  ULDC UR6, c[0x0][0x228] ;  /* 0x00008a0000067ab9 */ /* 0x000fe20000000800 */
[----:B------:R-:W-:Y:S02]  /*276c0*/  VIADD R0, R9, 0x17 ;  /* 0x0000001709007836 */ /* 0x000fe40000000000 */
[----:B-1----:R-:W-:Y:S01]  /*276d0*/  IMAD.WIDE R6, R23, 0x4, R2 ;  /* 0x0000000417067825 */ /* 0x002fe200078e0202 */
[----:B------:R1:W-:Y:S01]  /*276e0*/  @P1 STG.E desc[UR48][R4.64], R153 ;  /* 0x0000009904001986 */ /* 0x0003e2000c101930 */
[----:B------:R-:W-:-:S02]  /*276f0*/  ULDC UR8, c[0x0][0x228] ;  /* 0x00008a0000087ab9 */ /* 0x000fc40000000800 */
[C---:B---3--:R-:W-:Y:S01]  /*27700*/  IMAD.WIDE R16, R23.reuse, 0x4, R14 ;  /* 0x0000000417107825 */ /* 0x048fe200078e020e */
[----:B------:R-:W-:Y:S01]  /*27710*/  ISETP.GE.AND P1, PT, R0, UR4, PT ;  /* 0x0000000400007c0c */ /* 0x000fe2000bf26270 */
[----:B------:R-:W-:Y:S02]  /*27720*/  ULDC UR4, c[0x0][0x228] ;  /* 0x00008a0000047ab9 */ /* 0x000fe40000000800 */
[C---:B----4-:R-:W-:Y:S01]  /*27730*/  IMAD.WIDE R18, R23.reuse, 0x4, R84 ;  /* 0x0000000417127825 */ /* 0x050fe200078e0254 */
[----:B------:R2:W-:Y:S03]  /*27740*/  @P0 STG.E desc[UR48][R6.64], R58 ;  /* 0x0000003a06000986 */ /* 0x0005e6000c101930 */
[----:B------:R-:W-:Y:S01]  /*27750*/  IMAD.WIDE R20, R23, 0x4, R86 ;  /* 0x0000000417147825 */ /* 0x000fe200078e0256 */
[----:B------:R3:W-:Y:S01]  /*27760*/  @P6 STG.E desc[UR48][R16.64], R30 ;  /* 0x0000001e10006986 */ /* 0x0007e2000c101930 */
[----:B------:R-:W-:Y:S01]  /*27770*/  ISETP.LT.AND P0, PT, R10, UR4, !P2 ;  /* 0x000000040a007c0c */ /* 0x000fe2000d701270 */
[----:B------:R-:W-:-:S02]  /*27780*/  ULDC UR4, c[0x0][0x228] ;  /* 0x00008a0000047ab9 */ /* 0x000fc40000000800 */
[----:B------:R4:W-:Y:S01]  /*27790*/  @P5 STG.E desc[UR48][R18.64], R122 ;  /* 0x0000007a12005986 */ /* 0x0009e2000c101930 */
[----:B------:R-:W-:Y:S01]  /*277a0*/  ISETP.LT.AND P5, PT, R12, UR6, !P2 ;  /* 0x000000060c007c0c */ /* 0x000fe2000d7a1270 */
[----:B------:R-:W-:Y:S01]  /*277b0*/  VIADD R0, R9, 0x18 ;  /* 0x0000001809007836 */ /* 0x000fe20000000000 */
[----:B------:R-:W-:Y:S01]  /*277c0*/  IADD3 R23, R23, UR26, RZ ;  /* 0x0000001a17177c10 */ /* 0x000fe2000fffe0ff */
[----:B------:R4:W-:Y:S01]  /*277d0*/  @P4 STG.E desc[UR48][R20.64], R26 ;  /* 0x0000001a14004986 */ /* 0x0009e2000c101930 */
[----:B------:R-:W-:Y:S01]  /*277e0*/  ISETP.LT.AND P4, PT, R13, UR4, !P2 ;  /* 0x000000040d007c0c */ /* 0x000fe2000d781270 */
[----:B------:R-:W-:Y:S01]  /*277f0*/  ULDC UR4, c[0x0][0x22c] ;  /* 0x00008b0000047ab9 */ /* 0x000fe20000000800 */
[----:B------:R-:W-:Y:S01]  /*27800*/  ISETP.LT.AND P2, PT, R11, UR8, !P2 ;  /* 0x000000080b007c0c */ /* 0x000fe2000d741270 */
[C---:B-1----:R-:W-:Y:S01]  /*27810*/  IMAD.WIDE R4, R23.reuse, 0x4, R2 ;  /* 0x0000000417047825 */ /* 0x042fe200078e0202 */
[----:B------:R-:W-:Y:S01]  /*27820*/  ISETP.LT.AND P6, PT, R10, UR10, !P3 ;  /* 0x0000000a0a007c0c */ /* 0x000fe2000dfc1270 */
[----:B------:R-:W-:Y:S01]  /*27830*/  ULDC UR6, c[0x0][0x228] ;  /* 0x00008a0000067ab9 */ /* 0x000fe20000000800 */
[----:B------:R-:W-:Y:S01]  /*27840*/  ULDC UR8, c[0x0][0x228] ;  /* 0x00008a0000087ab9 */ /* 0x000fe20000000800 */
[C---:B--2---:R-:W-:Y:S01]  /*27850*/  IMAD.WIDE R6, R23.reuse, 0x4, R14 ;  /* 0x0000000417067825 */ /* 0x044fe200078e020e */
[----:B------:R1:W-:Y:S03]  /*27860*/  @P0 STG.E desc[UR48][R4.64], R98 ;  /* 0x0000006204000986 */ /* 0x0003e6000c101930 */
[----:B---3--:R-:W-:Y:S01]  /*27870*/  IMAD.WIDE R16, R23, 0x4, R84 ;  /* 0x0000000417107825 */ /* 0x008fe200078e0254 */
[----:B------:R-:W-:-:S03]  /*27880*/  ISETP.GE.AND P0, PT, R0, UR4, PT ;  /* 0x0000000400007c0c */ /* 0x000fc6000bf06270 */
[----:B----4-:R-:W-:Y:S01]  /*27890*/  IMAD.WIDE R18, R23, 0x4, R86 ;  /* 0x0000000417127825 */ /* 0x010fe200078e0256 */
[----:B------:R2:W-:Y:S01]  /*278a0*/  @P4 STG.E desc[UR48][R6.64], R94 ;  /* 0x0000005e06004986 */ /* 0x0005e2000c101930 */
[----:B------:R-:W-:Y:S01]  /*278b0*/  ULDC UR4, c[0x0][0x228] ;  /* 0x00008a0000047ab9 */ /* 0x000fe20000000800 */
[----:B------:R-:W-:Y:S02]  /*278c0*/  ULDC UR10, c[0x0][0x228] ;  /* 0x00008a00000a7ab9 */ /* 0x000fe40000000800 */
[----:B------:R3:W-:Y:S04]  /*278d0*/  @P5 STG.E desc[UR48][R16.64], R130 ;  /* 0x0000008210005986 */ /* 0x0007e8000c101930 */
[----:B------:R4:W-:Y:S01]  /*278e0*/  @P2 STG.E desc[UR48][R18.64], R154 ;  /* 0x0000009a12002986 */ /* 0x0009e2000c101930 */
[----:B------:R-:W-:Y:S01]  /*278f0*/  ISETP.LT.AND P2, PT, R13, UR4, !P3 ;  /* 0x000000040d007c0c */ /* 0x000fe2000df41270 */
[----:B------:R-:W-:Y:S01]  /*27900*/  ULDC UR4, c[0x0][0x228] ;  /* 0x00008a0000047ab9 */ /* 0x000fe20000000800 */
[----:B------:R-:W-:Y:S01]  /*27910*/  VIADD R25, R23, UR26 ;  /* 0x0000001a17197c36 */ /* 0x000fe20008000000 */
[----:B------:R-:W-:Y:S01]  /*27920*/  ISETP.LT.AND P4, PT, R12, UR4, !P3 ;  /* 0x000000040c007c0c */ /* 0x000fe2000df81270 */
[----:B------:R-:W-:Y:S01]  /*27930*/  ULDC UR4, c[0x0][0x22c] ;  /* 0x00008b0000047ab9 */ /* 0x000fe20000000800 */
[----:B------:R-:W-:Y:S01]  /*27940*/  ISETP.LT.AND P3, PT, R11, UR6, !P3 ;  /* 0x000000060b007c0c */ /* 0x000fe2000df61270 */
[----:B------:R-:W-:Y:S01]  /*27950*/  IMAD.WIDE R20, R25, 0x4, R2 ;  /* 0x0000000419147825 */ /* 0x000fe200078e0202 */
[----:B------:R-:W-:Y:S01]  /*27960*/  IADD3 R0, R9, 0x19, RZ ;  /* 0x0000001909007810 */ /* 0x000fe20007ffe0ff */
[----:B------:R-:W-:-:S02]  /*27970*/  ULDC UR6, c[0x0][0x228] ;  /* 0x00008a0000067ab9 */ /* 0x000fc40000000800 */
[C---:B-1----:R-:W-:Y:S01]  /*27980*/  IMAD.WIDE R4, R25.reuse, 0x4, R14 ;  /* 0x0000000419047825 */ /* 0x042fe200078e020e */
[----:B------:R1:W-:Y:S03]  /*27990*/  @P6 STG.E desc[UR48][R20.64], R59 ;  /* 0x0000003b14006986 */ /* 0x0003e6000c101930 */
[C---:B--2---:R-:W-:Y:S01]  /*279a0*/  IMAD.WIDE R6, R25.reuse, 0x4, R84 ;  /* 0x0000000419067825 */ /* 0x044fe200078e0254 */
[----:B------:R2:W-:Y:S01]  /*279b0*/  @P2 STG.E desc[UR48][R4.64], R31 ;  /* 0x0000001f04002986 */ /* 0x0005e2000c101930 */
[----:B------:R-:W-:Y:S01]  /*279c0*/  ISETP.LT.AND P5, PT, R10, UR8, !P1 ;  /* 0x000000080a007c0c */ /* 0x000fe2000cfa1270 */
[----:B------:R-:W-:Y:S01]  /*279d0*/  ULDC UR8, c[0x0][0x228] ;  /* 0x00008a0000087ab9 */ /* 0x000fe20000000800 */
[----:B------:R-:W-:Y:S01]  /*279e0*/  ISETP.GE.AND P2, PT, R0, UR4, PT ;  /* 0x0000000400007c0c */ /* 0x000fe2000bf46270 */
[----:B---3--:R-:W-:Y:S01]  /*279f0*/  IMAD.WIDE R16, R25, 0x4, R86 ;  /* 0x0000000419107825 */ /* 0x008fe200078e0256 */
        /* <DEDUP_REMOVED lines=8> */
[----:B----4-:R-:W-:Y:S01]  /*27a80*/  IMAD.WIDE R18, R23, 0x4, R2 ;  /* 0x0000000417127825 */ /* 0x010fe200078e0202 */
[----:B------:R-:W-:Y:S01]  /*27a90*/  ISETP.LT.AND P3, PT, R10, UR6, !P0 ;  /* 0x000000060a007c0c */ /* 0x000fe2000c761270 */
[----:B------:R-:W-:Y:S01]  /*27aa0*/  ULDC UR10, c[0x0][0x228] ;  /* 0x00008a00000a7ab9 */ /* 0x000fe20000000800 */
[----:B------:R-:W-:Y:S01]  /*27ab0*/  IADD3 R0, R9, 0x1a, RZ ;  /* 0x0000001a09007810 */ /* 0x000fe20007ffe0ff */
[C---:B-1----:R-:W-:Y:S01]  /*27ac0*/  IMAD.WIDE R20, R23.reuse, 0x4, R14 ;  /* 0x0000000417147825 */ /* 0x042fe200078e020e */
[----:B------:R1:W-:Y:S03]  /*27ad0*/  @P5 STG.E desc[UR48][R18.64], R99 ;  /* 0x0000006312005986 */ /* 0x0003e6000c101930 */
[----:B------:R-:W-:-:S02]  /*27ae0*/  VIADD R25, R23, UR26 ;  /* 0x0000001a17197c36 */ /* 0x000fc40008000000 */
[----:B--2---:R-:W-:Y:S01]  /*27af0*/  IMAD.WIDE R4, R23, 0x4, R84 ;  /* 0x0000000417047825 */ /* 0x004fe200078e0254 */
[----:B------:R2:W-:Y:S01]  /*27b00*/  @P6 STG.E desc[UR48][R20.64], R95 ;  /* 0x0000005f14006986 */ /* 0x0005e2000c101930 */
[----:B------:R-:W-:Y:S01]  /*27b10*/  ISETP.LT.AND P5, PT, R13, UR8, !P0 ;  /* 0x000000080d007c0c */ /* 0x000fe2000c7a1270 */
[----:B------:R-:W-:Y:S01]  /*27b20*/  ULDC UR4, c[0x0][0x22c] ;  /* 0x00008b0000047ab9 */ /* 0x000fe20000000800 */
[----:B---3--:R-:W-:Y:S01]  /*27b30*/  IMAD.WIDE R6, R23, 0x4, R86 ;  /* 0x0000000417067825 */ /* 0x008fe200078e0256 */
[----:B------:R-:W-:Y:S01]  /*27b40*/  ISETP.LT.AND P6, PT, R12, UR10, !P0 ;  /* 0x0000000a0c007c0c */ /* 0x000fe2000c7c1270 */
[----:B------:R3:W-:Y:S01]  /*27b50*/  @P4 STG.E desc[UR48][R4.64], R131 ;  /* 0x0000008304004986 */ /* 0x0007e2000c101930 */
[----:B------:R-:W-:Y:S01]  /*27b60*/  ULDC UR6, c[0x0][0x228] ;  /* 0x00008a0000067ab9 */ /* 0x000fe20000000800 */
[C---:B------:R-:W-:Y:S01]  /*27b70*/  IMAD.WIDE R16, R25.reuse, 0x4, R2 ;  /* 0x0000000419107825 */ /* 0x040fe200078e0202 */
[----:B------:R-:W-:Y:S01]  /*27b80*/  ISETP.GE.AND P4, PT, R0, UR4, PT ;  /* 0x0000000400007c0c */ /* 0x000fe2000bf86270 */
[----:B------:R-:W-:Y:S01]  /*27b90*/  @P1 STG.E desc[UR48][R6.64], R155 ;  /* 0x0000009b06001986 */ /* 0x000fe2000c101930 */
[----:B------:R-:W-:Y:S01]  /*27ba0*/  ULDC UR4, c[0x0][0x228] ;  /* 0x00008a0000047ab9 */ /* 0x000fe20000000800 */
[----:B-1----:R-:W-:Y:S01]  /*27bb0*/  IMAD.WIDE R18, R25, 0x4, R14 ;  /* 0x0000000419127825 */ /* 0x002fe200078e020e */
[----:B------:R-:W-:Y:S01]  /*27bc0*/  ULDC UR8, c[0x0][0x228] ;  /* 0x00008a0000087ab9 */ /* 0x000fe20000000800 */
[----:B------:R-:W-:Y:S01]  /*27bd0*/  @P3 STG.E desc[UR48][R16.64], R124 ;  /* 0x0000007c10003986 */ /* 0x000fe2000c101930 */
[----:B------:R-:W-:Y:S01]  /*27be0*/  ISETP.LT.AND P3, PT, R11, UR4, !P0 ;  /* 0x000000040b007c0c */ /* 0x000fe2000c761270 */
[----:B--2---:R-:W-:Y:S01]  /*27bf0*/  IMAD.WIDE R20, R25, 0x4, R84 ;  /* 0x0000000419147825 */ /* 0x004fe200078e0254 */
[----:B------:R-:W-:Y:S01]  /*27c00*/  ULDC UR10, c[0x0][0x228] ;  /* 0x00008a00000a7ab9 */ /* 0x000fe20000000800 */
[----:B------:R-:W-:Y:S02]  /*27c10*/  @P5 STG.E desc[UR48][R18.64], R64 ;  /* 0x0000004012005986 */ /* 0x000fe4000c101930 */
[----:B------:R-:W-:Y:S01]  /*27c20*/  VIADD R0, R9, 0x1b ;  /* 0x0000001b09007836 */ /* 0x000fe20000000000 */
[----:B------:R-:W-:Y:S01]  /*27c30*/  ISETP.LT.AND P1, PT, R10, UR6, !P2 ;  /* 0x000000060a007c0c */ /* 0x000fe2000d721270 */
[----:B------:R1:W-:Y:S01]  /*27c40*/  @P6 STG.E desc[UR48][R20.64], R160 ;  /* 0x000000a014006986 */ /* 0x0003e2000c101930 */
[----:B------:R-:W-:Y:S01]  /*27c50*/  ULDC UR4, c[0x0][0x22c] ;  /* 0x00008b0000047ab9 */ /* 0x000fe20000000800 */
[----:B------:R-:W-:Y:S01]  /*27c60*/  ISETP.LT.AND P5, PT, R13, UR8, !P2 ;  /* 0x000000080d007c0c */ /* 0x000fe2000d7a1270 */
[----:B---3--:R-:W-:Y:S01]  /*27c70*/  IMAD.WIDE R4, R25, 0x4, R86 ;  /* 0x0000000419047825 */ /* 0x008fe200078e0256 */
        /* <DEDUP_REMOVED lines=48> */
[----:B------:R-:W-:Y:S02]  /*27f80*/  ISETP.LT.AND P0, PT, R11, UR8, !P0 ;  /* 0x000000080b007c0c */ /* 0x000fe4000c701270 */
[----:B------:R-:W-:Y:S01]  /*27f90*/  ISETP.LT.AND P6, PT, R10, UR10, !P3 ;  /* 0x0000000a0a007c0c */ /* 0x000fe2000dfc1270 */
[C---:B-1----:R-:W-:Y:S01]  /*27fa0*/  IMAD.WIDE R4, R23.reuse, 0x4, R2 ;  /* 0x0000000417047825 */ /* 0x042fe200078e0202 */
[----:B------:R-:W-:Y:S01]  /*27fb0*/  ULDC UR6, c[0x0][0x228] ;  /* 0x00008a0000067ab9 */ /* 0x000fe20000000800 */
[----:B------:R-:W-:Y:S01]  /*27fc0*/  ULDC UR8, c[0x0][0x228] ;  /* 0x00008a0000087ab9 */ /* 0x000fe20000000800 */
[----:B------:R-:W-:Y:S01]  /*27fd0*/  ULDC UR10, c[0x0][0x228] ;  /* 0x00008a00000a7ab9 */ /* 0x000fe20000000800 */
[C---:B--2---:R-:W-:Y:S01]  /*27fe0*/  IMAD.WIDE R6, R23.reuse, 0x4, R14 ;  /* 0x0000000417067825 */ /* 0x044fe200078e020e */
[----:B------:R1:W-:Y:S03]  /*27ff0*/  @P1 STG.E desc[UR48][R4.64], R101 ;  /* 0x0000006504001986 */ /* 0x0003e6000c101930 */
[----:B------:R-:W-:-:S02]  /*28000*/  VIADD R25, R23, UR26 ;  /* 0x0000001a17197c36 */ /* 0x000fc40008000000 */
[----:B---3--:R-:W-:Y:S01]  /*28010*/  IMAD.WIDE R16, R23, 0x4, R84 ;  /* 0x0000000417107825 */ /* 0x008fe200078e0254 */
[----:B------:R-:W-:-:S03]  /*28020*/  ISETP.GE.AND P1, PT, R0, UR4, PT ;  /* 0x0000000400007c0c */ /* 0x000fc6000bf26270 */
[----:B----4-:R-:W-:Y:S01]  /*28030*/  IMAD.WIDE R18, R23, 0x4, R86 ;  /* 0x0000000417127825 */ /* 0x010fe200078e0256 */
[----:B------:R2:W-:Y:S01]  /*28040*/  @P4 STG.E desc[UR48][R6.64], R133 ;  /* 0x0000008506004986 */ /* 0x0005e2000c101930 */
[----:B------:R-:W-:Y:S02]  /*28050*/  ULDC UR4, c[0x0][0x228] ;  /* 0x00008a0000047ab9 */ /* 0x000fe40000000800 */
[----:B------:R-:W-:Y:S01]  /*28060*/  IMAD.WIDE R20, R25, 0x4, R2 ;  /* 0x0000000419147825 */ /* 0x000fe200078e0202 */
[----:B------:R3:W-:Y:S04]  /*28070*/  @P5 STG.E desc[UR48][R16.64], R185 ;  /* 0x000000b910005986 */ /* 0x0007e8000c101930 */
[----:B------:R4:W-:Y:S01]  /*28080*/  @P0 STG.E desc[UR48][R18.64], R165 ;  /* 0x000000a512000986 */ /* 0x0009e2000c101930 */
[----:B------:R-:W-:Y:S01]  /*28090*/  ISETP.LT.AND P0, PT, R13, UR4, !P3 ;  /* 0x000000040d007c0c */ /* 0x000fe2000df01270 */
[----:B------:R-:W-:-:S02]  /*280a0*/  ULDC UR4, c[0x0][0x228] ;  /* 0x00008a0000047ab9 */ /* 0x000fc40000000800 */
[----:B------:R4:W-:Y:S01]  /*280b0*/  @P6 STG.E desc[UR48][R20.64], R126 ;  /* 0x0000007e14006986 */ /* 0x0009e2000c101930 */
[----:B------:R-:W-:Y:S01]  /*280c0*/  ISETP.LT.AND P6, PT, R12, UR4, !P3 ;  /* 0x000000040c007c0c */ /* 0x000fe2000dfc1270 */
[----:B-1----:R-:W-:Y:S01]  /*280d0*/  IMAD.WIDE R4, R25, 0x4, R14 ;  /* 0x0000000419047825 */ /* 0x002fe200078e020e */
[----:B------:R-:W-:Y:S01]  /*280e0*/  ISETP.LT.AND P3, PT, R11, UR6, !P3 ;  /* 0x000000060b007c0c */ /* 0x000fe2000df61270 */
[----:B------:R-:W-:Y:S01]  /*280f0*/  ULDC UR4, c[0x0][0x22c] ;  /* 0x00008b0000047ab9 */ /* 0x000fe20000000800 */
[----:B------:R-:W-:Y:S01]  /*28100*/  IADD3 R0, R9, 0x1f, RZ ;  /* 0x0000001f09007810 */ /* 0x000fe20007ffe0ff */
[----:B--2---:R-:W-:Y:S01]  /*28110*/  IMAD.WIDE R6, R25, 0x4, R84 ;  /* 0x0000000419067825 */ /* 0x004fe200078e0254 */
[----:B------:R-:W-:Y:S01]  /*28120*/  ISETP.LT.AND P4, PT, R10, UR8, !P2 ;  /* 0x000000080a007c0c */ /* 0x000fe2000d781270 */
[----:B------:R-:W-:Y:S01]  /*28130*/  ULDC UR6, c[0x0][0x228] ;  /* 0x00008a0000067ab9 */ /* 0x000fe20000000800 */
[----:B------:R-:W-:Y:S01]  /*28140*/  ISETP.LT.AND P5, PT, R13, UR10, !P2 ;  /* 0x0000000a0d007c0c */ /* 0x000fe2000d7a1270 */
[C---:B---3--:R-:W-:Y:S01]  /*28150*/  IMAD.WIDE R16, R25.reuse, 0x4, R86 ;  /* 0x0000000419107825 */ /* 0x048fe200078e0256 */
[----:B------:R1:W-:Y:S01]  /*28160*/  @P0 STG.E desc[UR48][R4.64], R66 ;  /* 0x0000004204000986 */ /* 0x0003e2000c101930 */
[----:B------:R-:W-:Y:S01]  /*28170*/  ISETP.GE.AND P0, PT, R0, UR4, PT ;  /* 0x0000000400007c0c */ /* 0x000fe2000bf06270 */
[----:B------:R-:W-:Y:S01]  /*28180*/  ULDC UR4, c[0x0][0x228] ;  /* 0x00008a0000047ab9 */ /* 0x000fe20000000800 */
[----:B------:R-:W-:Y:S01]  /*28190*/  VIADD R23, R25, UR26 ;  /* 0x0000001a19177c36 */ /* 0x000fe20008000000 */
[----:B------:R2:W-:Y:S01]  /*281a0*/  @P6 STG.E desc[UR48][R6.64], R162 ;  /* 0x000000a206006986 */ /* 0x0005e2000c101930 */
[----:B------:R-:W-:Y:S01]  /*281b0*/  ULDC UR8, c[0x0][0x228] ;  /* 0x00008a0000087ab9 */ /* 0x000fe20000000800 */
[----:B------:R-:W-:-:S02]  /*281c0*/  ULDC UR10, c[0x0][0x228] ;  /* 0x00008a00000a7ab9 */ /* 0x000fc40000000800 */
[----:B------:R3:W-:Y:S01]  /*281d0*/  @P3 STG.E desc[UR48][R16.64], R34 ;  /* 0x0000002210003986 */ /* 0x0007e2000c101930 */
[----:B------:R-:W-:Y:S01]  /*281e0*/  ISETP.LT.AND P3, PT, R12, UR4, !P2 ;  /* 0x000000040c007c0c */ /* 0x000fe2000d761270 */
[----:B----4-:R-:W-:Y:S01]  /*281f0*/  IMAD.WIDE R18, R23, 0x4, R2 ;  /* 0x0000000417127825 */ /* 0x010fe200078e0202 */
[----:B------:R-:W-:-:S03]  /*28200*/  ULDC UR4, c[0x0][0x228] ;  /* 0x00008a0000047ab9 */ /* 0x000fc60000000800 */
[----:B------:R-:W-:Y:S01]  /*28210*/  IMAD.WIDE R20, R23, 0x4, R14 ;  /* 0x0000000417147825 */ /* 0x000fe200078e020e */
[----:B------:R4:W-:Y:S01]  /*28220*/  @P4 STG.E desc[UR48][R18.64], R102 ;  /* 0x0000006612004986 */ /* 0x0009e2000c101930 */
[----:B------:R-:W-:Y:S01]  /*28230*/  ISETP.LT.AND P2, PT, R11, UR4, !P2 ;  /* 0x000000040b007c0c */ /* 0x000fe2000d741270 */
[----:B------:R-:W-:Y:S01]  /*28240*/  ULDC UR4, c[0x0][0x22c] ;  /* 0x00008b0000047ab9 */ /* 0x000fe20000000800 */
[----:B------:R-:W-:Y:S01]  /*28250*/  ISETP.LT.AND P6, PT, R10, UR6, !P1 ;  /* 0x000000060a007c0c */ /* 0x000fe2000cfc1270 */
[----:B------:R4:W-:Y:S01]  /*28260*/  @P5 STG.E desc[UR48][R20.64], R134 ;  /* 0x0000008614005986 */ /* 0x0009e2000c101930 */
[----:B-1----:R-:W-:Y:S01]  /*28270*/  IMAD.WIDE R4, R23, 0x4, R84 ;  /* 0x0000000417047825 */ /* 0x002fe200078e0254 */
[----:B------:R-:W-:Y:S01]  /*28280*/  ISETP.LT.AND P5, PT, R13, UR8, !P1 ;  /* 0x000000080d007c0c */ /* 0x000fe2000cfa1270 */
[----:B------:R-:W-:Y:S01]  /*28290*/  ULDC UR6, c[0x0][0x228] ;  /* 0x00008a0000067ab9 */ /* 0x000fe20000000800 */
[----:B------:R-:W-:Y:S01]  /*282a0*/  ISETP.LT.AND P4, PT, R12, UR10, !P1 ;  /* 0x0000000a0c007c0c */ /* 0x000fe2000cf81270 */
[----:B------:R-:W-:Y:S01]  /*282b0*/  VIADD R25, R23, UR26 ;  /* 0x0000001a17197c36 */ /* 0x000fe20008000000 */
[----:B------:R-:W-:Y:S01]  /*282c0*/  IADD3 R0, R9, 0x20, RZ ;  /* 0x0000002009007810 */ /* 0x000fe20007ffe0ff */
[----:B------:R1:W-:Y:S01]  /*282d0*/  @P3 STG.E desc[UR48][R4.64], R186 ;  /* 0x000000ba04003986 */ /* 0x0003e2000c101930 */
[----:B--2---:R-:W-:Y:S01]  /*282e0*/  IMAD.WIDE R6, R23, 0x4, R86 ;  /* 0x0000000417067825 */ /* 0x004fe200078e0256 */
[----:B------:R-:W-:Y:S01]  /*282f0*/  ULDC UR8, c[0x0][0x228] ;  /* 0x00008a0000087ab9 */ /* 0x000fe20000000800 */
[----:B------:R-:W-:Y:S01]  /*28300*/  ISETP.GE.AND P3, PT, R0, UR4, PT ;  /* 0x0000000400007c0c */ /* 0x000fe2000bf66270 */
[----:B------:R-:W-:Y:S01]  /*28310*/  ULDC UR4, c[0x0][0x228] ;  /* 0x00008a0000047ab9 */ /* 0x000fe20000000800 */
[----:B---3--:R-:W-:Y:S01]  /*28320*/  IMAD.WIDE R16, R25, 0x4, R2 ;  /* 0x0000000419107825 */ /* 0x008fe200078e0202 */
[----:B------:R-:W-:Y:S01]  /*28330*/  ISETP.LT.AND P1, PT, R11, UR4, !P1 ;  /* 0x000000040b007c0c */ /* 0x000fe2000cf21270 */
[----:B------:R-:W-:-:S02]  /*28340*/  ULDC UR10, c[0x0][0x228] ;  /* 0x00008a00000a7ab9 */ /* 0x000fc40000000800 */
[C---:B----4-:R-:W-:Y:S01]  /*28350*/  IMAD.WIDE R18, R25.reuse, 0x4, R14 ;  /* 0x0000000419127825 */ /* 0x050fe200078e020e */
[----:B------:R-:W-:Y:S01]  /*28360*/  @P2 STG.E desc[UR48][R6.64], R166 ;  /* 0x000000a606002986 */ /* 0x000fe2000c101930 */
[----:B------:R-:W-:Y:S02]  /*28370*/  ULDC UR4, c[0x0][0x22c] ;  /* 0x00008b0000047ab9 */ /* 0x000fe40000000800 */
[----:B------:R-:W-:Y:S01]  /*28380*/  IMAD.WIDE R20, R25, 0x4, R84 ;  /* 0x0000000419147825 */ /* 0x000fe200078e0254 */
[----:B------:R-:W-:Y:S03]  /*28390*/  @P6 STG.E desc[UR48][R16.64], R127 ;  /* 0x0000007f10006986 */ /* 0x000fe6000c101930 */
[----:B------:R-:W-:Y:S01]  /*283a0*/  VIADD R0, R9, 0x21 ;  /* 0x0000002109007836 */ /* 0x000fe20000000000 */
[----:B------:R-:W-:Y:S01]  /*283b0*/  @P5 STG.E desc[UR48][R18.64], R67 ;  /* 0x0000004312005986 */ /* 0x000fe2000c101930 */
[----:B------:R-:W-:Y:S01]  /*283c0*/  ISETP.LT.AND P5, PT, R13, UR8, !P0 ;  /* 0x000000080d007c0c */ /* 0x000fe2000c7a1270 */
[----:B-1----:R-:W-:Y:S01]  /*283d0*/  IMAD.WIDE R4, R25, 0x4, R86 ;  /* 0x0000000419047825 */ /* 0x002fe200078e0256 */
[----:B------:R-:W-:Y:S01]  /*283e0*/  ISETP.LT.AND P6, PT, R12, UR10, !P0 ;  /* 0x0000000a0c007c0c */ /* 0x000fe2000c7c1270 */
[----:B------:R1:W-:Y:S01]  /*283f0*/  @P4 STG.E desc[UR48][R20.64], R163 ;  /* 0x000000a314004986 */ /* 0x0003e2000c101930 */
        /* <DEDUP_REMOVED lines=42> */
[----:B------:R-:W-:-:S03]  /*286a0*/  IADD3 R23, R23, UR26, RZ ;  /* 0x0000001a17177c10 */ /* 0x000fc6000fffe0ff */
[----:B------:R4:W-:Y:S01]  /*286b0*/  @P3 STG.E desc[UR48][R20.64], R36 ;  /* 0x0000002414003986 */ /* 0x0009e2000c101930 */
[----:B------:R-:W-:Y:S02]  /*286c0*/  ISETP.LT.AND P3, PT, R13, UR4, !P2 ;  /* 0x000000040d007c0c */ /* 0x000fe4000d761270 */
[----:B------:R-:W-:Y:S01]  /*286d0*/  ISETP.LT.AND P5, PT, R12, UR6, !P2 ;  /* 0x000000060c007c0c */ /* 0x000fe2000d7a1270 */
[----:B-1----:R-:W-:Y:S01]  /*286e0*/  IMAD.WIDE R4, R23, 0x4, R2 ;  /* 0x0000000417047825 */ /* 0x002fe200078e0202 */
[----:B------:R-:W-:Y:S01]  /*286f0*/  ISETP.LT.AND P2, PT, R11, UR8, !P2 ;  /* 0x000000080b007c0c */ /* 0x000fe2000d741270 */
[----:B------:R-:W-:Y:S02]  /*28700*/  ULDC UR4, c[0x0][0x22c] ;  /* 0x00008b0000047ab9 */ /* 0x000fe40000000800 */
[----:B------:R-:W-:Y:S02]  /*28710*/  VIADD R0, R9, 0x24 ;  /* 0x0000002409007836 */ /* 0x000fe40000000000 */
[C---:B--2---:R-:W-:Y:S01]  /*28720*/  IMAD.WIDE R6, R23.reuse, 0x4, R14 ;  /* 0x0000000417067825 */ /* 0x044fe200078e020e */
[----:B------:R1:W-:Y:S01]  /*28730*/  @P4 STG.E desc[UR48][R4.64], R104 ;  /* 0x0000006804004986 */ /* 0x0003e2000c101930 */
[----:B------:R-:W-:Y:S01]  /*28740*/  ISETP.LT.AND P6, PT, R10, UR10, !P1 ;  /* 0x0000000a0a007c0c */ /* 0x000fe2000cfc1270 */
[----:B------:R-:W-:Y:S01]  /*28750*/  ULDC UR6, c[0x0][0x228] ;  /* 0x00008a0000067ab9 */ /* 0x000fe20000000800 */
[----:B---3--:R-:W-:Y:S01]  /*28760*/  IMAD.WIDE R16, R23, 0x4, R84 ;  /* 0x0000000417107825 */ /* 0x008fe200078e0254 */
[----:B------:R-:W-:Y:S01]  /*28770*/  ISETP.GE.AND P4, PT, R0, UR4, PT ;  /* 0x0000000400007c0c */ /* 0x000fe2000bf86270 */
[----:B------:R-:W-:-:S02]  /*28780*/  ULDC UR4, c[0x0][0x228] ;  /* 0x00008a0000047ab9 */ /* 0x000fc40000000800 */
[----:B----4-:R-:W-:Y:S01]  /*28790*/  IMAD.WIDE R18, R23, 0x4, R86 ;  /* 0x0000000417127825 */ /* 0x010fe200078e0256 */
[----:B------:R2:W-:Y:S01]  /*287a0*/  @P3 STG.E desc[UR48][R6.64], R136 ;  /* 0x0000008806003986 */ /* 0x0005e2000c101930 */
[----:B------:R-:W-:Y:S01]  /*287b0*/  ISETP.LT.AND P3, PT, R13, UR4, !P1 ;  /* 0x000000040d007c0c */ /* 0x000fe2000cf61270 */
[----:B------:R-:W-:Y:S01]  /*287c0*/  ULDC UR4, c[0x0][0x228] ;  /* 0x00008a0000047ab9 */ /* 0x000fe20000000800 */
[----:B------:R-:W-:Y:S01]  /*287d0*/  VIADD R25, R23, UR26 ;  /* 0x0000001a17197c36 */ /* 0x000fe20008000000 */
[----:B------:R3:W-:Y:S01]  /*287e0*/  @P5 STG.E desc[UR48][R16.64], R188 ;  /* 0x000000bc10005986 */ /* 0x0007e2000c101930 */
[----:B------:R-:W-:Y:S01]  /*287f0*/  ULDC UR8, c[0x0][0x228] ;  /* 0x00008a0000087ab9 */ /* 0x000fe20000000800 */
[----:B------:R-:W-:Y:S02]  /*28800*/  ULDC UR10, c[0x0][0x228] ;  /* 0x00008a00000a7ab9 */ /* 0x000fe40000000800 */
[----:B------:R4:W-:Y:S01]  /*28810*/  @P2 STG.E desc[UR48][R18.64], R196 ;  /* 0x000000c412002986 */ /* 0x0009e2000c101930 */
[----:B------:R-:W-:Y:S01]  /*28820*/  ISETP.LT.AND P2, PT, R12, UR4, !P1 ;  /* 0x000000040c007c0c */ /* 0x000fe2000cf41270 */
[----:B------:R-:W-:Y:S01]  /*28830*/  IMAD.WIDE R20, R25, 0x4, R2 ;  /* 0x0000000419147825 */ /* 0x000fe200078e0202 */
[----:B------:R-:W-:Y:S01]  /*28840*/  ISETP.LT.AND P1, PT, R11, UR6, !P1 ;  /* 0x000000060b007c0c */ /* 0x000fe2000cf21270 */
[----:B------:R-:W-:-:S02]  /*28850*/  ULDC UR4, c[0x0][0x22c] ;  /* 0x00008b0000047ab9 */ /* 0x000fc40000000800 */
[----:B-1----:R-:W-:Y:S01]  /*28860*/  IMAD.WIDE R4, R25, 0x4, R14 ;  /* 0x0000000419047825 */ /* 0x002fe200078e020e */
[----:B------:R-:W-:Y:S01]  /*28870*/  IADD3 R0, R9, 0x25, RZ ;  /* 0x0000002509007810 */ /* 0x000fe20007ffe0ff */
[----:B------:R1:W-:Y:S01]  /*28880*/  @P6 STG.E desc[UR48][R20.64], R157 ;  /* 0x0000009d14006986 */ /* 0x0003e2000c101930 */
[----:B------:R-:W-:Y:S01]  /*28890*/  ISETP.LT.AND P5, PT, R10, UR8, !P0 ;  /* 0x000000080a007c0c */ /* 0x000fe2000c7a1270 */
[----:B--2---:R-:W-:Y:S01]  /*288a0*/  IMAD.WIDE R6, R25, 0x4, R84 ;  /* 0x0000000419067825 */ /* 0x004fe200078e0254 */
[----:B------:R-:W-:Y:S01]  /*288b0*/  ISETP.LT.AND P6, PT, R13, UR10, !P0 ;  /* 0x0000000a0d007c0c */ /* 0x000fe2000c7c1270 */
[----:B------:R2:W-:Y:S02]  /*288c0*/  @P3 STG.E desc[UR48][R4.64], R69 ;  /* 0x0000004504003986 */ /* 0x0005e4000c101930 */
[C---:B---3--:R-:W-:Y:S01]  /*288d0*/  IMAD.WIDE R16, R25.reuse, 0x4, R86 ;  /* 0x0000000419107825 */ /* 0x048fe200078e0256 */
[----:B------:R-:W-:Y:S01]  /*288e0*/  ISETP.GE.AND P3, PT, R0, UR4, PT ;  /* 0x0000000400007c0c */ /* 0x000fe2000bf66270 */
[----:B------:R3:W-:Y:S01]  /*288f0*/  @P2 STG.E desc[UR48][R6.64], R193 ;  /* 0x000000c106002986 */ /* 0x0007e2000c101930 */
[----:B------:R-:W-:Y:S01]  /*28900*/  ULDC UR4, c[0x0][0x228] ;  /* 0x00008a0000047ab9 */ /* 0x000fe20000000800 */
[----:B------:R-:W-:Y:S01]  /*28910*/  VIADD R23, R25, UR26 ;  /* 0x0000001a19177c36 */ /* 0x000fe20008000000 */
[----:B------:R-:W-:Y:S01]  /*28920*/  ULDC UR6, c[0x0][0x228] ;  /* 0x00008a0000067ab9 */ /* 0x000fe20000000800 */
[----:B------:R3:W-:Y:S01]  /*28930*/  @P1 STG.E desc[UR48][R16.64], R37 ;  /* 0x0000002510001986 */ /* 0x0007e2000c101930 */
[----:B------:R-:W-:Y:S01]  /*28940*/  ISETP.LT.AND P1, PT, R12, UR4, !P0 ;  /* 0x000000040c007c0c */ /* 0x000fe2000c721270 */
[----:B------:R-:W-:Y:S01]  /*28950*/  ULDC UR4, c[0x0][0x228] ;  /* 0x00008a0000047ab9 */ /* 0x000fe20000000800 */
[----:B----4-:R-:W-:Y:S01]  /*28960*/  IMAD.WIDE R18, R23, 0x4, R2 ;  /* 0x0000000417127825 */ /* 0x010fe200078e0202 */
[----:B------:R-:W-:Y:S01]  /*28970*/  ISETP.LT.AND P0, PT, R11, UR4, !P0 ;  /* 0x000000040b007c0c */ /* 0x000fe2000c701270 */
[----:B------:R-:W-:Y:S01]  /*28980*/  ULDC UR8, c[0x0][0x228] ;  /* 0x00008a0000087ab9 */ /* 0x000fe20000000800 */
[----:B------:R-:W-:Y:S01]  /*28990*/  ULDC UR10, c[0x0][0x228] ;  /* 0x00008a00000a7ab9 */ /* 0x000fe20000000800 */
[----:B-1----:R-:W-:Y:S01]  /*289a0*/  IMAD.WIDE R20, R23, 0x4, R14 ;  /* 0x0000000417147825 */ /* 0x002fe200078e020e */
[----:B------:R1:W-:Y:S01]  /*289b0*/  @P5 STG.E desc[UR48][R18.64], R105 ;  /* 0x0000006912005986 */ /* 0x0003e2000c101930 */
[----:B------:R-:W-:Y:S01]  /*289c0*/  ISETP.LT.AND P5, PT, R13, UR8, !P4 ;  /* 0x000000080d007c0c */ /* 0x000fe2000e7a1270 */
[----:B------:R-:W-:Y:S01]  /*289d0*/  ULDC UR4, c[0x0][0x22c] ;  /* 0x00008b0000047ab9 */ /* 0x000fe20000000800 */
[----:B--2---:R-:W-:Y:S01]  /*289e0*/  IMAD.WIDE R4, R23, 0x4, R84 ;  /* 0x0000000417047825 */ /* 0x004fe200078e0254 */
[----:B------:R2:W-:Y:S01]  /*289f0*/  @P6 STG.E desc[UR48][R20.64], R137 ;  /* 0x0000008914006986 */ /* 0x0005e2000c101930 */
[----:B------:R-:W-:Y:S01]  /*28a00*/  ISETP.LT.AND P6, PT, R10, UR6, !P4 ;  /* 0x000000060a007c0c */ /* 0x000fe2000e7c1270 */
[----:B------:R-:W-:Y:S01]  /*28a10*/  ULDC UR6, c[0x0][0x228] ;  /* 0x00008a0000067ab9 */ /* 0x000fe20000000800 */
[----:B------:R-:W-:Y:S01]  /*28a20*/  IADD3 R0, R9, 0x26, RZ ;  /* 0x0000002609007810 */ /* 0x000fe20007ffe0ff */
[C---:B---3--:R-:W-:Y:S01]  /*28a30*/  IMAD.WIDE R6, R23.reuse, 0x4, R86 ;  /* 0x0000000417067825 */ /* 0x048fe200078e0256 */
[----:B------:R-:W-:Y:S01]  /*28a40*/  ISETP.LT.AND P2, PT, R12, UR10, !P4 ;  /* 0x0000000a0c007c0c */ /* 0x000fe2000e741270 */
[----:B------:R3:W-:Y:S01]  /*28a50*/  @P1 STG.E desc[UR48][R4.64], R189 ;  /* 0x000000bd04001986 */ /* 0x0007e2000c101930 */
[----:B------:R-:W-:Y:S01]  /*28a60*/  ISETP.GE.AND P1, PT, R0, UR4, PT ;  /* 0x0000000400007c0c */ /* 0x000fe2000bf26270 */
[----:B------:R-:W-:Y:S01]  /*28a70*/  VIADD R25, R23, UR26 ;  /* 0x0000001a17197c36 */ /* 0x000fe20008000000 */
[----:B------:R-:W-:Y:S01]  /*28a80*/  ULDC UR4, c[0x0][0x228] ;  /* 0x00008a0000047ab9 */ /* 0x000fe20000000800 */
[----:B------:R-:W-:Y:S01]  /*28a90*/  @P0 STG.E desc[UR48][R6.64], R197 ;  /* 0x000000c506000986 */ /* 0x000fe2000c101930 */
[----:B------:R-:W-:Y:S01]  /*28aa0*/  ISETP.LT.AND P0, PT, R11, UR4, !P4 ;  /* 0x000000040b007c0c */ /* 0x000fe2000e701270 */
[----:B------:R-:W-:Y:S01]  /*28ab0*/  IMAD.WIDE R16, R25, 0x4, R2 ;  /* 0x0000000419107825 */ /* 0x000fe200078e0202 */
[----:B------:R-:W-:Y:S01]  /*28ac0*/  ULDC UR8, c[0x0][0x228] ;  /* 0x00008a0000087ab9 */ /* 0x000fe20000000800 */
[----:B------:R-:W-:-:S02]  /*28ad0*/  ULDC UR10, c[0x0][0x228] ;  /* 0x00008a00000a7ab9 */ /* 0x000fc40000000800 */
[C---:B-1----:R-:W-:Y:S01]  /*28ae0*/  IMAD.WIDE R18, R25.reuse, 0x4, R14 ;  /* 0x0000000419127825 */ /* 0x042fe200078e020e */
[----:B------:R-:W-:Y:S03]  /*28af0*/  @P6 STG.E desc[UR48][R16.64], R158 ;  /* 0x0000009e10006986 */ /* 0x000fe6000c101930 */
[----:B--2---:R-:W-:Y:S01]  /*28b00*/  IMAD.WIDE R20, R25, 0x4, R84 ;  /* 0x0000000419147825 */ /* 0x004fe200078e0254 */
[----:B------:R-:W-:Y:S01]  /*28b10*/  @P5 STG.E desc[UR48][R18.64], R70 ;  /* 0x0000004612005986 */ /* 0x000fe2000c101930 */
[----:B------:R-:W-:Y:S01]  /*28b20*/  ISETP.LT.AND P4, PT, R10, UR6, !P3 ;  /* 0x000000060a007c0c */ /* 0x000fe2000df81270 */
[----:B------:R-:W-:Y:S01]  /*28b30*/  ULDC UR4, c[0x0][0x22c] ;  /* 0x00008b0000047ab9 */ /* 0x000fe20000000800 */
[----:B------:R-:W-:Y:S01]  /*28b40*/  VIADD R0, R9, 0x27 ;  /* 0x0000002709007836 */ /* 0x000fe20000000000 */
[----:B------:R-:W-:Y:S01]  /*28b50*/  ISETP.LT.AND P5, PT, R13, UR8, !P3 ;  /* 0x000000080d007c0c */ /* 0x000fe2000dfa1270 */
[----:B------:R1:W-:Y:S01]  /*28b60*/  @P2 STG.E desc[UR48][R20.64], R194 ;  /* 0x000000c214002986 */ /* 0x0003e2000c101930 */
[----:B------:R-:W-:Y:S01]  /*28b70*/  ISETP.LT.AND P6, PT, R12, UR10, !P3 ;  /* 0x0000000a0c007c0c */ /* 0x000fe2000dfc1270 */
[----:B---3--:R-:W-:Y:S01]  /*28b80*/  IMAD.WIDE R4, R25, 0x4, R86 ;  /* 0x0000000419047825 */ /* 0x008fe200078e0256 */
[----:B------:R-:W-:Y:S01]  /*28b90*/  ISETP.GE.AND P2, PT, R0, UR4, PT ;  /* 0x0000000400007c0c */ /* 0x000fe2000bf46270 */
[----:B------:R-:W-:Y:S01]  /*28ba0*/  ULDC UR4, c[0x0][0x22c] ;  /* 0x00008b0000047ab9 */ /* 0x000fe20000000800 */
[----:B------:R-:W-:Y:S01]  /*28bb0*/  IADD3 R0, R9, 0x28, RZ ;  /* 0x0000002809007810 */ /* 0x000fe20007ffe0ff */
[----:B------:R-:W-:Y:S01]  /*28bc0*/  ULDC UR6, c[0x0][0x228] ;  /* 0x00008a0000067ab9 */ /* 0x000fe20000000800 */
[----:B------:R2:W-:Y:S01]  /*28bd0*/  @P0 STG.E desc[UR48][R4.64], R38 ;  /* 0x0000002604000986 */ /* 0x0005e2000c101930 */
[----:B------:R-:W-:Y:S01]  /*28be0*/  ULDC UR8, c[0x0][0x228] ;  /* 0x00008a0000087ab9 */ /* 0x000fe20000000800 */
[----:B-1----:R-:W-:Y:S01]  /*28bf0*/  VIADD R21, R25, UR26 ;  /* 0x0000001a19157c36 */ /* 0x002fe20008000000 */
[----:B------:R-:W-:Y:S01]  /*28c00*/  ISETP.GE.AND P0, PT, R0, UR4, PT ;  /* 0x0000000400007c0c */ /* 0x000fe2000bf06270 */
[----:B------:R-:W-:Y:S01]  /*28c10*/  ULDC UR4, c[0x0][0x228] ;  /* 0x00008a0000047ab9 */ /* 0x000fe20000000800 */
[----:B------:R-:W-:Y:S01]  /*28c20*/  ULDC UR10, c[0x0][0x228] ;  /* 0x00008a00000a7ab9 */ /* 0x000fe20000000800 */
[----:B------:R-:W-:Y:S01]  /*28c30*/  IMAD.WIDE R6, R21, 0x4, R2 ;  /* 0x0000000415067825 */ /* 0x000fe200078e0202 */
[----:B------:R-:W-:Y:S01]  /*28c40*/  ISETP.LT.AND P3, PT, R11, UR4, !P3 ;  /* 0x000000040b007c0c */ /* 0x000fe2000df61270 */
[----:B------:R-:W-:-:S02]  /*28c50*/  ULDC UR4, c[0x0][0x228] ;  /* 0x00008a0000047ab9 */ /* 0x000fc40000000800 */
[C---:B------:R-:W-:Y:S01]  /*28c60*/  IMAD.WIDE R16, R21.reuse, 0x4, R14 ;  /* 0x0000000415107825 */ /* 0x040fe200078e020e */
[----:B------:R1:W-:Y:S03]  /*28c70*/  @P4 STG.E desc[UR48][R6.64], R106 ;  /* 0x0000006a06004986 */ /* 0x0003e6000c101930 */
[----:B------:R-:W-:Y:S01]  /*28c80*/  IMAD.WIDE R18, R21, 0x4, R84 ;  /* 0x0000000415127825 */ /* 0x000fe200078e0254 */
[----:B------:R3:W-:Y:S01]  /*28c90*/  @P5 STG.E desc[UR48][R16.64], R138 ;  /* 0x0000008a10005986 */ /* 0x0007e2000c101930 */
[----:B------:R-:W-:Y:S01]  /*28ca0*/  ISETP.LT.AND P4, PT, R10, UR4, !P1 ;  /* 0x000000040a007c0c */ /* 0x000fe2000cf81270 */
[----:B------:R-:W-:Y:S02]  /*28cb0*/  ULDC UR4, c[0x0][0x228] ;  /* 0x00008a0000047ab9 */ /* 0x000fe40000000800 */
        /* <DEDUP_REMOVED lines=8> */
[----:B------:R-:W-:-:S02]  /*28d40*/  VIADD R0, R9, 0x29 ;  /* 0x0000002909007836 */ /* 0x000fc40000000000 */
[C---:B-1----:R-:W-:Y:S01]  /*28d50*/  IMAD.WIDE R6, R23.reuse, 0x4, R2 ;  /* 0x0000000417067825 */ /* 0x042fe200078e0202 */
[----:B------:R1:W-:Y:S01]  /*28d60*/  @P3 STG.E desc[UR48][R4.64], R198 ;  /* 0x000000c604003986 */ /* 0x0003e2000c101930 */
[----:B------:R-:W-:Y:S02]  /*28d70*/  ULDC UR8, c[0x0][0x228] ;  /* 0x00008a0000087ab9 */ /* 0x000fe40000000800 */
        /* <DEDUP_REMOVED lines=25> */
[C---:B----4-:R-:W-:Y:S01]  /*28f10*/  IMAD.WIDE R18, R23.reuse, 0x4, R86 ;  /* 0x0000000417127825 */ /* 0x050fe200078e0256 */
[----:B------:R2:W-:Y:S01]  /*28f20*/  @P1 STG.E desc[UR48][R6.64], R139 ;  /* 0x0000008b06001986 */ /* 0x0005e2000c101930 */
[----:B------:R-:W-:Y:S01]  /*28f30*/  ULDC UR4, c[0x0][0x228] ;  /* 0x00008a0000047ab9 */ /* 0x000fe20000000800 */
[----:B------:R-:W-:Y:S02]  /*28f40*/  ULDC UR10, c[0x0][0x228] ;  /* 0x00008a00000a7ab9 */ /* 0x000fe40000000800 */
[----:B------:R3:W-:Y:S01]  /*28f50*/  @P5 STG.E desc[UR48][R16.64], R191 ;  /* 0x000000bf10005986 */ /* 0x0007e2000c101930 */
[----:B------:R-:W-:-:S03]  /*28f60*/  VIADD R25, R23, UR26 ;  /* 0x0000001a17197c36 */ /* 0x000fc60008000000 */
[----:B------:R4:W-:Y:S01]  /*28f70*/  @P2 STG.E desc[UR48][R18.64], R199 ;  /* 0x000000c712002986 */ /* 0x0009e2000c101930 */
[----:B------:R-:W-:Y:S01]  /*28f80*/  ISETP.LT.AND P2, PT, R13, UR4, !P0 ;  /* 0x000000040d007c0c */ /* 0x000fe2000c741270 */
[----:B------:R-:W-:Y:S02]  /*28f90*/  ULDC UR4, c[0x0][0x228] ;  /* 0x00008a0000047ab9 */ /* 0x000fe40000000800 */
[----:B------:R-:W-:Y:S01]  /*28fa0*/  ISETP.LT.AND P1, PT, R12, UR4, !P0 ;  /* 0x000000040c007c0c */ /* 0x000fe2000c721270 */
[----:B------:R-:W-:Y:S01]  /*28fb0*/  IMAD.WIDE R20, R25, 0x4, R2 ;  /* 0x0000000419147825 */ /* 0x000fe200078e0202 */
[----:B------:R-:W-:Y:S01]  /*28fc0*/  ISETP.LT.AND P0, PT, R11, UR6, !P0 ;  /* 0x000000060b007c0c */ /* 0x000fe2000c701270 */
[----:B------:R-:W-:Y:S01]  /*28fd0*/  ULDC UR4, c[0x0][0x22c] ;  /* 0x00008b0000047ab9 */ /* 0x000fe20000000800 */
[----:B------:R-:W-:Y:S01]  /*28fe0*/  IADD3 R0, R9, 0x2b, RZ ;  /* 0x0000002b09007810 */ /* 0x000fe20007ffe0ff */
[C---:B-1----:R-:W-:Y:S01]  /*28ff0*/  IMAD.WIDE R4, R25.reuse, 0x4, R14 ;  /* 0x0000000419047825 */ /* 0x042fe200078e020e */
[----:B------:R1:W-:Y:S01]  /*29000*/  @P6 STG.E desc[UR48][R20.64], R168 ;  /* 0x000000a814006986 */ /* 0x0003e2000c101930 */
[----:B------:R-:W-:Y:S01]  /*29010*/  ISETP.LT.AND P5, PT, R10, UR8, !P3 ;  /* 0x000000080a007c0c */ /* 0x000fe2000dfa1270 */
[----:B------:R-:W-:Y:S01]  /*29020*/  ULDC UR6, c[0x0][0x228] ;  /* 0x00008a0000067ab9 */ /* 0x000fe20000000800 */
        /* <DEDUP_REMOVED lines=11> */
[----:B----4-:R-:W-:Y:S01]  /*290e0*/  IMAD.WIDE R18, R23, 0x4, R2 ;  /* 0x0000000417127825 */ /* 0x010fe200078e0202 */
[----:B------:R-:W-:Y:S01]  /*290f0*/  ULDC UR4, c[0x0][0x228] ;  /* 0x00008a0000047ab9 */ /* 0x000fe20000000800 */
[----:B------:R-:W-:Y:S01]  /*29100*/  ULDC UR10, c[0x0][0x228] ;  /* 0x00008a00000a7ab9 */ /* 0x000fe20000000800 */
[----:B------:R-:W-:Y:S01]  /*29110*/  ISETP.LT.AND P3, PT, R11, UR4, !P3 ;  /* 0x000000040b007c0c */ /* 0x000fe2000df61270 */
[----:B-1----:R-:W-:Y:S01]  /*29120*/  IMAD.WIDE R20, R23, 0x4, R14 ;  /* 0x0000000417147825 */ /* 0x002fe200078e020e */
[----:B------:R1:W-:Y:S01]  /*29130*/  @P5 STG.E desc[UR48][R18.64], R140 ;  /* 0x0000008c12005986 */ /* 0x0003e2000c101930 */
[----:B------:R-:W-:Y:S01]  /*29140*/  IADD3 R0, R9, 0x2c, RZ ;  /* 0x0000002c09007810 */ /* 0x000fe20007ffe0ff */
[----:B------:R-:W-:Y:S01]  /*29150*/  ULDC UR4, c[0x0][0x22c] ;  /* 0x00008b0000047ab9 */ /* 0x000fe20000000800 */
[----:B--2---:R-:W-:Y:S01]  /*29160*/  IMAD.WIDE R4, R23, 0x4, R84 ;  /* 0x0000000417047825 */ /* 0x004fe200078e0254 */
[----:B------:R2:W-:Y:S01]  /*29170*/  @P6 STG.E desc[UR48][R20.64], R108 ;  /* 0x0000006c14006986 */ /* 0x0005e2000c101930 */
[----:B------:R-:W-:Y:S01]  /*29180*/  ISETP.LT.AND P6, PT, R10, UR6, !P4 ;  /* 0x000000060a007c0c */ /* 0x000fe2000e7c1270 */
[----:B------:R-:W-:Y:S01]  /*29190*/  ULDC UR6, c[0x0][0x228] ;  /* 0x00008a0000067ab9 */ /* 0x000fe20000000800 */
[----:B------:R-:W-:Y:S01]  /*291a0*/  ISETP.LT.AND P5, PT, R13, UR8, !P4 ;  /* 0x000000080d007c0c */ /* 0x000fe2000e7a1270 */
[C---:B---3--:R-:W-:Y:S01]  /*291b0*/  IMAD.WIDE R6, R23.reuse, 0x4, R86 ;  /* 0x0000000417067825 */ /* 0x048fe200078e0256 */
[----:B------:R-:W-:Y:S01]  /*291c0*/  ISETP.LT.AND P1, PT, R12, UR10, !P4 ;  /* 0x0000000a0c007c0c */ /* 0x000fe2000e721270 */
[----:B------:R3:W-:Y:S02]  /*291d0*/  @P0 STG.E desc[UR48][R4.64], R200 ;  /* 0x000000c804000986 */ /* 0x0007e4000c101930 */
[----:B------:R-:W-:Y:S01]  /*291e0*/  VIADD R25, R23, UR26 ;  /* 0x0000001a17197c36 */ /* 0x000fe20008000000 */
[----:B------:R-:W-:Y:S01]  /*291f0*/  ISETP.GE.AND P0, PT, R0, UR4, PT ;  /* 0x0000000400007c0c */ /* 0x000fe2000bf06270 */
[----:B------:R-:W-:Y:S01]  /*29200*/  ULDC UR4, c[0x0][0x228] ;  /* 0x00008a0000047ab9 */ /* 0x000fe20000000800 */
[----:B------:R4:W-:Y:S01]  /*29210*/  @P3 STG.E desc[UR48][R6.64], R204 ;  /* 0x000000cc06003986 */ /* 0x0009e2000c101930 */
[----:B------:R-:W-:Y:S01]  /*29220*/  IMAD.WIDE R16, R25, 0x4, R2 ;  /* 0x0000000419107825 */ /* 0x000fe200078e0202 */
[----:B------:R-:W-:Y:S01]  /*29230*/  ISETP.LT.AND P3, PT, R11, UR4, !P4 ;  /* 0x000000040b007c0c */ /* 0x000fe2000e761270 */
[----:B------:R-:W-:Y:S01]  /*29240*/  ULDC UR8, c[0x0][0x228] ;  /* 0x00008a0000087ab9 */ /* 0x000fe20000000800 */
[----:B------:R-:W-:Y:S01]  /*29250*/  ULDC UR10, c[0x0][0x228] ;  /* 0x00008a00000a7ab9 */ /* 0x000fe20000000800 */
[C---:B-1----:R-:W-:Y:S01]  /*29260*/  IMAD.WIDE R18, R25.reuse, 0x4, R14 ;  /* 0x0000000419127825 */ /* 0x042fe200078e020e */
[----:B------:R1:W-:Y:S01]  /*29270*/  @P6 STG.E desc[UR48][R16.64], R169 ;  /* 0x000000a910006986 */ /* 0x0003e2000c101930 */
[----:B------:R-:W-:Y:S01]  /*29280*/  ISETP.LT.AND P6, PT, R10, UR6, !P2 ;  /* 0x000000060a007c0c */ /* 0x000fe2000d7c1270 */
[----:B------:R-:W-:Y:S01]  /*29290*/  ULDC UR4, c[0x0][0x22c] ;  /* 0x00008b0000047ab9 */ /* 0x000fe20000000800 */
[----:B--2---:R-:W-:Y:S01]  /*292a0*/  IMAD.WIDE R20, R25, 0x4, R84 ;  /* 0x0000000419147825 */ /* 0x004fe200078e0254 */
[----:B------:R-:W-:-:S03]  /*292b0*/  ISETP.LT.AND P4, PT, R13, UR8, !P2 ;  /* 0x000000080d007c0c */ /* 0x000fc6000d781270 */
[----:B------:R-:W-:Y:S01]  /*292c0*/  VIADD R0, R9, 0x2d ;  /* 0x0000002d09007836 */ /* 0x000fe20000000000 */
[----:B------:R2:W-:Y:S01]  /*292d0*/  @P5 STG.E desc[UR48][R18.64], R73 ;  /* 0x0000004912005986 */ /* 0x0005e2000c101930 */
[C---:B---3--:R-:W-:Y:S01]  /*292e0*/  IMAD.WIDE R4, R25.reuse, 0x4, R86 ;  /* 0x0000000419047825 */ /* 0x048fe200078e0256 */
[----:B------:R-:W-:Y:S01]  /*292f0*/  ISETP.LT.AND P5, PT, R12, UR10, !P2 ;  /* 0x0000000a0c007c0c */ /* 0x000fe2000d7a1270 */
[----:B------:R-:W-:Y:S01]  /*29300*/  ULDC UR6, c[0x0][0x228] ;  /* 0x00008a0000067ab9 */ /* 0x000fe20000000800 */
[----:B------:R-:W-:Y:S01]  /*29310*/  @P1 STG.E desc[UR48][R20.64], R217 ;  /* 0x000000d914001986 */ /* 0x000fe2000c101930 */
[----:B------:R-:W-:Y:S01]  /*29320*/  VIADD R25, R25, UR26 ;  /* 0x0000001a19197c36 */ /* 0x000fe20008000000 */
[----:B------:R-:W-:Y:S01]  /*29330*/  ISETP.GE.AND P1, PT, R0, UR4, PT ;  /* 0x0000000400007c0c */ /* 0x000fe2000bf26270 */
[----:B------:R-:W-:Y:S01]  /*29340*/  ULDC UR4, c[0x0][0x22c] ;  /* 0x00008b0000047ab9 */ /* 0x000fe20000000800 */
[----:B------:R-:W-:Y:S01]  /*29350*/  IADD3 R0, R9, 0x2e, RZ ;  /* 0x0000002e09007810 */ /* 0x000fe20007ffe0ff */
[----:B------:R3:W-:Y:S01]  /*29360*/  @P3 STG.E desc[UR48][R4.64], R41 ;  /* 0x0000002904003986 */ /* 0x0007e2000c101930 */
[C---:B----4-:R-:W-:Y:S01]  /*29370*/  IMAD.WIDE R6, R25.reuse, 0x4, R2 ;  /* 0x0000000419067825 */ /* 0x050fe200078e0202 */
[----:B------:R-:W-:Y:S01]  /*29380*/  ULDC UR8, c[0x0][0x228] ;  /* 0x00008a0000087ab9 */ /* 0x000fe20000000800 */
[----:B------:R-:W-:Y:S01]  /*29390*/  ISETP.GE.AND P3, PT, R0, UR4, PT ;  /* 0x0000000400007c0c */ /* 0x000fe2000bf66270 */
[----:B------:R-:W-:Y:S01]  /*293a0*/  ULDC UR4, c[0x0][0x228] ;  /* 0x00008a0000047ab9 */ /* 0x000fe20000000800 */
[----:B-1----:R-:W-:Y:S01]  /*293b0*/  IMAD.WIDE R16, R25, 0x4, R14 ;  /* 0x0000000419107825 */ /* 0x002fe200078e020e */
[----:B------:R-:W-:Y:S01]  /*293c0*/  ISETP.LT.AND P2, PT, R11, UR4, !P2 ;  /* 0x000000040b007c0c */ /* 0x000fe2000d741270 */
[----:B------:R1:W-:Y:S01]  /*293d0*/  @P6 STG.E desc[UR48][R6.64], R141 ;  /* 0x0000008d06006986 */ /* 0x0003e2000c101930 */
[----:B------:R-:W-:Y:S01]  /*293e0*/  ULDC UR4, c[0x0][0x228] ;  /* 0x00008a0000047ab9 */ /* 0x000fe20000000800 */
[C---:B--2---:R-:W-:Y:S01]  /*293f0*/  IMAD.WIDE R18, R25.reuse, 0x4, R84 ;  /* 0x0000000419127825 */ /* 0x044fe200078e0254 */
[----:B------:R-:W-:Y:S01]  /*29400*/  ULDC UR10, c[0x0][0x228] ;  /* 0x00008a00000a7ab9 */ /* 0x000fe20000000800 */
[----:B------:R2:W-:Y:S01]  /*29410*/  @P4 STG.E desc[UR48][R16.64], R109 ;  /* 0x0000006d10004986 */ /* 0x0005e2000c101930 */
[----:B------:R-:W-:Y:S01]  /*29420*/  ISETP.LT.AND P4, PT, R10, UR4, !P0 ;  /* 0x000000040a007c0c */ /* 0x000fe2000c781270 */
[----:B---3--:R-:W-:Y:S01]  /*29430*/  IMAD.WIDE R4, R25, 0x4, R86 ;  /* 0x0000000419047825 */ /* 0x008fe200078e0256 */
[----:B------:R-:W-:Y:S01]  /*29440*/  ISETP.LT.AND P6, PT, R13, UR6, !P0 ;  /* 0x000000060d007c0c */ /* 0x000fe2000c7c1270 */
[----:B------:R3:W-:Y:S01]  /*29450*/  @P5 STG.E desc[UR48][R18.64], R201 ;  /* 0x000000c912005986 */ /* 0x0007e2000c101930 */
[----:B------:R-:W-:Y:S01]  /*29460*/  ISETP.LT.AND P5, PT, R12, UR8, !P0 ;  /* 0x000000080c007c0c */ /* 0x000fe2000c7a1270 */
[----:B------:R-:W-:Y:S01]  /*29470*/  VIADD R25, R25, UR26 ;  /* 0x0000001a19197c36 */ /* 0x000fe20008000000 */
[----:B------:R-:W-:Y:S01]  /*29480*/  ISETP.LT.AND P0, PT, R11, UR10, !P0 ;  /* 0x0000000a0b007c0c */ /* 0x000fe2000c701270 */
[----:B------:R-:W-:Y:S01]  /*29490*/  VIADD R0, R9, 0x2f ;  /* 0x0000002f09007836 */ /* 0x000fe20000000000 */
[----:B------:R-:W-:Y:S01]  /*294a0*/  ULDC UR4, c[0x0][0x22c] ;  /* 0x00008b0000047ab9 */ /* 0x000fe20000000800 */
[C---:B-1----:R-:W-:Y:S01]  /*294b0*/  IMAD.WIDE R6, R25.reuse, 0x4, R2 ;  /* 0x0000000419067825 */ /* 0x042fe200078e0202 */
[----:B------:R1:W-:Y:S01]  /*294c0*/  @P2 STG.E desc[UR48][R4.64], R205 ;  /* 0x000000cd04002986 */ /* 0x0003e2000c101930 */
[----:B------:R-:W-:Y:S01]  /*294d0*/  ULDC UR6, c[0x0][0x228] ;  /* 0x00008a0000067ab9 */ /* 0x000fe20000000800 */
[----:B------:R-:W-:Y:S01]  /*294e0*/  ULDC UR8, c[0x0][0x228] ;  /* 0x00008a0000087ab9 */ /* 0x000fe20000000800 */
[----:B--2---:R-:W-:Y:S01]  /*294f0*/  IMAD.WIDE R16, R25, 0x4, R14 ;  /* 0x0000000419107825 */ /* 0x004fe200078e020e */
[----:B------:R-:W-:-:S03]  /*29500*/  ISETP.GE.AND P2, PT, R0, UR4, PT ;  /* 0x0000000400007c0c */ /* 0x000fc6000bf46270 */
[C---:B---3--:R-:W-:Y:S01]  /*29510*/  IMAD.WIDE R18, R25.reuse, 0x4, R84 ;  /* 0x0000000419127825 */ /* 0x048fe200078e0254 */
[----:B------:R2:W-:Y:S01]  /*29520*/  @P4 STG.E desc[UR48][R6.64], R170 ;  /* 0x000000aa06004986 */ /* 0x0005e2000c101930 */
[----:B------:R-:W-:Y:S01]  /*29530*/  ULDC UR4, c[0x0][0x228] ;  /* 0x00008a0000047ab9 */ /* 0x000fe20000000800 */
[----:B------:R-:W-:Y:S01]  /*29540*/  ULDC UR10, c[0x0][0x228] ;  /* 0x00008a00000a7ab9 */ /* 0x000fe20000000800 */
[----:B------:R-:W-:Y:S01]  /*29550*/  IMAD.WIDE R20, R25, 0x4, R86 ;  /* 0x0000000419147825 */ /* 0x000fe200078e0256 */
[----:B------:R3:W-:Y:S04]  /*29560*/  @P6 STG.E desc[UR48][R16.64], R74 ;  /* 0x0000004a10006986 */ /* 0x0007e8000c101930 */
[----:B------:R4:W-:Y:S01]  /*29570*/  @P5 STG.E desc[UR48][R18.64], R218 ;  /* 0x000000da12005986 */ /* 0x0009e2000c101930 */
[----:B------:R-:W-:Y:S01]  /*29580*/  ISETP.LT.AND P5, PT, R10, UR4, !P1 ;  /* 0x000000040a007c0c */ /* 0x000fe2000cfa1270 */
[----:B------:R-:W-:-:S02]  /*29590*/  ULDC UR4, c[0x0][0x228] ;  /* 0x00008a0000047ab9 */ /* 0x000fc40000000800 */
[----:B------:R4:W-:Y:S01]  /*295a0*/  @P0 STG.E desc[UR48][R20.64], R42 ;  /* 0x0000002a14000986 */ /* 0x0009e2000c101930 */
[----:B------:R-:W-:Y:S01]  /*295b0*/  ISETP.LT.AND P0, PT, R13, UR4, !P1 ;  /* 0x000000040d007c0c */ /* 0x000fe2000cf01270 */
[----:B------:R-:W-:Y:S01]  /*295c0*/  VIADD R25, R25, UR26 ;  /* 0x0000001a19197c36 */ /* 0x000fe20008000000 */
[----:B------:R-:W-:Y:S01]  /*295d0*/  ISETP.LT.AND P4, PT, R12, UR6, !P1 ;  /* 0x000000060c007c0c */ /* 0x000fe2000cf81270 */
[----:B------:R-:W-:Y:S01]  /*295e0*/  ULDC UR4, c[0x0][0x22c] ;  /* 0x00008b0000047ab9 */ /* 0x000fe20000000800 */
[----:B------:R-:W-:Y:S01]  /*295f0*/  ISETP.LT.AND P1, PT, R11, UR8, !P1 ;  /* 0x000000080b007c0c */ /* 0x000fe2000cf21270 */
[----:B-1----:R-:W-:Y:S01]  /*29600*/  IMAD.WIDE R4, R25, 0x4, R2 ;  /* 0x0000000419047825 */ /* 0x002fe200078e0202 */
[----:B------:R-:W-:Y:S01]  /*29610*/  ISETP.LT.AND P6, PT, R10, UR10, !P3 ;  /* 0x0000000a0a007c0c */ /* 0x000fe2000dfc1270 */
[----:B------:R-:W-:Y:S01]  /*29620*/  ULDC UR6, c[0x0][0x228] ;  /* 0x00008a0000067ab9 */ /* 0x000fe20000000800 */
[----:B------:R-:W-:Y:S01]  /*29630*/  IADD3 R0, R9, 0x30, RZ ;  /* 0x0000003009007810 */ /* 0x000fe20007ffe0ff */
[C---:B--2---:R-:W-:Y:S01]  /*29640*/  IMAD.WIDE R6, R25.reuse, 0x4, R14 ;  /* 0x0000000419067825 */ /* 0x044fe200078e020e */
[----:B------:R1:W-:Y:S01]  /*29650*/  @P5 STG.E desc[UR48][R4.64], R142 ;  /* 0x0000008e04005986 */ /* 0x0003e2000c101930 */
[----:B------:R-:W-:Y:S01]  /*29660*/  ULDC UR8, c[0x0][0x228] ;  /* 0x00008a0000087ab9 */ /* 0x000fe20000000800 */
[----:B------:R-:W-:Y:S01]  /*29670*/  ISETP.GE.AND P5, PT, R0, UR4, PT ;  /* 0x0000000400007c0c */ /* 0x000fe2000bfa6270 */
[C---:B------:R-:W-:Y:S01]  /*29680*/  VIADD R23, R25.reuse, UR26 ;  /* 0x0000001a19177c36 */ /* 0x040fe20008000000 */
[----:B------:R-:W-:Y:S01]  /*29690*/  ULDC UR4, c[0x0][0x228] ;  /* 0x00008a0000047ab9 */ /* 0x000fe20000000800 */
[C---:B---3--:R-:W-:Y:S01]  /*296a0*/  IMAD.WIDE R16, R25.reuse, 0x4, R84 ;  /* 0x0000000419107825 */ /* 0x048fe200078e0254 */
[----:B------:R2:W-:Y:S03]  /*296b0*/  @P0 STG.E desc[UR48][R6.64], R110 ;  /* 0x0000006e06000986 */ /* 0x0005e6000c101930 */
[----:B----4-:R-:W-:Y:S01]  /*296c0*/  IMAD.WIDE R18, R25, 0x4, R86 ;  /* 0x0000000419127825 */ /* 0x010fe200078e0256 */
[----:B------:R-:W-:Y:S01]  /*296d0*/  ISETP.LT.AND P0, PT, R13, UR4, !P3 ;  /* 0x000000040d007c0c */ /* 0x000fe2000df01270 */
[----:B------:R3:W-:Y:S01]  /*296e0*/  @P4 STG.E desc[UR48][R16.64], R202 ;  /* 0x000000ca10004986 */ /* 0x0007e2000c101930 */
[----:B------:R-:W-:Y:S01]  /*296f0*/  ULDC UR4, c[0x0][0x228] ;  /* 0x00008a0000047ab9 */ /* 0x000fe20000000800 */
[C---:B------:R-:W-:Y:S01]  /*29700*/  IMAD.WIDE R20, R23.reuse, 0x4, R2 ;  /* 0x0000000417147825 */ /* 0x040fe200078e0202 */
[----:B------:R-:W-:Y:S01]  /*29710*/  ULDC UR10, c[0x0][0x228] ;  /* 0x00008a00000a7ab9 */ /* 0x000fe20000000800 */
[----:B------:R4:W-:Y:S01]  /*29720*/  @P1 STG.E desc[UR48][R18.64], R206 ;  /* 0x000000ce12001986 */ /* 0x0009e2000c101930 */
[----:B------:R-:W-:Y:S01]  /*29730*/  ISETP.LT.AND P1, PT, R12, UR4, !P3 ;  /* 0x000000040c007c0c */ /* 0x000fe2000df21270 */
[----:B-1----:R-:W-:Y:S01]  /*29740*/  IMAD.WIDE R4, R23, 0x4, R14 ;  /* 0x0000000417047825 */ /* 0x002fe200078e020e */
[----:B------:R-:W-:Y:S01]  /*29750*/  ISETP.LT.AND P3, PT, R11, UR6, !P3 ;  /* 0x000000060b007c0c */ /* 0x000fe2000df61270 */
[----:B------:R1:W-:Y:S01]  /*29760*/  @P6 STG.E desc[UR48][R20.64], R171 ;  /* 0x000000ab14006986 */ /* 0x0003e2000c101930 */
[----:B------:R-:W-:Y:S01]  /*29770*/  ISETP.LT.AND P6, PT, R10, UR8, !P2 ;  /* 0x000000080a007c0c */ /* 0x000fe2000d7c1270 */
[----:B------:R-:W-:Y:S01]  /*29780*/  VIADD R0, R9, 0x31 ;  /* 0x0000003109007836 */ /* 0x000fe20000000000 */
[----:B------:R-:W-:Y:S01]  /*29790*/  ISETP.LT.AND P4, PT, R13, UR10, !P2 ;  /* 0x0000000a0d007c0c */ /* 0x000fe2000d781270 */
[C---:B--2---:R-:W-:Y:S01]  /*297a0*/  IMAD.WIDE R6, R23.reuse, 0x4, R84 ;  /* 0x0000000417067825 */ /* 0x044fe200078e0254 */
[C---:B------:R-:W-:Y:S01]  /*297b0*/  IADD3 R25, R23.reuse, UR26, RZ ;  /* 0x0000001a17197c10 */ /* 0x040fe2000fffe0ff */
[----:B------:R-:W-:Y:S01]  /*297c0*/  ULDC UR4, c[0x0][0x22c] ;  /* 0x00008b0000047ab9 */ /* 0x000fe20000000800 */
[----:B------:R2:W-:Y:S01]  /*297d0*/  @P0 STG.E desc[UR48][R4.64], R75 ;  /* 0x0000004b04000986 */ /* 0x0005e2000c101930 */
[----:B---3--:R-:W-:Y:S01]  /*297e0*/  IMAD.WIDE R16, R23, 0x4, R86 ;  /* 0x0000000417107825 */ /* 0x008fe200078e0256 */
[----:B------:R-:W-:Y:S01]  /*297f0*/  ISETP.GE.AND P0, PT, R0, UR4, PT ;  /* 0x0000000400007c0c */ /* 0x000fe2000bf06270 */
[----:B------:R-:W-:Y:S01]  /*29800*/  ULDC UR4, c[0x0][0x228] ;  /* 0x00008a0000047ab9 */ /* 0x000fe20000000800 */
[----:B------:R-:W-:Y:S01]  /*29810*/  ULDC UR6, c[0x0][0x228] ;  /* 0x00008a0000067ab9 */ /* 0x000fe20000000800 */
[C---:B----4-:R-:W-:Y:S01]  /*29820*/  IMAD.WIDE R18, R25.reuse, 0x4, R2 ;  /* 0x0000000419127825 */ /* 0x050fe200078e0202 */
[----:B------:R3:W-:Y:S01]  /*29830*/  @P1 STG.E desc[UR48][R6.64], R219 ;  /* 0x000000db06001986 */ /* 0x0007e2000c101930 */
[----:B------:R-:W-:Y:S01]  /*29840*/  ISETP.LT.AND P1, PT, R12, UR4, !P2 ;  /* 0x000000040c007c0c */ /* 0x000fe2000d721270 */
[----:B------:R-:W-:Y:S01]  /*29850*/  ULDC UR4, c[0x0][0x228] ;  /* 0x00008a0000047ab9 */ /* 0x000fe20000000800 */
[----:B-1----:R-:W-:Y:S01]  /*29860*/  IMAD.WIDE R20, R25, 0x4, R14 ;  /* 0x0000000419147825 */ /* 0x002fe200078e020e */
[----:B------:R1:W-:Y:S01]  /*29870*/  @P3 STG.E desc[UR48][R16.64], R43 ;  /* 0x0000002b10003986 */ /* 0x0003e2000c101930 */
[----:B------:R-:W-:Y:S01]  /*29880*/  ULDC UR8, c[0x0][0x228] ;  /* 0x00008a0000087ab9 */ /* 0x000fe20000000800 */
[----:B------:R-:W-:Y:S01]  /*29890*/  ISETP.LT.AND P2, PT, R11, UR6, !P2 ;  /* 0x000000060b007c0c */ /* 0x000fe2000d741270 */
[----:B------:R-:W-:Y:S01]  /*298a0*/  ULDC UR10, c[0x0][0x228] ;  /* 0x00008a00000a7ab9 */ /* 0x000fe20000000800 */
[----:B------:R4:W-:Y:S01]  /*298b0*/  @P6 STG.E desc[UR48][R18.64], R143 ;  /* 0x0000008f12006986 */ /* 0x0009e2000c101930 */
[----:B------:R-:W-:-:S02]  /*298c0*/  ISETP.LT.AND P6, PT, R10, UR4, !P5 ;  /* 0x000000040a007c0c */ /* 0x000fc4000efc1270 */
[----:B------:R-:W-:Y:S01]  /*298d0*/  IADD3 R27, R25, UR26, RZ ;  /* 0x0000001a191b7c10 */ /* 0x000fe2000fffe0ff */
[----:B------:R4:W-:Y:S01]  /*298e0*/  @P4 STG.E desc[UR48][R20.64], R111 ;  /* 0x0000006f14004986 */ /* 0x0009e2000c101930 */
[----:B------:R-:W-:Y:S01]  /*298f0*/  ISETP.LT.AND P4, PT, R13, UR8, !P5 ;  /* 0x000000080d007c0c */ /* 0x000fe2000ef81270 */
[----:B--2---:R-:W-:Y:S01]  /*29900*/  IMAD.WIDE R4, R25, 0x4, R84 ;  /* 0x0000000419047825 */ /* 0x004fe200078e0254 */
[----:B------:R-:W-:Y:S01]  /*29910*/  ISETP.LT.AND P3, PT, R12, UR10, !P5 ;  /* 0x0000000a0c007c0c */ /* 0x000fe2000ef61270 */
[----:B------:R-:W-:Y:S01]  /*29920*/  ULDC UR4, c[0x0][0x22c] ;  /* 0x00008b0000047ab9 */ /* 0x000fe20000000800 */
[----:B------:R-:W-:Y:S01]  /*29930*/  ISETP.LT.AND P5, PT, R11, UR12, !P5 ;  /* 0x0000000c0b007c0c */ /* 0x000fe2000efa1270 */
[----:B---3--:R-:W-:Y:S01]  /*29940*/  IMAD.WIDE R6, R25, 0x4, R86 ;  /* 0x0000000419067825 */ /* 0x008fe200078e0256 */
[----:B------:R-:W-:Y:S01]  /*29950*/  @P1 STG.E desc[UR48][R4.64], R203 ;  /* 0x000000cb04001986 */ /* 0x000fe2000c101930 */
[----:B------:R-:W-:Y:S01]  /*29960*/  ULDC UR6, c[0x0][0x228] ;  /* 0x00008a0000067ab9 */ /* 0x000fe20000000800 */
[----:B------:R-:W-:Y:S01]  /*29970*/  ULDC UR8, c[0x0][0x228] ;  /* 0x00008a0000087ab9 */ /* 0x000fe20000000800 */
[----:B------:R-:W-:-:S02]  /*29980*/  VIADD R0, R9, 0x32 ;  /* 0x0000003209007836 */ /* 0x000fc40000000000 */
[C---:B-1----:R-:W-:Y:S01]  /*29990*/  IMAD.WIDE R16, R27.reuse, 0x4, R2 ;  /* 0x000000041b107825 */ /* 0x042fe200078e0202 */
[----:B------:R-:W-:Y:S01]  /*299a0*/  @P2 STG.E desc[UR48][R6.64], R207 ;  /* 0x000000cf06002986 */ /* 0x000fe2000c101930 */
[----:B------:R-:W-:Y:S02]  /*299b0*/  ULDC UR10, c[0x0][0x228] ;  /* 0x00008a00000a7ab9 */ /* 0x000fe40000000800 */
[----:B----4-:R-:W-:Y:S01]  /*299c0*/  IMAD.WIDE R18, R27, 0x4, R14 ;  /* 0x000000041b127825 */ /* 0x010fe200078e020e */
[----:B------:R-:W-:-:S03]  /*299d0*/  ISETP.GE.AND P1, PT, R0, UR4, PT ;  /* 0x0000000400007c0c */ /* 0x000fc6000bf26270 */
[C---:B------:R-:W-:Y:S01]  /*299e0*/  IMAD.WIDE R20, R27.reuse, 0x4, R84 ;  /* 0x000000041b147825 */ /* 0x040fe200078e0254 */
[----:B------:R-:W-:Y:S01]  /*299f0*/  @P6 STG.E desc[UR48][R16.64], R76 ;  /* 0x0000004c10006986 */ /* 0x000fe2000c101930 */
[----:B------:R-:W-:Y:S01]  /*29a00*/  ULDC UR4, c[0x0][0x228] ;  /* 0x00008a0000047ab9 */ /* 0x000fe20000000800 */
[----:B------:R-:W-:Y:S01]  /*29a10*/  ULDC UR12, c[0x0][0x228] ;  /* 0x00008a00000c7ab9 */ /* 0x000fe20000000800 */
[----:B------:R-:W-:Y:S01]  /*29a20*/  IMAD.WIDE R22, R27, 0x4, R86 ;  /* 0x000000041b167825 */ /* 0x000fe200078e0256 */
[----:B------:R1:W-:Y:S01]  /*29a30*/  @P4 STG.E desc[UR48][R18.64], R172 ;  /* 0x000000ac12004986 */ /* 0x0003e2000c101930 */
[----:B------:R-:W-:Y:S01]  /*29a40*/  ISETP.LT.AND P4, PT, R12, UR8, !P0 ;  /* 0x000000080c007c0c */ /* 0x000fe2000c781270 */
[----:B------:R-:W-:Y:S02]  /*29a50*/  ULDC UR8, c[0x0][0x228] ;  /* 0x00008a0000087ab9 */ /* 0x000fe40000000800 */
[----:B------:R-:W-:Y:S01]  /*29a60*/  @P3 STG.E desc[UR48][R20.64], R224 ;  /* 0x000000e014003986 */ /* 0x000fe2000c101930 */
[C---:B------:R-:W-:Y:S01]  /*29a70*/  ISETP.LT.AND P3, PT, R10.reuse, UR4, !P0 ;  /* 0x000000040a007c0c */ /* 0x040fe2000c761270 */
[----:B------:R-:W-:Y:S01]  /*29a80*/  VIADD R0, R9, 0x33 ;  /* 0x0000003309007836 */ /* 0x000fe20000000000 */
[----:B------:R-:W-:Y:S01]  /*29a90*/  ISETP.LT.AND P6, PT, R10, UR12, !P1 ;  /* 0x0000000c0a007c0c */ /* 0x000fe2000cfc1270 */
[----:B------:R2:W-:Y:S01]  /*29aa0*/  @P5 STG.E desc[UR48][R22.64], R44 ;  /* 0x0000002c16005986 */ /* 0x0005e2000c101930 */
[----:B------:R-:W-:Y:S01]  /*29ab0*/  ISETP.LT.AND P5, PT, R13, UR6, !P0 ;  /* 0x000000060d007c0c */ /* 0x000fe2000c7a1270 */
[----:B------:R-:W-:Y:S01]  /*29ac0*/  ULDC UR4, c[0x0][0x22c] ;  /* 0x00008b0000047ab9 */ /* 0x000fe20000000800 */
[----:B------:R-:W-:Y:S01]  /*29ad0*/  ISETP.LT.AND P0, PT, R11, UR10, !P0 ;  /* 0x0000000a0b007c0c */ /* 0x000fe2000c701270 */
[----:B-1----:R-:W-:Y:S01]  /*29ae0*/  VIADD R19, R27, UR26 ;  /* 0x0000001a1b137c36 */ /* 0x002fe20008000000 */
[----:B------:R-:W-:Y:S01]  /*29af0*/  ISETP.GE.AND P2, PT, R0, UR4, PT ;  /* 0x0000000400007c0c */ /* 0x000fe2000bf46270 */
[----:B------:R-:W-:Y:S01]  /*29b00*/  ULDC UR4, c[0x0][0x228] ;  /* 0x00008a0000047ab9 */ /* 0x000fe20000000800 */
[----:B------:R-:W-:Y:S01]  /*29b10*/  ULDC UR6, c[0x0][0x228] ;  /* 0x00008a0000067ab9 */ /* 0x000fe20000000800 */
[----:B------:R-:W-:Y:S01]  /*29b20*/  IMAD.WIDE R4, R19, 0x4, R2 ;  /* 0x0000000413047825 */ /* 0x000fe200078e0202 */
[----:B------:R-:W-:-:S03]  /*29b30*/  ULDC UR10, c[0x0][0x228] ;  /* 0x00008a00000a7ab9 */ /* 0x000fc60000000800 */
[C---:B------:R-:W-:Y:S01]  /*29b40*/  IMAD.WIDE R6, R19.reuse, 0x4, R14 ;  /* 0x0000000413067825 */ /* 0x040fe200078e020e */
[----:B--2---:R-:W-:-:S03]  /*29b50*/  IADD3 R23, R19, UR26, RZ ;  /* 0x0000001a13177c10 */ /* 0x004fc6000fffe0ff */
[C---:B------:R-:W-:Y:S01]  /*29b60*/  IMAD.WIDE R16, R19.reuse, 0x4, R84 ;  /* 0x0000000413107825 */ /* 0x040fe200078e0254 */
[----:B------:R1:W-:Y:S03]  /*29b70*/  @P3 STG.E desc[UR48][R4.64], R144 ;  /* 0x0000009004003986 */ /* 0x0003e6000c101930 */
[----:B------:R-:W-:Y:S01]  /*29b80*/  IMAD.WIDE R18, R19, 0x4, R86 ;  /* 0x0000000413127825 */ /* 0x000fe200078e0256 */
[----:B------:R2:W-:Y:S01]  /*29b90*/  @P5 STG.E desc[UR48][R6.64], R112 ;  /* 0x0000007006005986 */ /* 0x0005e2000c101930 */
[----:B------:R-:W-:Y:S01]  /*29ba0*/  ISETP.LT.AND P3, PT, R12, UR6, !P1 ;  /* 0x000000060c007c0c */ /* 0x000fe2000cf61270 */
[----:B------:R-:W-:Y:S01]  /*29bb0*/  ULDC UR6, c[0x0][0x228] ;  /* 0x00008a0000067ab9 */ /* 0x000fe20000000800 */
[----:B------:R-:W-:Y:S01]  /*29bc0*/  IMAD.WIDE R20, R23, 0x4, R2 ;  /* 0x0000000417147825 */ /* 0x000fe200078e0202 */
[----:B------:R3:W-:Y:S01]  /*29bd0*/  @P4 STG.E desc[UR48][R16.64], R220 ;  /* 0x000000dc10004986 */ /* 0x0007e2000c101930 */
[----:B------:R-:W-:Y:S01]  /*29be0*/  ISETP.LT.AND P4, PT, R13, UR4, !P1 ;  /* 0x000000040d007c0c */ /* 0x000fe2000cf81270 */
[----:B------:R-:W-:-:S02]  /*29bf0*/  ULDC UR4, c[0x0][0x22c] ;  /* 0x00008b0000047ab9 */ /* 0x000fc40000000800 */
[----:B------:R4:W-:Y:S01]  /*29c00*/  @P0 STG.E desc[UR48][R18.64], R208 ;  /* 0x000000d012000986 */ /* 0x0009e2000c101930 */
[----:B------:R-:W-:Y:S01]  /*29c10*/  ISETP.LT.AND P0, PT, R11, UR8, !P1 ;  /* 0x000000080b007c0c */ /* 0x000fe2000cf01270 */
[----:B------:R-:W-:Y:S01]  /*29c20*/  VIADD R0, R9, 0x34 ;  /* 0x0000003409007836 */ /* 0x000fe20000000000 */
[----:B------:R-:W-:Y:S01]  /*29c30*/  ISETP.LT.AND P5, PT, R13, UR6, !P2 ;  /* 0x000000060d007c0c */ /* 0x000fe2000d7a1270 */
[----:B------:R4:W-:Y:S01]  /*29c40*/  @P6 STG.E desc[UR48][R20.64], R77 ;  /* 0x0000004d14006986 */ /* 0x0009e2000c101930 */
[----:B------:R-:W-:Y:S01]  /*29c50*/  ISETP.LT.AND P6, PT, R10, UR10, !P2 ;  /* 0x0000000a0a007c0c */ /* 0x000fe2000d7c1270 */
[----:B-1----:R-:W-:-:S04]  /*29c60*/  IMAD.WIDE R4, R23, 0x4, R14 ;  /* 0x0000000417047825 */ /* 0x002fc800078e020e */
[----:B--2---:R-:W-:Y:S01]  /*29c70*/  IMAD.WIDE R6, R23, 0x4, R84 ;  /* 0x0000000417067825 */ /* 0x004fe200078e0254 */
[----:B------:R-:W-:-:S03]  /*29c80*/  ISETP.GE.AND P1, PT, R0, UR4, PT ;  /* 0x0000000400007c0c */ /* 0x000fc6000bf26270 */
[C---:B------:R-:W-:Y:S02]  /*29c90*/  VIADD R25, R23.reuse, UR26 ;  /* 0x0000001a17197c36 */ /* 0x040fe40008000000 */
[----:B---3--:R-:W-:Y:S01]  /*29ca0*/  IMAD.WIDE R16, R23, 0x4, R86 ;  /* 0x0000000417107825 */ /* 0x008fe200078e0256 */
[----:B------:R1:W-:Y:S01]  /*29cb0*/  @P4 STG.E desc[UR48][R4.64], R173 ;  /* 0x000000ad04004986 */ /* 0x0003e2000c101930 */
[----:B------:R-:W-:Y:S01]  /*29cc0*/  ULDC UR4, c[0x0][0x228] ;  /* 0x00008a0000047ab9 */ /* 0x000fe20000000800 */
[----:B------:R-:W-:Y:S01]  /*29cd0*/  ULDC UR6, c[0x0][0x228] ;  /* 0x00008a0000067ab9 */ /* 0x000fe20000000800 */
[C---:B----4-:R-:W-:Y:S01]  /*29ce0*/  IMAD.WIDE R18, R25.reuse, 0x4, R2 ;  /* 0x0000000419127825 */ /* 0x050fe200078e0202 */
[----:B------:R2:W-:Y:S01]  /*29cf0*/  @P3 STG.E desc[UR48][R6.64], R225 ;  /* 0x000000e106003986 */ /* 0x0005e2000c101930 */
[----:B------:R-:W-:Y:S01]  /*29d00*/  ULDC UR8, c[0x0][0x228] ;  /* 0x00008a0000087ab9 */ /* 0x000fe20000000800 */
[----:B------:R-:W-:Y:S01]  /*29d10*/  ULDC UR10, c[0x0][0x228] ;  /* 0x00008a00000a7ab9 */ /* 0x000fe20000000800 */
[----:B------:R-:W-:Y:S01]  /*29d20*/  IMAD.WIDE R20, R25, 0x4, R14 ;  /* 0x0000000419147825 */ /* 0x000fe200078e020e */
[----:B------:R3:W-:Y:S01]  /*29d30*/  @P0 STG.E desc[UR48][R16.64], R45 ;  /* 0x0000002d10000986 */ /* 0x0007e2000c101930 */
[----:B------:R-:W-:Y:S01]  /*29d40*/  ISETP.LT.AND P0, PT, R12, UR4, !P2 ;  /* 0x000000040c007c0c */ /* 0x000fe2000d701270 */
[----:B------:R-:W-:Y:S01]  /*29d50*/  ULDC UR4, c[0x0][0x228] ;  /* 0x00008a0000047ab9 */ /* 0x000fe20000000800 */
[----:B------:R-:W-:Y:S01]  /*29d60*/  ISETP.LT.AND P4, PT, R10, UR6, !P1 ;  /* 0x000000060a007c0c */ /* 0x000fe2000cf81270 */
[----:B------:R4:W-:Y:S01]  /*29d70*/  @P6 STG.E desc[UR48][R18.64], R145 ;  /* 0x0000009112006986 */ /* 0x0009e2000c101930 */
[----:B------:R-:W-:-:S02]  /*29d80*/  ISETP.LT.AND P2, PT, R11, UR4, !P2 ;  /* 0x000000040b007c0c */ /* 0x000fc4000d741270 */
[----:B------:R-:W-:Y:S01]  /*29d90*/  IADD3 R0, R9, 0x35, RZ ;  /* 0x0000003509007810 */ /* 0x000fe20007ffe0ff */
[----:B------:R4:W-:Y:S01]  /*29da0*/  @P5 STG.E desc[UR48][R20.64], R113 ;  /* 0x0000007114005986 */ /* 0x0009e2000c101930 */
[----:B------:R-:W-:Y:S01]  /*29db0*/  ISETP.LT.AND P5, PT, R13, UR8, !P1 ;  /* 0x000000080d007c0c */ /* 0x000fe2000cfa1270 */
[C---:B------:R-:W-:Y:S01]  /*29dc0*/  VIADD R23, R25.reuse, UR26 ;  /* 0x0000001a19177c36 */ /* 0x040fe20008000000 */
[----:B------:R-:W-:Y:S01]  /*29dd0*/  ISETP.LT.AND P6, PT, R12, UR10, !P1 ;  /* 0x0000000a0c007c0c */ /* 0x000fe2000cfc1270 */
[----:B-1----:R-:W-:Y:S01]  /*29de0*/  IMAD.WIDE R4, R25, 0x4, R84 ;  /* 0x0000000419047825 */ /* 0x002fe200078e0254 */
[----:B------:R-:W-:Y:S01]  /*29df0*/  ISETP.GE.AND P3, PT, R0, UR7, PT ;  /* 0x0000000700007c0c */ /* 0x000fe2000bf66270 */
[----:B------:R-:W-:Y:S01]  /*29e00*/  ULDC UR4, c[0x0][0x228] ;  /* 0x00008a0000047ab9 */ /* 0x000fe20000000800 */
[----:B------:R-:W-:Y:S01]  /*29e10*/  ULDC UR6, c[0x0][0x228] ;  /* 0x00008a0000067ab9 */ /* 0x000fe20000000800 */
[----:B------:R-:W-:Y:S01]  /*29e20*/  VIADD R0, R9, 0x36 ;  /* 0x0000003609007836 */ /* 0x000fe20000000000 */
[----:B------:R-:W-:Y:S01]  /*29e30*/  ULDC UR8, c[0x0][0x228] ;  /* 0x00008a0000087ab9 */ /* 0x000fe20000000800 */
[----:B--2---:R-:W-:Y:S01]  /*29e40*/  IMAD.WIDE R6, R25, 0x4, R86 ;  /* 0x0000000419067825 */ /* 0x004fe200078e0256 */
[----:B------:R1:W-:Y:S01]  /*29e50*/  @P0 STG.E desc[UR48][R4.64], R221 ;  /* 0x000000dd04000986 */ /* 0x0003e2000c101930 */
[----:B------:R-:W-:Y:S01]  /*29e60*/  ISETP.LT.AND P1, PT, R11, UR4, !P1 ;  /* 0x000000040b007c0c */ /* 0x000fe2000cf21270 */
[----:B------:R-:W-:Y:S01]  /*29e70*/  ULDC UR4, c[0x0][0x228] ;  /* 0x00008a0000047ab9 */ /* 0x000fe20000000800 */
[----:B---3--:R-:W-:Y:S01]  /*29e80*/  IMAD.WIDE R16, R23, 0x4, R2 ;  /* 0x0000000417107825 */ /* 0x008fe200078e0202 */
[----:B------:R-:W-:-:S03]  /*29e90*/  ISETP.GE.AND P0, PT, R0, UR5, PT ;  /* 0x0000000500007c0c */ /* 0x000fc6000bf06270 */
[C---:B----4-:R-:W-:Y:S01]  /*29ea0*/  IMAD.WIDE R18, R23.reuse, 0x4, R14 ;  /* 0x0000000417127825 */ /* 0x050fe200078e020e */
[----:B------:R-:W-:Y:S01]  /*29eb0*/  @P2 STG.E desc[UR48][R6.64], R209 ;  /* 0x000000d106002986 */ /* 0x000fe2000c101930 */
[----:B------:R-:W-:Y:S02]  /*29ec0*/  ULDC UR5, c[0x0][0x228] ;  /* 0x00008a0000057ab9 */ /* 0x000fe40000000800 */
[----:B------:R-:W-:Y:S01]  /*29ed0*/  IMAD.WIDE R20, R23, 0x4, R84 ;  /* 0x0000000417147825 */ /* 0x000fe200078e0254 */
[----:B------:R-:W-:Y:S01]  /*29ee0*/  @P4 STG.E desc[UR48][R16.64], R78 ;  /* 0x0000004e10004986 */ /* 0x000fe2000c101930 */
[----:B------:R-:W-:Y:S01]  /*29ef0*/  ISETP.LT.AND P2, PT, R10, UR4, !P3 ;  /* 0x000000040a007c0c */ /* 0x000fe2000df41270 */
[----:B------:R-:W-:Y:S01]  /*29f00*/  ULDC UR7, c[0x0][0x228] ;  /* 0x00008a0000077ab9 */ /* 0x000fe20000000800 */
[----:B------:R-:W-:Y:S01]  /*29f10*/  ISETP.LT.AND P4, PT, R13, UR5, !P3 ;  /* 0x000000050d007c0c */ /* 0x000fe2000df81270 */
[----:B------:R-:W-:Y:S01]  /*29f20*/  @P5 STG.E desc[UR48][R18.64], R174 ;  /* 0x000000ae12005986 */ /* 0x000fe2000c101930 */
[----:B------:R-:W-:Y:S01]  /*29f30*/  ISETP.LT.AND P5, PT, R12, UR6, !P3 ;  /* 0x000000060c007c0c */ /* 0x000fe2000dfa1270 */
[----:B-1----:R-:W-:Y:S01]  /*29f40*/  IMAD.WIDE R4, R23, 0x4, R86 ;  /* 0x0000000417047825 */ /* 0x002fe200078e0256 */
[----:B------:R-:W-:Y:S01]  /*29f50*/  ISETP.LT.AND P3, PT, R11, UR7, !P3 ;  /* 0x000000070b007c0c */ /* 0x000fe2000df61270 */
[----:B------:R1:W-:Y:S01]  /*29f60*/  @P6 STG.E desc[UR48][R20.64], R226 ;  /* 0x000000e214006986 */ /* 0x0003e2000c101930 */
[----:B------:R-:W-:Y:S01]  /*29f70*/  ULDC UR4, c[0x0][0x228] ;  /* 0x00008a0000047ab9 */ /* 0x000fe20000000800 */
[----:B------:R-:W-:Y:S01]  /*29f80*/  ULDC UR5, c[0x0][0x228] ;  /* 0x00008a0000057ab9 */ /* 0x000fe20000000800 */
[----:B------:R-:W-:Y:S01]  /*29f90*/  IADD3 R0, R9, 0x37, RZ ;  /* 0x0000003709007810 */ /* 0x000fe20007ffe0ff */
[----:B------:R2:W-:Y:S01]  /*29fa0*/  @P1 STG.E desc[UR48][R4.64], R46 ;  /* 0x0000002e04001986 */ /* 0x0005e2000c101930 */
[----:B------:R-:W-:Y:S01]  /*29fb0*/  ULDC UR6, c[0x0][0x228] ;  /* 0x00008a0000067ab9 */ /* 0x000fe20000000800 */
[----:B------:R-:W-:Y:S01]  /*29fc0*/  ULDC UR7, c[0x0][0x228] ;  /* 0x00008a0000077ab9 */ /* 0x000fe20000000800 */
[----:B-1----:R-:W-:-:S04]  /*29fd0*/  VIADD R21, R23, UR26 ;  /* 0x0000001a17157c36 */ /* 0x002fc80008000000 */
[----:B------:R-:W-:-:S04]  /*29fe0*/  IMAD.WIDE R6, R21, 0x4, R2 ;  /* 0x0000000415067825 */ /* 0x000fc800078e0202 */
[C---:B------:R-:W-:Y:S01]  /*29ff0*/  IMAD.WIDE R16, R21.reuse, 0x4, R14 ;  /* 0x0000000415107825 */ /* 0x040fe200078e020e */
[----:B------:R1:W-:Y:S03]  /*2a000*/  @P2 STG.E desc[UR48][R6.64], R146 ;  /* 0x0000009206002986 */ /* 0x0003e6000c101930 */
[C---:B------:R-:W-:Y:S02]  /*2a010*/  VIADD R25, R21.reuse, UR26 ;  /* 0x0000001a15197c36 */ /* 0x040fe40008000000 */
[C---:B------:R-:W-:Y:S01]  /*2a020*/  IMAD.WIDE R18, R21.reuse, 0x4, R84 ;  /* 0x0000000415127825 */ /* 0x040fe200078e0254 */
[----:B------:R3:W-:Y:S03]  /*2a030*/  @P4 STG.E desc[UR48][R16.64], R114 ;  /* 0x0000007210004986 */ /* 0x0007e6000c101930 */
[----:B------:R-:W-:Y:S01]  /*2a040*/  IMAD.WIDE R20, R21, 0x4, R86 ;  /* 0x0000000415147825 */ /* 0x000fe200078e0256 */
[----:B------:R-:W-:Y:S01]  /*2a050*/  @P5 STG.E desc[UR48][R18.64], R222 ;  /* 0x000000de12005986 */ /* 0x000fe2000c101930 */
[----:B------:R-:W-:Y:S01]  /*2a060*/  ISETP.LT.AND P6, PT, R10, UR8, !P0 ;  /* 0x000000080a007c0c */ /* 0x000fe2000c7c1270 */
[----:B------:R-:W-:-:S02]  /*2a070*/  ULDC UR8, c[0x0][0x228] ;  /* 0x00008a0000087ab9 */ /* 0x000fc40000000800 */
[----:B------:R-:W-:Y:S01]  /*2a080*/  @P3 STG.E desc[UR48][R20.64], R210 ;  /* 0x000000d214003986 */ /* 0x000fe2000c101930 */
[----:B------:R-:W-:Y:S01]  /*2a090*/  ISETP.LT.AND P3, PT, R13, UR4, !P0 ;  /* 0x000000040d007c0c */ /* 0x000fe2000c761270 */
[C---:B------:R-:W-:Y:S01]  /*2a0a0*/  IMAD.WIDE R22, R25.reuse, 0x4, R2 ;  /* 0x0000000419167825 */ /* 0x040fe200078e0202 */
[----:B------:R-:W-:Y:S01]  /*2a0b0*/  ISETP.LT.AND P4, PT, R12, UR5, !P0 ;  /* 0x000000050c007c0c */ /* 0x000fe2000c781270 */
[----:B------:R-:W-:Y:S01]  /*2a0c0*/  ULDC UR4, c[0x0][0x228] ;  /* 0x00008a0000047ab9 */ /* 0x000fe20000000800 */
[----:B------:R-:W-:Y:S01]  /*2a0d0*/  ISETP.GE.AND P1, PT, R0, UR15, PT ;  /* 0x0000000f00007c0c */ /* 0x000fe2000bf26270 */
[----:B--2---:R-:W-:Y:S01]  /*2a0e0*/  IMAD.WIDE R4, R25, 0x4, R14 ;  /* 0x0000000419047825 */ /* 0x004fe200078e020e */
[----:B------:R-:W-:Y:S01]  /*2a0f0*/  ISETP.LT.AND P0, PT, R11, UR6, !P0 ;  /* 0x000000060b007c0c */ /* 0x000fe2000c701270 */
[----:B------:R-:W-:Y:S02]  /*2a100*/  ULDC UR5, c[0x0][0x228] ;  /* 0x00008a0000057ab9 */ /* 0x000fe40000000800 */
[----:B-1----:R-:W-:Y:S01]  /*2a110*/  IMAD.WIDE R6, R25, 0x4, R84 ;  /* 0x0000000419067825 */ /* 0x002fe200078e0254 */
[----:B------:R1:W-:Y:S01]  /*2a120*/  @P6 STG.E desc[UR48][R22.64], R79 ;  /* 0x0000004f16006986 */ /* 0x0003e2000c101930 */
[----:B------:R-:W-:Y:S01]  /*2a130*/  ISETP.LT.AND P5, PT, R10, UR7, !P1 ;  /* 0x000000070a007c0c */ /* 0x000fe2000cfa1270 */
[----:B------:R-:W-:Y:S01]  /*2a140*/  ULDC UR6, c[0x0][0x228] ;  /* 0x00008a0000067ab9 */ /* 0x000fe20000000800 */
[----:B------:R-:W-:Y:S01]  /*2a150*/  IADD3 R0, R9, 0x38, RZ ;  /* 0x0000003809007810 */ /* 0x000fe20007ffe0ff */
[----:B------:R-:W-:Y:S01]  /*2a160*/  @P3 STG.E desc[UR48][R4.64], R175 ;  /* 0x000000af04003986 */ /* 0x000fe2000c101930 */
[----:B---3--:R-:W-:Y:S01]  /*2a170*/  IMAD.WIDE R16, R25, 0x4, R86 ;  /* 0x0000000419107825 */ /* 0x008fe200078e0256 */
[----:B------:R-:W-:Y:S01]  /*2a180*/  ISETP.LT.AND P6, PT, R13, UR4, !P1 ;  /* 0x000000040d007c0c */ /* 0x000fe2000cfc1270 */
[----:B------:R-:W-:Y:S01]  /*2a190*/  ULDC UR4, c[0x0][0x228] ;  /* 0x00008a0000047ab9 */ /* 0x000fe20000000800 */
[----:B------:R-:W-:Y:S01]  /*2a1a0*/  @P4 STG.E desc[UR48][R6.64], R227 ;  /* 0x000000e306004986 */ /* 0x000fe2000c101930 */
[----:B------:R-:W-:Y:S01]  /*2a1b0*/  VIADD R8, R9, 0x39 ;  /* 0x0000003909087836 */ /* 0x000fe20000000000 */
[----:B------:R-:W-:-:S02]  /*2a1c0*/  ULDC UR7, c[0x0][0x228] ;  /* 0x00008a0000077ab9 */ /* 0x000fc40000000800 */
[----:B------:R-:W2:Y:S01]  /*2a1d0*/  LDS.128 R4, [R252] ;  /* 0x00000000fc047984 */ /* 0x000ea20000000c00 */
[----:B-1----:R-:W-:Y:S01]  /*2a1e0*/  VIADD R23, R25, UR26 ;  /* 0x0000001a19177c36 */ /* 0x002fe20008000000 */
[----:B------:R-:W-:-:S03]  /*2a1f0*/  ISETP.GE.AND P2, PT, R0, UR13, PT ;  /* 0x0000000d00007c0c */ /* 0x000fc6000bf46270 */
[----:B------:R-:W-:Y:S01]  /*2a200*/  IMAD.WIDE R18, R23, 0x4, R2 ;  /* 0x0000000417127825 */ /* 0x000fe200078e0202 */
[----:B------:R1:W-:Y:S01]  /*2a210*/  @P0 STG.E desc[UR48][R16.64], R47 ;  /* 0x0000002f10000986 */ /* 0x0003e2000c101930 */
[----:B------:R-:W-:Y:S01]  /*2a220*/  ISETP.LT.AND P3, PT, R12, UR4, !P1 ;  /* 0x000000040c007c0c */ /* 0x000fe2000cf61270 */
[----:B------:R-:W-:Y:S01]  /*2a230*/  ULDC UR4, c[0x0][0x228] ;  /* 0x00008a0000047ab9 */ /* 0x000fe20000000800 */
[----:B------:R-:W-:Y:S01]  /*2a240*/  ISETP.LT.AND P0, PT, R11, UR5, !P1 ;  /* 0x000000050b007c0c */ /* 0x000fe2000cf01270 */
[----:B------:R3:W-:Y:S01]  /*2a250*/  @P5 STG.E desc[UR48][R18.64], R147 ;  /* 0x0000009312005986 */ /* 0x0007e2000c101930 */
[----:B------:R-:W-:Y:S01]  /*2a260*/  ISETP.LT.AND P4, PT, R10, UR6, !P2 ;  /* 0x000000060a007c0c */ /* 0x000fe2000d781270 */
[----:B------:R-:W-:Y:S01]  /*2a270*/  IMAD.WIDE R20, R23, 0x4, R14 ;  /* 0x0000000417147825 */ /* 0x000fe200078e020e */
[----:B------:R-:W-:Y:S01]  /*2a280*/  ISETP.LT.AND P5, PT, R13, UR4, !P2 ;  /* 0x000000040d007c0c */ /* 0x000fe2000d7a1270 */
[----:B------:R-:W-:Y:S02]  /*2a290*/  ULDC UR4, c[0x0][0x228] ;  /* 0x00008a0000047ab9 */ /* 0x000fe40000000800 */
[C---:B------:R-:W-:Y:S01]  /*2a2a0*/  VIADD R29, R23.reuse, UR26 ;  /* 0x0000001a171d7c36 */ /* 0x040fe20008000000 */
[----:B------:R4:W-:Y:S01]  /*2a2b0*/  @P6 STG.E desc[UR48][R20.64], R115 ;  /* 0x0000007314006986 */ /* 0x0009e2000c101930 */
[----:B-1----:R-:W-:Y:S01]  /*2a2c0*/  IMAD.WIDE R16, R23, 0x4, R84 ;  /* 0x0000000417107825 */ /* 0x002fe200078e0254 */
[----:B------:R-:W-:Y:S01]  /*2a2d0*/  ISETP.LT.AND P6, PT, R12, UR7, !P2 ;  /* 0x000000070c007c0c */ /* 0x000fe2000d7c1270 */
[----:B------:R-:W-:Y:S01]  /*2a2e0*/  ULDC UR5, c[0x0][0x228] ;  /* 0x00008a0000057ab9 */ /* 0x000fe20000000800 */
[----:B------:R-:W-:Y:S01]  /*2a2f0*/  ISETP.LT.AND P1, PT, R11, UR8, !P2 ;  /* 0x000000080b007c0c */ /* 0x000fe2000d721270 */
[----:B---3--:R-:W-:Y:S01]  /*2a300*/  IMAD.WIDE R18, R23, 0x4, R86 ;  /* 0x0000000417127825 */ /* 0x008fe200078e0256 */
[----:B------:R-:W-:Y:S01]  /*2a310*/  ISETP.GE.AND P2, PT, R8, UR11, PT ;  /* 0x0000000b08007c0c */ /* 0x000fe2000bf46270 */
[----:B------:R1:W-:Y:S01]  /*2a320*/  @P3 STG.E desc[UR48][R16.64], R223 ;  /* 0x000000df10003986 */ /* 0x0003e2000c101930 */
[----:B------:R-:W-:Y:S01]  /*2a330*/  ULDC UR6, c[0x0][0x228] ;  /* 0x00008a0000067ab9 */ /* 0x000fe20000000800 */
[----:B------:R-:W-:Y:S01]  /*2a340*/  IMAD.WIDE R22, R29, 0x4, R14 ;  /* 0x000000041d167825 */ /* 0x000fe200078e020e */
[----:B------:R-:W-:-:S03]  /*2a350*/  IADD3 R0, R9, 0x3a, RZ ;  /* 0x0000003a09007810 */ /* 0x000fc60007ffe0ff */
[C---:B----4-:R-:W-:Y:S01]  /*2a360*/  IMAD.WIDE R20, R29.reuse, 0x4, R2 ;  /* 0x000000041d147825 */ /* 0x050fe200078e0202 */
[----:B------:R3:W-:Y:S01]  /*2a370*/  @P0 STG.E desc[UR48][R18.64], R211 ;  /* 0x000000d312000986 */ /* 0x0007e2000c101930 */
[----:B------:R-:W-:Y:S01]  /*2a380*/  ISETP.LT.AND P0, PT, R10, UR4, !P2 ;  /* 0x000000040a007c0c */ /* 0x000fe2000d701270 */
[----:B------:R-:W-:Y:S01]  /*2a390*/  ULDC UR4, c[0x0][0x228] ;  /* 0x00008a0000047ab9 */ /* 0x000fe20000000800 */
[----:B------:R-:W-:Y:S01]  /*2a3a0*/  IMAD.WIDE R24, R29, 0x4, R84 ;  /* 0x000000041d187825 */ /* 0x000fe200078e0254 */
[----:B------:R4:W-:Y:S01]  /*2a3b0*/  @P4 STG.E desc[UR48][R20.64], R176 ;  /* 0x000000b014004986 */ /* 0x0009e2000c101930 */
[----:B------:R-:W-:Y:S01]  /*2a3c0*/  ISETP.LT.AND P4, PT, R13, UR5, !P2 ;  /* 0x000000050d007c0c */ /* 0x000fe2000d781270 */
[----:B------:R-:W-:Y:S01]  /*2a3d0*/  ULDC UR5, c[0x0][0x228] ;  /* 0x00008a0000057ab9 */ /* 0x000fe20000000800 */
[C---:B------:R-:W-:Y:S01]  /*2a3e0*/  IMAD.WIDE R26, R29.reuse, 0x4, R86 ;  /* 0x000000041d1a7825 */ /* 0x040fe200078e0256 */
[----:B------:R2:W-:Y:S01]  /*2a3f0*/  @P5 STG.E desc[UR48][R22.64], R80 ;  /* 0x0000005016005986 */ /* 0x0005e2000c101930 */
[----:B------:R-:W-:Y:S01]  /*2a400*/  ISETP.LT.AND P5, PT, R12, UR6, !P2 ;  /* 0x000000060c007c0c */ /* 0x000fe2000d7a1270 */
[----:B------:R-:W-:Y:S01]  /*2a410*/  ULDC UR6, c[0x0][0x228] ;  /* 0x00008a0000067ab9 */ /* 0x000fe20000000800 */
[----:B------:R-:W-:Y:S01]  /*2a420*/  IADD3 R29, R29, UR26, RZ ;  /* 0x0000001a1d1d7c10 */ /* 0x000fe2000fffe0ff */
[----:B------:R-:W-:Y:S01]  /*2a430*/  ULDC UR7, c[0x0][0x228] ;  /* 0x00008a0000077ab9 */ /* 0x000fe20000000800 */
[----:B------:R-:W-:Y:S01]  /*2a440*/  ISETP.LT.AND P2, PT, R11, UR4, !P2 ;  /* 0x000000040b007c0c */ /* 0x000fe2000d741270 */
[----:B------:R-:W-:Y:S01]  /*2a450*/  @P6 STG.E desc[UR48][R24.64], R232 ;  /* 0x000000e818006986 */ /* 0x000fe2000c101930 */
[----:B------:R-:W-:Y:S01]  /*2a460*/  ISETP.GE.AND P3, PT, R0, UR9, PT ;  /* 0x0000000900007c0c */ /* 0x000fe2000bf66270 */
[----:B-1----:R-:W-:Y:S01]  /*2a470*/  IMAD.WIDE R16, R29, 0x4, R2 ;  /* 0x000000041d107825 */ /* 0x002fe200078e0202 */
[----:B------:R-:W-:-:S03]  /*2a480*/  ULDC UR4, c[0x0][0x228] ;  /* 0x00008a0000047ab9 */ /* 0x000fc60000000800 */
[C---:B---3--:R-:W-:Y:S01]  /*2a490*/  IMAD.WIDE R18, R29.reuse, 0x4, R14 ;  /* 0x000000041d127825 */ /* 0x048fe200078e020e */
[----:B------:R1:W-:Y:S03]  /*2a4a0*/  @P1 STG.E desc[UR48][R26.64], R48 ;  /* 0x000000301a001986 */ /* 0x0003e6000c101930 */
[C---:B----4-:R-:W-:Y:S01]  /*2a4b0*/  IMAD.WIDE R20, R29.reuse, 0x4, R84 ;  /* 0x000000041d147825 */ /* 0x050fe200078e0254 */
[----:B------:R-:W-:Y:S03]  /*2a4c0*/  @P0 STG.E desc[UR48][R16.64], R116 ;  /* 0x0000007410000986 */ /* 0x000fe6000c101930 */
[----:B--2---:R-:W-:Y:S01]  /*2a4d0*/  IMAD.WIDE R22, R29, 0x4, R86 ;  /* 0x000000041d167825 */ /* 0x004fe200078e0256 */
[----:B------:R2:W-:Y:S01]  /*2a4e0*/  @P4 STG.E desc[UR48][R18.64], R180 ;  /* 0x000000b412004986 */ /* 0x0005e2000c101930 */
[----:B------:R-:W-:Y:S01]  /*2a4f0*/  ISETP.LT.AND P6, PT, R10, UR5, !P3 ;  /* 0x000000050a007c0c */ /* 0x000fe2000dfc1270 */
[----:B------:R-:W-:-:S02]  /*2a500*/  ULDC UR5, c[0x0][0x228] ;  /* 0x00008a0000057ab9 */ /* 0x000fc40000000800 */
[----:B------:R3:W-:Y:S04]  /*2a510*/  @P5 STG.E desc[UR48][R20.64], R52 ;  /* 0x0000003414005986 */ /* 0x0007e8000c101930 */
[----:B------:R4:W-:Y:S01]  /*2a520*/  @P2 STG.E desc[UR48][R22.64], R4 ;  /* 0x0000000416002986 */ /* 0x0009e2000c101930 */
[----:B------:R-:W-:Y:S01]  /*2a530*/  ISETP.LT.AND P2, PT, R13, UR4, !P3 ;  /* 0x000000040d007c0c */ /* 0x000fe2000df41270 */
[----:B------:R-:W-:Y:S01]  /*2a540*/  ULDC UR4, c[0x0][0x228] ;  /* 0x00008a0000047ab9 */ /* 0x000fe20000000800 */
[----:B------:R-:W-:Y:S01]  /*2a550*/  VIADD R0, R9, 0x3b ;  /* 0x0000003b09007836 */ /* 0x000fe20000000000 */
[----:B------:R-:W-:Y:S01]  /*2a560*/  ISETP.LT.AND P4, PT, R12, UR4, !P3 ;  /* 0x000000040c007c0c */ /* 0x000fe2000df81270 */
[----:B-1----:R-:W-:Y:S01]  /*2a570*/  VIADD R27, R29, UR26 ;  /* 0x0000001a1d1b7c36 */ /* 0x002fe20008000000 */
[----:B------:R-:W-:Y:S01]  /*2a580*/  ISETP.LT.AND P3, PT, R11, UR5, !P3 ;  /* 0x000000050b007c0c */ /* 0x000fe2000df61270 */
[----:B------:R-:W-:Y:S01]  /*2a590*/  ULDC UR4, c[0x0][0x228] ;  /* 0x00008a0000047ab9 */ /* 0x000fe20000000800 */
[----:B------:R-:W-:Y:S01]  /*2a5a0*/  ISETP.GE.AND P1, PT, R0, UR25, PT ;  /* 0x0000001900007c0c */ /* 0x000fe2000bf26270 */
[----:B------:R-:W-:-:S04]  /*2a5b0*/  IMAD.WIDE R24, R27, 0x4, R2 ;  /* 0x000000041b187825 */ /* 0x000fc800078e0202 */
[C---:B--2---:R-:W-:Y:S01]  /*2a5c0*/  IMAD.WIDE R18, R27.reuse, 0x4, R84 ;  /* 0x000000041b127825 */ /* 0x044fe200078e0254 */
[----:B------:R-:W-:Y:S01]  /*2a5d0*/  ISETP.LT.AND P5, PT, R10, UR6, !P1 ;  /* 0x000000060a007c0c */ /* 0x000fe2000cfa1270 */
[----:B------:R-:W-:Y:S02]  /*2a5e0*/  ULDC UR5, c[0x0][0x228] ;  /* 0x00008a0000057ab9 */ /* 0x000fe40000000800 */
[----:B------:R-:W-:Y:S01]  /*2a5f0*/  IMAD.WIDE R16, R27, 0x4, R14 ;  /* 0x000000041b107825 */ /* 0x000fe200078e020e */
[----:B------:R1:W-:Y:S03]  /*2a600*/  @P6 STG.E desc[UR48][R24.64], R177 ;  /* 0x000000b118006986 */ /* 0x0003e6000c101930 */
[----:B------:R-:W-:Y:S02]  /*2a610*/  VIADD R0, R9, 0x3f ;  /* 0x0000003f09007836 */ /* 0x000fe40000000000 */
[----:B---3--:R-:W-:Y:S01]  /*2a620*/  IMAD.WIDE R20, R27, 0x4, R86 ;  /* 0x000000041b147825 */ /* 0x008fe200078e0256 */
[----:B------:R2:W-:Y:S01]  /*2a630*/  @P2 STG.E desc[UR48][R16.64], R81 ;  /* 0x0000005110002986 */ /* 0x0005e2000c101930 */
[----:B------:R-:W-:Y:S01]  /*2a640*/  ISETP.LT.AND P6, PT, R13, UR7, !P1 ;  /* 0x000000070d007c0c */ /* 0x000fe2000cfc1270 */
[----:B------:R-:W-:Y:S01]  /*2a650*/  ULDC UR6, c[0x0][0x228] ;  /* 0x00008a0000067ab9 */ /* 0x000fe20000000800 */
[----:B------:R-:W-:Y:S01]  /*2a660*/  ISETP.GE.AND P0, PT, R0, UR23, PT ;  /* 0x0000001700007c0c */ /* 0x000fe2000bf06270 */
[----:B------:R3:W-:Y:S01]  /*2a670*/  @P4 STG.E desc[UR48][R18.64], R233 ;  /* 0x000000e912004986 */ /* 0x0007e2000c101930 */
[----:B------:R-:W-:Y:S01]  /*2a680*/  IADD3 R29, R27, UR26, RZ ;  /* 0x0000001a1b1d7c10 */ /* 0x000fe2000fffe0ff */
[----:B------:R-:W-:Y:S01]  /*2a690*/  VIADD R0, R9, 0x3c ;  /* 0x0000003c09007836 */ /* 0x000fe20000000000 */
[----:B------:R-:W-:Y:S01]  /*2a6a0*/  ULDC UR7, c[0x0][0x228] ;  /* 0x00008a0000077ab9 */ /* 0x000fe20000000800 */
[----:B------:R3:W-:Y:S01]  /*2a6b0*/  @P3 STG.E desc[UR48][R20.64], R49 ;  /* 0x0000003114003986 */ /* 0x0007e2000c101930 */
[----:B------:R-:W-:Y:S01]  /*2a6c0*/  ISETP.LT.AND P3, PT, R12, UR4, !P1 ;  /* 0x000000040c007c0c */ /* 0x000fe2000cf61270 */
[----:B----4-:R-:W-:Y:S01]  /*2a6d0*/  IMAD.WIDE R22, R29, 0x4, R2 ;  /* 0x000000041d167825 */ /* 0x010fe200078e0202 */
[----:B------:R-:W-:Y:S01]  /*2a6e0*/  ISETP.GE.AND P2, PT, R0, UR21, PT ;  /* 0x0000001500007c0c */ /* 0x000fe2000bf46270 */
[----:B------:R-:W-:Y:S01]  /*2a6f0*/  ULDC UR4, c[0x0][0x228] ;  /* 0x00008a0000047ab9 */ /* 0x000fe20000000800 */
[----:B------:R-:W-:Y:S01]  /*2a700*/  ISETP.LT.AND P1, PT, R11, UR5, !P1 ;  /* 0x000000050b007c0c */ /* 0x000fe2000cf21270 */
[C---:B-1----:R-:W-:Y:S01]  /*2a710*/  IMAD.WIDE R24, R29.reuse, 0x4, R14 ;  /* 0x000000041d187825 */ /* 0x042fe200078e020e */
[----:B------:R-:W-:Y:S01]  /*2a720*/  ULDC UR5, c[0x0][0x228] ;  /* 0x00008a0000057ab9 */ /* 0x000fe20000000800 */
[----:B------:R1:W-:Y:S01]  /*2a730*/  @P5 STG.E desc[UR48][R22.64], R117 ;  /* 0x0000007516005986 */ /* 0x0003e2000c101930 */
[----:B------:R-:W-:Y:S01]  /*2a740*/  ISETP.LT.AND P4, PT, R10, UR4, !P2 ;  /* 0x000000040a007c0c */ /* 0x000fe2000d781270 */
[----:B--2---:R-:W-:Y:S01]  /*2a750*/  IMAD.WIDE R16, R29, 0x4, R84 ;  /* 0x000000041d107825 */ /* 0x004fe200078e0254 */
[----:B------:R-:W-:Y:S01]  /*2a760*/  ISETP.LT.AND P5, PT, R13, UR5, !P2 ;  /* 0x000000050d007c0c */ /* 0x000fe2000d7a1270 */
[----:B------:R2:W-:Y:S02]  /*2a770*/  @P6 STG.E desc[UR48][R24.64], R181 ;  /* 0x000000b518006986 */ /* 0x0005e4000c101930 */
[----:B------:R-:W-:-:S02]  /*2a780*/  VIADD R0, R9, 0x3d ;  /* 0x0000003d09007836 */ /* 0x000fc40000000000 */
[C---:B---3--:R-:W-:Y:S01]  /*2a790*/  IMAD.WIDE R18, R29.reuse, 0x4, R86 ;  /* 0x000000041d127825 */ /* 0x048fe200078e0256 */
[----:B------:R-:W-:Y:S01]  /*2a7a0*/  IADD3 R29, R29, UR26, RZ ;  /* 0x0000001a1d1d7c10 */ /* 0x000fe2000fffe0ff */
[----:B------:R-:W-:Y:S01]  /*2a7b0*/  @P3 STG.E desc[UR48][R16.64], R53 ;  /* 0x0000003510003986 */ /* 0x000fe2000c101930 */
[----:B------:R-:W-:Y:S01]  /*2a7c0*/  ISETP.LT.AND P6, PT, R12, UR6, !P2 ;  /* 0x000000060c007c0c */ /* 0x000fe2000d7c1270 */
[----:B------:R-:W-:Y:S01]  /*2a7d0*/  ULDC UR4, c[0x0][0x228] ;  /* 0x00008a0000047ab9 */ /* 0x000fe20000000800 */
[----:B------:R-:W-:Y:S01]  /*2a7e0*/  ISETP.LT.AND P2, PT, R11, UR7, !P2 ;  /* 0x000000070b007c0c */ /* 0x000fe2000d741270 */
[----:B------:R-:W-:Y:S01]  /*2a7f0*/  ULDC UR5, c[0x0][0x228] ;  /* 0x00008a0000057ab9 */ /* 0x000fe20000000800 */
[----:B------:R-:W-:Y:S01]  /*2a800*/  ISETP.GE.AND P3, PT, R0, UR19, PT ;  /* 0x0000001300007c0c */ /* 0x000fe2000bf66270 */
[----:B------:R-:W-:Y:S02]  /*2a810*/  VIADD R0, R9, 0x3e ;  /* 0x0000003e09007836 */ /* 0x000fe40000000000 */
[----:B------:R-:W-:Y:S01]  /*2a820*/  IMAD.WIDE R20, R29, 0x4, R14 ;  /* 0x000000041d147825 */ /* 0x000fe200078e020e */
[----:B------:R3:W-:Y:S01]  /*2a830*/  @P1 STG.E desc[UR48][R18.64], R5 ;  /* 0x0000000512001986 */ /* 0x0007e2000c101930 */
[----:B------:R-:W-:-:S02]  /*2a840*/  ULDC UR6, c[0x0][0x228] ;  /* 0x00008a0000067ab9 */ /* 0x000fc40000000800 */
[----:B------:R-:W-:-:S04]  /*2a850*/  IMAD.WIDE R8, R29, 0x4, R2 ;  /* 0x000000041d087825 */ /* 0x000fc800078e0202 */
[C---:B-1----:R-:W-:Y:S01]  /*2a860*/  IMAD.WIDE R22, R29.reuse, 0x4, R84 ;  /* 0x000000041d167825 */ /* 0x042fe200078e0254 */
[----:B------:R-:W-:Y:S03]  /*2a870*/  @P4 STG.E desc[UR48][R8.64], R178 ;  /* 0x000000b208004986 */ /* 0x000fe6000c101930 */
[----:B--2---:R-:W-:Y:S01]  /*2a880*/  IMAD.WIDE R24, R29, 0x4, R86 ;  /* 0x000000041d187825 */ /* 0x004fe200078e0256 */
[----:B------:R-:W-:Y:S01]  /*2a890*/  @P5 STG.E desc[UR48][R20.64], R82 ;  /* 0x0000005214005986 */ /* 0x000fe2000c101930 */
[----:B------:R-:W-:Y:S01]  /*2a8a0*/  ISETP.LT.AND P5, PT, R10, UR4, !P3 ;  /* 0x000000040a007c0c */ /* 0x000fe2000dfa1270 */
[----:B------:R-:W-:Y:S01]  /*2a8b0*/  ULDC UR4, c[0x0][0x228] ;  /* 0x00008a0000047ab9 */ /* 0x000fe20000000800 */
[----:B------:R-:W-:Y:S01]  /*2a8c0*/  ISETP.GE.AND P1, PT, R0, UR17, PT ;  /* 0x0000001100007c0c */ /* 0x000fe2000bf26270 */
[----:B------:R1:W-:Y:S01]  /*2a8d0*/  @P6 STG.E desc[UR48][R22.64], R234 ;  /* 0x000000ea16006986 */ /* 0x0003e2000c101930 */
[----:B------:R-:W-:Y:S01]  /*2a8e0*/  ISETP.LT.AND P4, PT, R12, UR4, !P3 ;  /* 0x000000040c007c0c */ /* 0x000fe2000df81270 */
[----:B------:R-:W-:-:S02]  /*2a8f0*/  ULDC UR4, c[0x0][0x228] ;  /* 0x00008a0000047ab9 */ /* 0x000fc40000000800 */
[----:B------:R-:W-:Y:S01]  /*2a900*/  @P2 STG.E desc[UR48][R24.64], R50 ;  /* 0x0000003218002986 */ /* 0x000fe2000c101930 */
[----:B------:R-:W-:Y:S01]  /*2a910*/  ISETP.LT.AND P2, PT, R13, UR5, !P3 ;  /* 0x000000050d007c0c */ /* 0x000fe2000df41270 */
[----:B---3--:R-:W-:Y:S01]  /*2a920*/  VIADD R19, R29, UR26 ;  /* 0x0000001a1d137c36 */ /* 0x008fe20008000000 */
[----:B------:R-:W-:Y:S01]  /*2a930*/  ULDC UR5, c[0x0][0x228] ;  /* 0x00008a0000057ab9 */ /* 0x000fe20000000800 */
[----:B------:R-:W-:Y:S01]  /*2a940*/  ISETP.LT.AND P3, PT, R11, UR4, !P3 ;  /* 0x000000040b007c0c */ /* 0x000fe2000df61270 */
[----:B------:R-:W-:Y:S01]  /*2a950*/  ULDC UR4, c[0x0][0x228] ;  /* 0x00008a0000047ab9 */ /* 0x000fe20000000800 */
[----:B------:R-:W-:Y:S01]  /*2a960*/  ISETP.LT.AND P6, PT, R10, UR5, !P1 ;  /* 0x000000050a007c0c */ /* 0x000fe2000cfc1270 */
[C---:B------:R-:W-:Y:S01]  /*2a970*/  IMAD.WIDE R4, R19.reuse, 0x4, R2 ;  /* 0x0000000413047825 */ /* 0x040fe200078e0202 */
[C---:B-1----:R-:W-:Y:S01]  /*2a980*/  IADD3 R23, R19.reuse, UR26, RZ ;  /* 0x0000001a13177c10 */ /* 0x042fe2000fffe0ff */
[----:B------:R-:W-:Y:S02]  /*2a990*/  ULDC UR5, c[0x0][0x228] ;  /* 0x00008a0000057ab9 */ /* 0x000fe40000000800 */
[C---:B------:R-:W-:Y:S01]  /*2a9a0*/  IMAD.WIDE R8, R19.reuse, 0x4, R14 ;  /* 0x0000000413087825 */ /* 0x040fe200078e020e */
[----:B------:R1:W-:Y:S03]  /*2a9b0*/  @P5 STG.E desc[UR48][R4.64], R118 ;  /* 0x0000007604005986 */ /* 0x0003e6000c101930 */
[C---:B------:R-:W-:Y:S01]  /*2a9c0*/  IMAD.WIDE R16, R19.reuse, 0x4, R84 ;  /* 0x0000000413107825 */ /* 0x040fe200078e0254 */
[----:B------:R2:W-:Y:S03]  /*2a9d0*/  @P2 STG.E desc[UR48][R8.64], R182 ;  /* 0x000000b608002986 */ /* 0x0005e6000c101930 */
[----:B------:R-:W-:Y:S01]  /*2a9e0*/  IMAD.WIDE R18, R19, 0x4, R86 ;  /* 0x0000000413127825 */ /* 0x000fe200078e0256 */
[----:B------:R3:W-:Y:S03]  /*2a9f0*/  @P4 STG.E desc[UR48][R16.64], R54 ;  /* 0x0000003610004986 */ /* 0x0007e6000c101930 */
[----:B------:R-:W-:Y:S01]  /*2aa00*/  IMAD.WIDE R20, R23, 0x4, R2 ;  /* 0x0000000417147825 */ /* 0x000fe200078e0202 */
[C---:B------:R-:W-:Y:S01]  /*2aa10*/  ISETP.LT.AND P2, PT, R13.reuse, UR4, !P1 ;  /* 0x000000040d007c0c */ /* 0x040fe2000cf41270 */
[----:B------:R3:W-:Y:S01]  /*2aa20*/  @P3 STG.E desc[UR48][R18.64], R6 ;  /* 0x0000000612003986 */ /* 0x0007e2000c101930 */
[----:B------:R-:W-:Y:S01]  /*2aa30*/  ISETP.LT.AND P4, PT, R13, UR5, !P0 ;  /* 0x000000050d007c0c */ /* 0x000fe2000c781270 */
[----:B------:R-:W-:Y:S01]  /*2aa40*/  ULDC UR4, c[0x0][0x228] ;  /* 0x00008a0000047ab9 */ /* 0x000fe20000000800 */
[----:B------:R-:W-:Y:S01]  /*2aa50*/  ULDC UR5, c[0x0][0x228] ;  /* 0x00008a0000057ab9 */ /* 0x000fe20000000800 */
[----:B------:R3:W-:Y:S01]  /*2aa60*/  @P6 STG.E desc[UR48][R20.64], R179 ;  /* 0x000000b314006986 */ /* 0x0007e2000c101930 */
[----:B------:R-:W-:Y:S01]  /*2aa70*/  ISETP.LT.AND P6, PT, R12, UR4, !P1 ;  /* 0x000000040c007c0c */ /* 0x000fe2000cfc1270 */
[----:B------:R-:W-:Y:S01]  /*2aa80*/  ULDC UR4, c[0x0][0x228] ;  /* 0x00008a0000047ab9 */ /* 0x000fe20000000800 */
[----:B------:R-:W-:Y:S01]  /*2aa90*/  ISETP.LT.AND P5, PT, R10, UR6, !P0 ;  /* 0x000000060a007c0c */ /* 0x000fe2000c7a1270 */
[----:B------:R-:W-:Y:S01]  /*2aaa0*/  ULDC UR6, c[0x0][0x228] ;  /* 0x00008a0000067ab9 */ /* 0x000fe20000000800 */
[----:B------:R-:W-:-:S02]  /*2aab0*/  ISETP.LT.AND P1, PT, R11, UR5, !P1 ;  /* 0x000000050b007c0c */ /* 0x000fc4000cf21270 */
[----:B------:R-:W-:Y:S01]  /*2aac0*/  ISETP.LT.AND P3, PT, R12, UR6, !P0 ;  /* 0x000000060c007c0c */ /* 0x000fe2000c761270 */
[----:B------:R-:W-:Y:S01]  /*2aad0*/  VIADD R13, R23, UR26 ;  /* 0x0000001a170d7c36 */ /* 0x000fe20008000000 */
[----:B------:R-:W-:Y:S01]  /*2aae0*/  ISETP.LT.AND P0, PT, R11, UR4, !P0 ;  /* 0x000000040b007c0c */ /* 0x000fe2000c701270 */
[----:B-1----:R-:W-:-:S04]  /*2aaf0*/  IMAD.WIDE R4, R23, 0x4, R14 ;  /* 0x0000000417047825 */ /* 0x002fc800078e020e */
[C---:B--2---:R-:W-:Y:S01]  /*2ab00*/  IMAD.WIDE R8, R23.reuse, 0x4, R84 ;  /* 0x0000000417087825 */ /* 0x044fe200078e0254 */
[----:B------:R3:W-:Y:S03]  /*2ab10*/  @P2 STG.E desc[UR48][R4.64], R83 ;  /* 0x0000005304002986 */ /* 0x0007e6000c101930 */
[----:B------:R-:W-:Y:S01]  /*2ab20*/  IMAD.WIDE R10, R23, 0x4, R86 ;  /* 0x00000004170a7825 */ /* 0x000fe200078e0256 */
[----:B------:R3:W-:Y:S03]  /*2ab30*/  @P6 STG.E desc[UR48][R8.64], R235 ;  /* 0x000000eb08006986 */ /* 0x0007e6000c101930 */
[C---:B------:R-:W-:Y:S01]  /*2ab40*/  IMAD.WIDE R2, R13.reuse, 0x4, R2 ;  /* 0x000000040d027825 */ /* 0x040fe200078e0202 */
[----:B------:R3:W-:Y:S03]  /*2ab50*/  @P1 STG.E desc[UR48][R10.64], R51 ;  /* 0x000000330a001986 */ /* 0x0007e6000c101930 */
[C---:B------:R-:W-:Y:S01]  /*2ab60*/  IMAD.WIDE R14, R13.reuse, 0x4, R14 ;  /* 0x000000040d0e7825 */ /* 0x040fe200078e020e */
[----:B------:R3:W-:Y:S03]  /*2ab70*/  @P5 STG.E desc[UR48][R2.64], R119 ;  /* 0x0000007702005986 */ /* 0x0007e6000c101930 */
[C---:B------:R-:W-:Y:S01]  /*2ab80*/  IMAD.WIDE R84, R13.reuse, 0x4, R84 ;  /* 0x000000040d547825 */ /* 0x040fe200078e0254 */
[----:B------:R3:W-:Y:S04]  /*2ab90*/  @P4 STG.E desc[UR48][R14.64], R183 ;  /* 0x000000b70e004986 */ /* 0x0007e8000c101930 */
[----:B------:R3:W-:Y:S01]  /*2aba0*/  @P3 STG.E desc[UR48][R84.64], R55 ;  /* 0x0000003754003986 */ /* 0x0007e2000c101930 */
[----:B------:R-:W-:Y:S01]  /*2abb0*/  IMAD.WIDE R86, R13, 0x4, R86 ;  /* 0x000000040d567825 */ /* 0x000fe200078e0256 */
[----:B------:R-:W-:Y:S06]  /*2abc0*/  @!P0 EXIT ;  /* 0x000000000000894d */ /* 0x000fec0003800000 */
[----:B------:R-:W-:Y:S01]  /*2abd0*/  STG.E desc[UR48][R86.64], R7 ;  /* 0x0000000756007986 */ /* 0x000fe2000c101930 */
[----:B------:R-:W-:Y:S05]  /*2abe0*/  EXIT ;  /* 0x000000000000794d */ /* 0x000fea0003800000 */
.L_x_2:
[----:B------:R-:W-:-:S00]  /*2abf0*/  BRA `(.L_x_2) ;  /* 0xfffffffc00fc7947 */ /* 0x000fc0000383ffff */
[----:B------:R-:W-:-:S00]  /*2ac00*/  NOP ;  /* 0x0000000000007918 */ /* 0x000fc00000000000 */
[----:B------:R-:W-:-:S00]  /*2ac10*/  NOP ;  /* 0x0000000000007918 */ /* 0x000fc00000000000 */
[----:B------:R-:W-:-:S00]  /*2ac20*/  NOP ;  /* 0x0000000000007918 */ /* 0x000fc00000000000 */
[----:B------:R-:W-:-:S00]  /*2ac30*/  NOP ;  /* 0x0000000000007918 */ /* 0x000fc00000000000 */
[----:B------:R-:W-:-:S00]  /*2ac40*/  NOP ;  /* 0x0000000000007918 */ /* 0x000fc00000000000 */
[----:B------:R-:W-:-:S00]  /*2ac50*/  NOP ;  /* 0x0000000000007918 */ /* 0x000fc00000000000 */
[----:B------:R-:W-:-:S00]  /*2ac60*/  NOP ;  /* 0x0000000000007918 */ /* 0x000fc00000000000 */
[----:B------:R-:W-:-:S00]  /*2ac70*/  NOP ;  /* 0x0000000000007918 */ /* 0x000fc00000000000 */
.L_x_3:


//--------------------- .nv.shared.matmul_kernel  --------------------------
	.section	.nv.shared.matmul_kernel,"aw",@nobits
	.sectionflags	@""
	.align	16
	.zero		1024


//--------------------- .nv.shared.reserved.0     --------------------------
	.section	.nv.shared.reserved.0,"aw",@nobits
	.weak		__nv_reservedSMEM_offset_0_alias
	.size		__nv_reservedSMEM_offset_0_alias, 0, 0
	.other		__nv_reservedSMEM_offset_0_alias,@"STO_CUDA_RESERVED_SHARED STV_DEFAULT"
__nv_reservedSMEM_offset_0_alias:
	.zero		0


//--------------------- .nv.constant0.matmul_kernel --------------------------
	.section	.nv.constant0.matmul_kernel,"a",@progbits
	.sectionflags	@""
	.align	4
.nv.constant0.matmul_kernel:
	.zero		608


//--------------------- SYMBOLS --------------------------

	.type		.nv.reservedSmem.offset0,@object
	.size		.nv.reservedSmem.offset0,0x4
